	.target	sm_103a

	.elftype	@"ET_EXEC"


//--------------------- .note.nv.tkinfo           --------------------------
	.section	.note.nv.tkinfo,"",@"SHT_NOTE"
	.sectionflags	@"SHF_NOTE_NV_TKINFO"
	.tkinfo
        /*0018*/ 	.word	0x00000002
        /*0030*/ 	.string	""
        /*0030*/ 	.string	"ptxas"
        /*0030*/ 	.string	"Cuda compilation tools, release 13.0, V13.0.88"
        /*0030*/ 	.string	"Build cuda_13.0.r13.0/compiler.36424714_0"
        /*0030*/ 	.string	"-arch sm_103a -m 64 "



//--------------------- .note.nv.cuinfo           --------------------------
	.section	.note.nv.cuinfo,"",@"SHT_NOTE"
	.sectionflags	@"SHF_NOTE_NV_CUINFO"
        /*0018*/ 	.short	0x0002
        /*001a*/ 	.short	0x0067
        /*001c*/ 	.short	0x0082
	.zero		2


//--------------------- .nv.info                  --------------------------
	.section	.nv.info,"",@"SHT_CUDA_INFO"
	.align	4


	//----- nvinfo : EIATTR_REGCOUNT
	.align		4
        /*0000*/ 	.byte	0x04, 0x2f
        /*0002*/ 	.short	(.L_20 - .L_19)
	.align		4
.L_19:
        /*0004*/ 	.word	index@(_ZN17fastertransformer24mappingRemovePaddingDataEPiPKii)
        /*0008*/ 	.word	0x0000000c


	//----- nvinfo : EIATTR_FRAME_SIZE
	.align		4
.L_20:
        /*000c*/ 	.byte	0x04, 0x11
        /*000e*/ 	.short	(.L_22 - .L_21)
	.align		4
.L_21:
        /*0010*/ 	.word	index@(_ZN17fastertransformer24mappingRemovePaddingDataEPiPKii)
        /*0014*/ 	.word	0x00000000


	//----- nvinfo : EIATTR_REGCOUNT
	.align		4
.L_22:
        /*0018*/ 	.byte	0x04, 0x2f
        /*001a*/ 	.short	(.L_24 - .L_23)
	.align		4
.L_23:
        /*001c*/ 	.word	index@(_ZN17fastertransformer20add_V_bias_transformI6__halfEEvPaPKiPKT_iiiiiPKfS9_S9_b)
        /*0020*/ 	.word	0x0000001f


	//----- nvinfo : EIATTR_FRAME_SIZE
	.align		4
.L_24:
        /*0024*/ 	.byte	0x04, 0x11
        /*0026*/ 	.short	(.L_26 - .L_25)
	.align		4
.L_25:
        /*0028*/ 	.word	index@(_ZN17fastertransformer20add_V_bias_transformI6__halfEEvPaPKiPKT_iiiiiPKfS9_S9_b)
        /*002c*/ 	.word	0x00000000


	//----- nvinfo : EIATTR_REGCOUNT
	.align		4
.L_26:
        /*0030*/ 	.byte	0x04, 0x2f
        /*0032*/ 	.short	(.L_28 - .L_27)
	.align		4
.L_27:
        /*0034*/ 	.word	index@(_ZN17fastertransformer36add_V_bias_transform_rebuild_paddingI6__halfEEvPaPKiPKT_S4_iiiiiiPKfS9_S9_b)
        /*0038*/ 	.word	0x0000001e


	//----- nvinfo : EIATTR_FRAME_SIZE
	.align		4
.L_28:
        /*003c*/ 	.byte	0x04, 0x11
        /*003e*/ 	.short	(.L_30 - .L_29)
	.align		4
.L_29:
        /*0040*/ 	.word	index@(_ZN17fastertransformer36add_V_bias_transform_rebuild_paddingI6__halfEEvPaPKiPKT_S4_iiiiiiPKfS9_S9_b)
        /*0044*/ 	.word	0x00000000


	//----- nvinfo : EIATTR_REGCOUNT
	.align		4
.L_30:
        /*0048*/ 	.byte	0x04, 0x2f
        /*004a*/ 	.short	(.L_32 - .L_31)
	.align		4
.L_31:
        /*004c*/ 	.word	index@(_ZN17fastertransformer21add_QK_bias_transformIfEEvPaS1_PKiPKT_S3_S6_iiiiiiPKfS8_S8_S8_S8_S8_b)
        /*0050*/ 	.word	0x00000020


	//----- nvinfo : EIATTR_FRAME_SIZE
	.align		4
.L_32:
        /*0054*/ 	.byte	0x04, 0x11
        /*0056*/ 	.short	(.L_34 - .L_33)
	.align		4
.L_33:
        /*0058*/ 	.word	index@(_ZN17fastertransformer21add_QK_bias_transformIfEEvPaS1_PKiPKT_S3_S6_iiiiiiPKfS8_S8_S8_S8_S8_b)
        /*005c*/ 	.word	0x00000000


	//----- nvinfo : EIATTR_REGCOUNT
	.align		4
.L_34:
        /*0060*/ 	.byte	0x04, 0x2f
        /*0062*/ 	.short	(.L_36 - .L_35)
	.align		4
.L_35:
        /*0064*/ 	.word	index@(_ZN17fastertransformer28add_QK_bias_transform_varlenIfEEvPaS1_PKiPKT_S3_S6_iiiiiiiiPKfS8_S8_S8_S8_S8_b)
        /*0068*/ 	.word	0x00000020


	//----- nvinfo : EIATTR_FRAME_SIZE
	.align		4
.L_36:
        /*006c*/ 	.byte	0x04, 0x11
        /*006e*/ 	.short	(.L_38 - .L_37)
	.align		4
.L_37:
        /*0070*/ 	.word	index@(_ZN17fastertransformer28add_QK_bias_transform_varlenIfEEvPaS1_PKiPKT_S3_S6_iiiiiiiiPKfS8_S8_S8_S8_S8_b)
        /*0074*/ 	.word	0x00000000


	//----- nvinfo : EIATTR_REGCOUNT
	.align		4
.L_38:
        /*0078*/ 	.byte	0x04, 0x2f
        /*007a*/ 	.short	(.L_40 - .L_39)
	.align		4
.L_39:
        /*007c*/ 	.word	index@(_ZN17fastertransformer21add_QK_bias_transformI6__halfEEvPaS2_PKiPKT_S4_S7_iiiiiiPKfS9_S9_S9_S9_S9_b)
        /*0080*/ 	.word	0x00000020


	//----- nvinfo : EIATTR_FRAME_SIZE
	.align		4
.L_40:
        /*0084*/ 	.byte	0x04, 0x11
        /*0086*/ 	.short	(.L_42 - .L_41)
	.align		4
.L_41:
        /*0088*/ 	.word	index@(_ZN17fastertransformer21add_QK_bias_transformI6__halfEEvPaS2_PKiPKT_S4_S7_iiiiiiPKfS9_S9_S9_S9_S9_b)
        /*008c*/ 	.word	0x00000000


	//----- nvinfo : EIATTR_REGCOUNT
	.align		4
.L_42:
        /*0090*/ 	.byte	0x04, 0x2f
        /*0092*/ 	.short	(.L_44 - .L_43)
	.align		4
.L_43:
        /*0094*/ 	.word	index@(_ZN17fastertransformer28add_QK_bias_transform_varlenI6__halfEEvPaS2_PKiPKT_S4_S7_iiiiiiiiPKfS9_S9_S9_S9_S9_b)
        /*0098*/ 	.word	0x00000020


	//----- nvinfo : EIATTR_FRAME_SIZE
	.align		4
.L_44:
        /*009c*/ 	.byte	0x04, 0x11
        /*009e*/ 	.short	(.L_46 - .L_45)
	.align		4
.L_45:
        /*00a0*/ 	.word	index@(_ZN17fastertransformer28add_QK_bias_transform_varlenI6__halfEEvPaS2_PKiPKT_S4_S7_iiiiiiiiPKfS9_S9_S9_S9_S9_b)
        /*00a4*/ 	.word	0x00000000


	//----- nvinfo : EIATTR_REGCOUNT
	.align		4
.L_46:
        /*00a8*/ 	.byte	0x04, 0x2f
        /*00aa*/ 	.short	(.L_48 - .L_47)
	.align		4
.L_47:
        /*00ac*/ 	.word	index@(_ZN17fastertransformer28add_QK_bias_transform_varlenIfEEvPaS1_PKaPKT_S3_S6_iiiiiiiiPKfS8_S8_S8_b)
        /*00b0*/ 	.word	0x0000001b


	//----- nvinfo : EIATTR_FRAME_SIZE
	.align		4
.L_48:
        /*00b4*/ 	.byte	0x04, 0x11
        /*00b6*/ 	.short	(.L_50 - .L_49)
	.align		4
.L_49:
        /*00b8*/ 	.word	index@(_ZN17fastertransformer28add_QK_bias_transform_varlenIfEEvPaS1_PKaPKT_S3_S6_iiiiiiiiPKfS8_S8_S8_b)
        /*00bc*/ 	.word	0x00000000


	//----- nvinfo : EIATTR_REGCOUNT
	.align		4
.L_50:
        /*00c0*/ 	.byte	0x04, 0x2f
        /*00c2*/ 	.short	(.L_52 - .L_51)
	.align		4
.L_51:
        /*00c4*/ 	.word	index@(_ZN17fastertransformer28add_QK_bias_transform_varlenI6__halfEEvPaS2_PKaPKT_S4_S7_iiiiiiiiPKfS9_S9_S9_b)
        /*00c8*/ 	.word	0x0000001c


	//----- nvinfo : EIATTR_FRAME_SIZE
	.align		4
.L_52:
        /*00cc*/ 	.byte	0x04, 0x11
        /*00ce*/ 	.short	(.L_54 - .L_53)
	.align		4
.L_53:
        /*00d0*/ 	.word	index@(_ZN17fastertransformer28add_QK_bias_transform_varlenI6__halfEEvPaS2_PKaPKT_S4_S7_iiiiiiiiPKfS9_S9_S9_b)
        /*00d4*/ 	.word	0x00000000


	//----- nvinfo : EIATTR_REGCOUNT
	.align		4
.L_54:
        /*00d8*/ 	.byte	0x04, 0x2f
        /*00da*/ 	.short	(.L_56 - .L_55)
	.align		4
.L_55:
        /*00dc*/ 	.word	index@(_ZN17fastertransformer32add_QK_bias_transform_varlen_rowIfEEvPaS1_PKaPKT_S3_S6_iiiiiiiiPKfS8_S8_S8_bi)
        /*00e0*/ 	.word	0x0000001c


	//----- nvinfo : EIATTR_FRAME_SIZE
	.align		4
.L_56:
        /*00e4*/ 	.byte	0x04, 0x11
        /*00e6*/ 	.short	(.L_58 - .L_57)
	.align		4
.L_57:
        /*00e8*/ 	.word	index@(_ZN17fastertransformer32add_QK_bias_transform_varlen_rowIfEEvPaS1_PKaPKT_S3_S6_iiiiiiiiPKfS8_S8_S8_bi)
        /*00ec*/ 	.word	0x00000000


	//----- nvinfo : EIATTR_REGCOUNT
	.align		4
.L_58:
        /*00f0*/ 	.byte	0x04, 0x2f
        /*00f2*/ 	.short	(.L_60 - .L_59)
	.align		4
.L_59:
        /*00f4*/ 	.word	index@(_ZN17fastertransformer32add_QK_bias_transform_varlen_rowI6__halfEEvPaS2_PKaPKT_S4_S7_iiiiiiiiPKfS9_S9_S9_bi)
        /*00f8*/ 	.word	0x0000001e


	//----- nvinfo : EIATTR_FRAME_SIZE
	.align		4
.L_60:
        /*00fc*/ 	.byte	0x04, 0x11
        /*00fe*/ 	.short	(.L_62 - .L_61)
	.align		4
.L_61:
        /*0100*/ 	.word	index@(_ZN17fastertransformer32add_QK_bias_transform_varlen_rowI6__halfEEvPaS2_PKaPKT_S4_S7_iiiiiiiiPKfS9_S9_S9_bi)
        /*0104*/ 	.word	0x00000000


	//----- nvinfo : EIATTR_REGCOUNT
	.align		4
.L_62:
        /*0108*/ 	.byte	0x04, 0x2f
        /*010a*/ 	.short	(.L_64 - .L_63)
	.align		4
.L_63:
        /*010c*/ 	.word	index@(_ZN17fastertransformer37add_QK_bias_transform_rebuild_paddingIfEEvPaS1_PKiPKT_S3_S6_S3_iiiiiiiPKfS8_S8_S8_S8_S8_b)
        /*0110*/ 	.word	0x00000020


	//----- nvinfo : EIATTR_FRAME_SIZE
	.align		4
.L_64:
        /*0114*/ 	.byte	0x04, 0x11
        /*0116*/ 	.short	(.L_66 - .L_65)
	.align		4
.L_65:
        /*0118*/ 	.word	index@(_ZN17fastertransformer37add_QK_bias_transform_rebuild_paddingIfEEvPaS1_PKiPKT_S3_S6_S3_iiiiiiiPKfS8_S8_S8_S8_S8_b)
        /*011c*/ 	.word	0x00000000


	//----- nvinfo : EIATTR_REGCOUNT
	.align		4
.L_66:
        /*0120*/ 	.byte	0x04, 0x2f
        /*0122*/ 	.short	(.L_68 - .L_67)
	.align		4
.L_67:
        /*0124*/ 	.word	index@(_ZN17fastertransformer37add_QK_bias_transform_rebuild_paddingI6__halfEEvPaS2_PKiPKT_S4_S7_S4_iiiiiiiPKfS9_S9_S9_S9_S9_b)
        /*0128*/ 	.word	0x0000001f


	//----- nvinfo : EIATTR_FRAME_SIZE
	.align		4
.L_68:
        /*012c*/ 	.byte	0x04, 0x11
        /*012e*/ 	.short	(.L_70 - .L_69)
	.align		4
.L_69:
        /*0130*/ 	.word	index@(_ZN17fastertransformer37add_QK_bias_transform_rebuild_paddingI6__halfEEvPaS2_PKiPKT_S4_S7_S4_iiiiiiiPKfS9_S9_S9_S9_S9_b)
        /*0134*/ 	.word	0x00000000


	//----- nvinfo : EIATTR_REGCOUNT
	.align		4
.L_70:
        /*0138*/ 	.byte	0x04, 0x2f
        /*013a*/ 	.short	(.L_72 - .L_71)
	.align		4
.L_71:
        /*013c*/ 	.word	index@(_ZN17fastertransformer44add_QK_bias_transform_rebuild_padding_varlenIfEEvPaS1_PKaPKT_S3_S6_PKiiiiiiiiiiPKfSA_SA_SA_b)
        /*0140*/ 	.word	0x0000001c


	//----- nvinfo : EIATTR_FRAME_SIZE
	.align		4
.L_72:
        /*0144*/ 	.byte	0x04, 0x11
        /*0146*/ 	.short	(.L_74 - .L_73)
	.align		4
.L_73:
        /*0148*/ 	.word	index@(_ZN17fastertransformer44add_QK_bias_transform_rebuild_padding_varlenIfEEvPaS1_PKaPKT_S3_S6_PKiiiiiiiiiiPKfSA_SA_SA_b)
        /*014c*/ 	.word	0x00000000


	//----- nvinfo : EIATTR_REGCOUNT
	.align		4
.L_74:
        /*0150*/ 	.byte	0x04, 0x2f
        /*0152*/ 	.short	(.L_76 - .L_75)
	.align		4
.L_75:
        /*0154*/ 	.word	index@(_ZN17fastertransformer44add_QK_bias_transform_rebuild_padding_varlenI6__halfEEvPaS2_PKaPKT_S4_S7_PKiiiiiiiiiiPKfSB_SB_SB_b)
        /*0158*/ 	.word	0x0000001e


	//----- nvinfo : EIATTR_FRAME_SIZE
	.align		4
.L_76:
        /*015c*/ 	.byte	0x04, 0x11
        /*015e*/ 	.short	(.L_78 - .L_77)
	.align		4
.L_77:
        /*0160*/ 	.word	index@(_ZN17fastertransformer44add_QK_bias_transform_rebuild_padding_varlenI6__halfEEvPaS2_PKaPKT_S4_S7_PKiiiiiiiiiiPKfSB_SB_SB_b)
        /*0164*/ 	.word	0x00000000


	//----- nvinfo : EIATTR_REGCOUNT
	.align		4
.L_78:
        /*0168*/ 	.byte	0x04, 0x2f
        /*016a*/ 	.short	(.L_80 - .L_79)
	.align		4
.L_79:
        /*016c*/ 	.word	index@(_ZN17fastertransformer48add_QK_bias_transform_rebuild_padding_varlen_rowIfEEvPaS1_PKaPKT_S3_S6_PKiiiiiiiiiiPKfSA_SA_SA_bi)
        /*0170*/ 	.word	0x0000001c


	//----- nvinfo : EIATTR_FRAME_SIZE
	.align		4
.L_80:
        /*0174*/ 	.byte	0x04, 0x11
        /*0176*/ 	.short	(.L_82 - .L_81)
	.align		4
.L_81:
        /*0178*/ 	.word	index@(_ZN17fastertransformer48add_QK_bias_transform_rebuild_padding_varlen_rowIfEEvPaS1_PKaPKT_S3_S6_PKiiiiiiiiiiPKfSA_SA_SA_bi)
        /*017c*/ 	.word	0x00000000


	//----- nvinfo : EIATTR_REGCOUNT
	.align		4
.L_82:
        /*0180*/ 	.byte	0x04, 0x2f
        /*0182*/ 	.short	(.L_84 - .L_83)
	.align		4
.L_83:
        /*0184*/ 	.word	index@(_ZN17fastertransformer48add_QK_bias_transform_rebuild_padding_varlen_rowI6__halfEEvPaS2_PKaPKT_S4_S7_PKiiiiiiiiiiPKfSB_SB_SB_bi)
        /*0188*/ 	.word	0x0000001e


	//----- nvinfo : EIATTR_FRAME_SIZE
	.align		4
.L_84:
        /*018c*/ 	.byte	0x04, 0x11
        /*018e*/ 	.short	(.L_86 - .L_85)
	.align		4
.L_85:
        /*0190*/ 	.word	index@(_ZN17fastertransformer48add_QK_bias_transform_rebuild_padding_varlen_rowI6__halfEEvPaS2_PKaPKT_S4_S7_PKiiiiiiiiiiPKfSB_SB_SB_bi)
        /*0194*/ 	.word	0x00000000


	//----- nvinfo : EIATTR_REGCOUNT
	.align		4
.L_86:
        /*0198*/ 	.byte	0x04, 0x2f
        /*019a*/ 	.short	(.L_88 - .L_87)
	.align		4
.L_87:
        /*019c*/ 	.word	index@(_ZN17fastertransformer20add_V_bias_transformIfEEvPaPKiPKT_iiiiiPKfS8_S8_b)
        /*01a0*/ 	.word	0x00000020


	//----- nvinfo : EIATTR_FRAME_SIZE
	.align		4
.L_88:
        /*01a4*/ 	.byte	0x04, 0x11
        /*01a6*/ 	.short	(.L_90 - .L_89)
	.align		4
.L_89:
        /*01a8*/ 	.word	index@(_ZN17fastertransformer20add_V_bias_transformIfEEvPaPKiPKT_iiiiiPKfS8_S8_b)
        /*01ac*/ 	.word	0x00000000


	//----- nvinfo : EIATTR_REGCOUNT
	.align		4
.L_90:
        /*01b0*/ 	.byte	0x04, 0x2f
        /*01b2*/ 	.short	(.L_92 - .L_91)
	.align		4
.L_91:
        /*01b4*/ 	.word	index@(_ZN17fastertransformer27add_V_bias_transform_varlenIfEEvPaPKiPKT_iiiiiPKfS8_S8_b)
        /*01b8*/ 	.word	0x00000020


	//----- nvinfo : EIATTR_FRAME_SIZE
	.align		4
.L_92:
        /*01bc*/ 	.byte	0x04, 0x11
        /*01be*/ 	.short	(.L_94 - .L_93)
	.align		4
.L_93:
        /*01c0*/ 	.word	index@(_ZN17fastertransformer27add_V_bias_transform_varlenIfEEvPaPKiPKT_iiiiiPKfS8_S8_b)
        /*01c4*/ 	.word	0x00000000


	//----- nvinfo : EIATTR_REGCOUNT
	.align		4
.L_94:
        /*01c8*/ 	.byte	0x04, 0x2f
        /*01ca*/ 	.short	(.L_96 - .L_95)
	.align		4
.L_95:
        /*01cc*/ 	.word	index@(_ZN17fastertransformer27add_V_bias_transform_varlenI6__halfEEvPaPKiPKT_iiiiiPKfS9_S9_b)
        /*01d0*/ 	.word	0x00000020


	//----- nvinfo : EIATTR_FRAME_SIZE
	.align		4
.L_96:
        /*01d4*/ 	.byte	0x04, 0x11
        /*01d6*/ 	.short	(.L_98 - .L_97)
	.align		4
.L_97:
        /*01d8*/ 	.word	index@(_ZN17fastertransformer27add_V_bias_transform_varlenI6__halfEEvPaPKiPKT_iiiiiPKfS9_S9_b)
        /*01dc*/ 	.word	0x00000000


	//----- nvinfo : EIATTR_REGCOUNT
	.align		4
.L_98:
        /*01e0*/ 	.byte	0x04, 0x2f
        /*01e2*/ 	.short	(.L_100 - .L_99)
	.align		4
.L_99:
        /*01e4*/ 	.word	index@(_ZN17fastertransformer27add_V_bias_transform_varlenIfEEvPaPKaPKT_iiiiiiPKfS8_b)
        /*01e8*/ 	.word	0x00000018


	//----- nvinfo : EIATTR_FRAME_SIZE
	.align		4
.L_100:
        /*01ec*/ 	.byte	0x04, 0x11
        /*01ee*/ 	.short	(.L_102 - .L_101)
	.align		4
.L_101:
        /*01f0*/ 	.word	index@(_ZN17fastertransformer27add_V_bias_transform_varlenIfEEvPaPKaPKT_iiiiiiPKfS8_b)
        /*01f4*/ 	.word	0x00000000


	//----- nvinfo : EIATTR_REGCOUNT
	.align		4
.L_102:
        /*01f8*/ 	.byte	0x04, 0x2f
        /*01fa*/ 	.short	(.L_104 - .L_103)
	.align		4
.L_103:
        /*01fc*/ 	.word	index@(_ZN17fastertransformer27add_V_bias_transform_varlenI6__halfEEvPaPKaPKT_iiiiiiPKfS9_b)
        /*0200*/ 	.word	0x0000001a


	//----- nvinfo : EIATTR_FRAME_SIZE
	.align		4
.L_104:
        /*0204*/ 	.byte	0x04, 0x11
        /*0206*/ 	.short	(.L_106 - .L_105)
	.align		4
.L_105:
        /*0208*/ 	.word	index@(_ZN17fastertransformer27add_V_bias_transform_varlenI6__halfEEvPaPKaPKT_iiiiiiPKfS9_b)
        /*020c*/ 	.word	0x00000000


	//----- nvinfo : EIATTR_REGCOUNT
	.align		4
.L_106:
        /*0210*/ 	.byte	0x04, 0x2f
        /*0212*/ 	.short	(.L_108 - .L_107)
	.align		4
.L_107:
        /*0214*/ 	.word	index@(_ZN17fastertransformer31add_V_bias_transform_varlen_rowIfEEvPaPKaPKT_iiiiiiPKfS8_bi)
        /*0218*/ 	.word	0x00000018


	//----- nvinfo : EIATTR_FRAME_SIZE
	.align		4
.L_108:
        /*021c*/ 	.byte	0x04, 0x11
        /*021e*/ 	.short	(.L_110 - .L_109)
	.align		4
.L_109:
        /*0220*/ 	.word	index@(_ZN17fastertransformer31add_V_bias_transform_varlen_rowIfEEvPaPKaPKT_iiiiiiPKfS8_bi)
        /*0224*/ 	.word	0x00000000


	//----- nvinfo : EIATTR_REGCOUNT
	.align		4
.L_110:
        /*0228*/ 	.byte	0x04, 0x2f
        /*022a*/ 	.short	(.L_112 - .L_111)
	.align		4
.L_111:
        /*022c*/ 	.word	index@(_ZN17fastertransformer31add_V_bias_transform_varlen_rowI6__halfEEvPaPKaPKT_iiiiiiPKfS9_bi)
        /*0230*/ 	.word	0x0000001a


	//----- nvinfo : EIATTR_FRAME_SIZE
	.align		4
.L_112:
        /*0234*/ 	.byte	0x04, 0x11
        /*0236*/ 	.short	(.L_114 - .L_113)
	.align		4
.L_113:
        /*0238*/ 	.word	index@(_ZN17fastertransformer31add_V_bias_transform_varlen_rowI6__halfEEvPaPKaPKT_iiiiiiPKfS9_bi)
        /*023c*/ 	.word	0x00000000


	//----- nvinfo : EIATTR_REGCOUNT
	.align		4
.L_114:
        /*0240*/ 	.byte	0x04, 0x2f
        /*0242*/ 	.short	(.L_116 - .L_115)
	.align		4
.L_115:
        /*0244*/ 	.word	index@(_ZN17fastertransformer36add_V_bias_transform_rebuild_paddingIfEEvPaPKiPKT_S3_iiiiiiPKfS8_S8_b)
        /*0248*/ 	.word	0x00000020


	//----- nvinfo : EIATTR_FRAME_SIZE
	.align		4
.L_116:
        /*024c*/ 	.byte	0x04, 0x11
        /*024e*/ 	.short	(.L_118 - .L_117)
	.align		4
.L_117:
        /*0250*/ 	.word	index@(_ZN17fastertransformer36add_V_bias_transform_rebuild_paddingIfEEvPaPKiPKT_S3_iiiiiiPKfS8_S8_b)
        /*0254*/ 	.word	0x00000000


	//----- nvinfo : EIATTR_REGCOUNT
	.align		4
.L_118:
        /*0258*/ 	.byte	0x04, 0x2f
        /*025a*/ 	.short	(.L_120 - .L_119)
	.align		4
.L_119:
        /*025c*/ 	.word	index@(_ZN17fastertransformer43add_V_bias_transform_rebuild_padding_varlenIfEEvPaPKaPKT_PKiiiiiiiiPKfSA_b)
        /*0260*/ 	.word	0x00000018


	//----- nvinfo : EIATTR_FRAME_SIZE
	.align		4
.L_120:
        /*0264*/ 	.byte	0x04, 0x11
        /*0266*/ 	.short	(.L_122 - .L_121)
	.align		4
.L_121:
        /*0268*/ 	.word	index@(_ZN17fastertransformer43add_V_bias_transform_rebuild_padding_varlenIfEEvPaPKaPKT_PKiiiiiiiiPKfSA_b)
        /*026c*/ 	.word	0x00000000


	//----- nvinfo : EIATTR_REGCOUNT
	.align		4
.L_122:
        /*0270*/ 	.byte	0x04, 0x2f
        /*0272*/ 	.short	(.L_124 - .L_123)
	.align		4
.L_123:
        /*0274*/ 	.word	index@(_ZN17fastertransformer43add_V_bias_transform_rebuild_padding_varlenI6__halfEEvPaPKaPKT_PKiiiiiiiiPKfSB_b)
        /*0278*/ 	.word	0x00000019


	//----- nvinfo : EIATTR_FRAME_SIZE
	.align		4
.L_124:
        /*027c*/ 	.byte	0x04, 0x11
        /*027e*/ 	.short	(.L_126 - .L_125)
	.align		4
.L_125:
        /*0280*/ 	.word	index@(_ZN17fastertransformer43add_V_bias_transform_rebuild_padding_varlenI6__halfEEvPaPKaPKT_PKiiiiiiiiPKfSB_b)
        /*0284*/ 	.word	0x00000000


	//----- nvinfo : EIATTR_REGCOUNT
	.align		4
.L_126:
        /*0288*/ 	.byte	0x04, 0x2f
        /*028a*/ 	.short	(.L_128 - .L_127)
	.align		4
.L_127:
        /*028c*/ 	.word	index@(_ZN17fastertransformer47add_V_bias_transform_rebuild_padding_varlen_rowIfEEvPaPKaPKT_PKiiiiiiiiPKfSA_bi)
        /*0290*/ 	.word	0x0000001a


	//----- nvinfo : EIATTR_FRAME_SIZE
	.align		4
.L_128:
        /*0294*/ 	.byte	0x04, 0x11
        /*0296*/ 	.short	(.L_130 - .L_129)
	.align		4
.L_129:
        /*0298*/ 	.word	index@(_ZN17fastertransformer47add_V_bias_transform_rebuild_padding_varlen_rowIfEEvPaPKaPKT_PKiiiiiiiiPKfSA_bi)
        /*029c*/ 	.word	0x00000000


	//----- nvinfo : EIATTR_REGCOUNT
	.align		4
.L_130:
        /*02a0*/ 	.byte	0x04, 0x2f
        /*02a2*/ 	.short	(.L_132 - .L_131)
	.align		4
.L_131:
        /*02a4*/ 	.word	index@(_ZN17fastertransformer47add_V_bias_transform_rebuild_padding_varlen_rowI6__halfEEvPaPKaPKT_PKiiiiiiiiPKfSB_bi)
        /*02a8*/ 	.word	0x00000019


	//----- nvinfo : EIATTR_FRAME_SIZE
	.align		4
.L_132:
        /*02ac*/ 	.byte	0x04, 0x11
        /*02ae*/ 	.short	(.L_134 - .L_133)
	.align		4
.L_133:
        /*02b0*/ 	.word	index@(_ZN17fastertransformer47add_V_bias_transform_rebuild_padding_varlen_rowI6__halfEEvPaPKaPKT_PKiiiiiiiiPKfSB_bi)
        /*02b4*/ 	.word	0x00000000


	//----- nvinfo : EIATTR_MIN_STACK_SIZE
	.align		4
.L_134:
        /*02b8*/ 	.byte	0x04, 0x12
        /*02ba*/ 	.short	(.L_136 - .L_135)
	.align		4
.L_135:
        /*02bc*/ 	.word	index@(_ZN17fastertransformer47add_V_bias_transform_rebuild_padding_varlen_rowI6__halfEEvPaPKaPKT_PKiiiiiiiiPKfSB_bi)
        /*02c0*/ 	.word	0x00000000


	//----- nvinfo : EIATTR_MIN_STACK_SIZE
	.align		4
.L_136:
        /*02c4*/ 	.byte	0x04, 0x12
        /*02c6*/ 	.short	(.L_138 - .L_137)
	.align		4
.L_137:
        /*02c8*/ 	.word	index@(_ZN17fastertransformer47add_V_bias_transform_rebuild_padding_varlen_rowIfEEvPaPKaPKT_PKiiiiiiiiPKfSA_bi)
        /*02cc*/ 	.word	0x00000000


	//----- nvinfo : EIATTR_MIN_STACK_SIZE
	.align		4
.L_138:
        /*02d0*/ 	.byte	0x04, 0x12
        /*02d2*/ 	.short	(.L_140 - .L_139)
	.align		4
.L_139:
        /*02d4*/ 	.word	index@(_ZN17fastertransformer43add_V_bias_transform_rebuild_padding_varlenI6__halfEEvPaPKaPKT_PKiiiiiiiiPKfSB_b)
        /*02d8*/ 	.word	0x00000000


	//----- nvinfo : EIATTR_MIN_STACK_SIZE
	.align		4
.L_140:
        /*02dc*/ 	.byte	0x04, 0x12
        /*02de*/ 	.short	(.L_142 - .L_141)
	.align		4
.L_141:
        /*02e0*/ 	.word	index@(_ZN17fastertransformer43add_V_bias_transform_rebuild_padding_varlenIfEEvPaPKaPKT_PKiiiiiiiiPKfSA_b)
        /*02e4*/ 	.word	0x00000000


	//----- nvinfo : EIATTR_MIN_STACK_SIZE
	.align		4
.L_142:
        /*02e8*/ 	.byte	0x04, 0x12
        /*02ea*/ 	.short	(.L_144 - .L_143)
	.align		4
.L_143:
        /*02ec*/ 	.word	index@(_ZN17fastertransformer36add_V_bias_transform_rebuild_paddingIfEEvPaPKiPKT_S3_iiiiiiPKfS8_S8_b)
        /*02f0*/ 	.word	0x00000000


	//----- nvinfo : EIATTR_MIN_STACK_SIZE
	.align		4
.L_144:
        /*02f4*/ 	.byte	0x04, 0x12
        /*02f6*/ 	.short	(.L_146 - .L_145)
	.align		4
.L_145:
        /*02f8*/ 	.word	index@(_ZN17fastertransformer31add_V_bias_transform_varlen_rowI6__halfEEvPaPKaPKT_iiiiiiPKfS9_bi)
        /*02fc*/ 	.word	0x00000000


	//----- nvinfo : EIATTR_MIN_STACK_SIZE
	.align		4
.L_146:
        /*0300*/ 	.byte	0x04, 0x12
        /*0302*/ 	.short	(.L_148 - .L_147)
	.align		4
.L_147:
        /*0304*/ 	.word	index@(_ZN17fastertransformer31add_V_bias_transform_varlen_rowIfEEvPaPKaPKT_iiiiiiPKfS8_bi)
        /*0308*/ 	.word	0x00000000


	//----- nvinfo : EIATTR_MIN_STACK_SIZE
	.align		4
.L_148:
        /*030c*/ 	.byte	0x04, 0x12
        /*030e*/ 	.short	(.L_150 - .L_149)
	.align		4
.L_149:
        /*0310*/ 	.word	index@(_ZN17fastertransformer27add_V_bias_transform_varlenI6__halfEEvPaPKaPKT_iiiiiiPKfS9_b)
        /*0314*/ 	.word	0x00000000


	//----- nvinfo : EIATTR_MIN_STACK_SIZE
	.align		4
.L_150:
        /*0318*/ 	.byte	0x04, 0x12
        /*031a*/ 	.short	(.L_152 - .L_151)
	.align		4
.L_151:
        /*031c*/ 	.word	index@(_ZN17fastertransformer27add_V_bias_transform_varlenIfEEvPaPKaPKT_iiiiiiPKfS8_b)
        /*0320*/ 	.word	0x00000000


	//----- nvinfo : EIATTR_MIN_STACK_SIZE
	.align		4
.L_152:
        /*0324*/ 	.byte	0x04, 0x12
        /*0326*/ 	.short	(.L_154 - .L_153)
	.align		4
.L_153:
        /*0328*/ 	.word	index@(_ZN17fastertransformer27add_V_bias_transform_varlenI6__halfEEvPaPKiPKT_iiiiiPKfS9_S9_b)
        /*032c*/ 	.word	0x00000000


	//----- nvinfo : EIATTR_MIN_STACK_SIZE
	.align		4
.L_154:
        /*0330*/ 	.byte	0x04, 0x12
        /*0332*/ 	.short	(.L_156 - .L_155)
	.align		4
.L_155:
        /*0334*/ 	.word	index@(_ZN17fastertransformer27add_V_bias_transform_varlenIfEEvPaPKiPKT_iiiiiPKfS8_S8_b)
        /*0338*/ 	.word	0x00000000


	//----- nvinfo : EIATTR_MIN_STACK_SIZE
	.align		4
.L_156:
        /*033c*/ 	.byte	0x04, 0x12
        /*033e*/ 	.short	(.L_158 - .L_157)
	.align		4
.L_157:
        /*0340*/ 	.word	index@(_ZN17fastertransformer20add_V_bias_transformIfEEvPaPKiPKT_iiiiiPKfS8_S8_b)
        /*0344*/ 	.word	0x00000000


	//----- nvinfo : EIATTR_MIN_STACK_SIZE
	.align		4
.L_158:
        /*0348*/ 	.byte	0x04, 0x12
        /*034a*/ 	.short	(.L_160 - .L_159)
	.align		4
.L_159:
        /*034c*/ 	.word	index@(_ZN17fastertransformer48add_QK_bias_transform_rebuild_padding_varlen_rowI6__halfEEvPaS2_PKaPKT_S4_S7_PKiiiiiiiiiiPKfSB_SB_SB_bi)
        /*0350*/ 	.word	0x00000000


	//----- nvinfo : EIATTR_MIN_STACK_SIZE
	.align		4
.L_160:
        /*0354*/ 	.byte	0x04, 0x12
        /*0356*/ 	.short	(.L_162 - .L_161)
	.align		4
.L_161:
        /*0358*/ 	.word	index@(_ZN17fastertransformer48add_QK_bias_transform_rebuild_padding_varlen_rowIfEEvPaS1_PKaPKT_S3_S6_PKiiiiiiiiiiPKfSA_SA_SA_bi)
        /*035c*/ 	.word	0x00000000


	//----- nvinfo : EIATTR_MIN_STACK_SIZE
	.align		4
.L_162:
        /*0360*/ 	.byte	0x04, 0x12
        /*0362*/ 	.short	(.L_164 - .L_163)
	.align		4
.L_163:
        /*0364*/ 	.word	index@(_ZN17fastertransformer44add_QK_bias_transform_rebuild_padding_varlenI6__halfEEvPaS2_PKaPKT_S4_S7_PKiiiiiiiiiiPKfSB_SB_SB_b)
        /*0368*/ 	.word	0x00000000


	//----- nvinfo : EIATTR_MIN_STACK_SIZE
	.align		4
.L_164:
        /*036c*/ 	.byte	0x04, 0x12
        /*036e*/ 	.short	(.L_166 - .L_165)
	.align		4
.L_165:
        /*0370*/ 	.word	index@(_ZN17fastertransformer44add_QK_bias_transform_rebuild_padding_varlenIfEEvPaS1_PKaPKT_S3_S6_PKiiiiiiiiiiPKfSA_SA_SA_b)
        /*0374*/ 	.word	0x00000000


	//----- nvinfo : EIATTR_MIN_STACK_SIZE
	.align		4
.L_166:
        /*0378*/ 	.byte	0x04, 0x12
        /*037a*/ 	.short	(.L_168 - .L_167)
	.align		4
.L_167:
        /*037c*/ 	.word	index@(_ZN17fastertransformer37add_QK_bias_transform_rebuild_paddingI6__halfEEvPaS2_PKiPKT_S4_S7_S4_iiiiiiiPKfS9_S9_S9_S9_S9_b)
        /*0380*/ 	.word	0x00000000


	//----- nvinfo : EIATTR_MIN_STACK_SIZE
	.align		4
.L_168:
        /*0384*/ 	.byte	0x04, 0x12
        /*0386*/ 	.short	(.L_170 - .L_169)
	.align		4
.L_169:
        /*0388*/ 	.word	index@(_ZN17fastertransformer37add_QK_bias_transform_rebuild_paddingIfEEvPaS1_PKiPKT_S3_S6_S3_iiiiiiiPKfS8_S8_S8_S8_S8_b)
        /*038c*/ 	.word	0x00000000


	//----- nvinfo : EIATTR_MIN_STACK_SIZE
	.align		4
.L_170:
        /*0390*/ 	.byte	0x04, 0x12
        /*0392*/ 	.short	(.L_172 - .L_171)
	.align		4
.L_171:
        /*0394*/ 	.word	index@(_ZN17fastertransformer32add_QK_bias_transform_varlen_rowI6__halfEEvPaS2_PKaPKT_S4_S7_iiiiiiiiPKfS9_S9_S9_bi)
        /*0398*/ 	.word	0x00000000


	//----- nvinfo : EIATTR_MIN_STACK_SIZE
	.align		4
.L_172:
        /*039c*/ 	.byte	0x04, 0x12
        /*039e*/ 	.short	(.L_174 - .L_173)
	.align		4
.L_173:
        /*03a0*/ 	.word	index@(_ZN17fastertransformer32add_QK_bias_transform_varlen_rowIfEEvPaS1_PKaPKT_S3_S6_iiiiiiiiPKfS8_S8_S8_bi)
        /*03a4*/ 	.word	0x00000000


	//----- nvinfo : EIATTR_MIN_STACK_SIZE
	.align		4
.L_174:
        /*03a8*/ 	.byte	0x04, 0x12
        /*03aa*/ 	.short	(.L_176 - .L_175)
	.align		4
.L_175:
        /*03ac*/ 	.word	index@(_ZN17fastertransformer28add_QK_bias_transform_varlenI6__halfEEvPaS2_PKaPKT_S4_S7_iiiiiiiiPKfS9_S9_S9_b)
        /*03b0*/ 	.word	0x00000000


	//----- nvinfo : EIATTR_MIN_STACK_SIZE
	.align		4
.L_176:
        /*03b4*/ 	.byte	0x04, 0x12
        /*03b6*/ 	.short	(.L_178 - .L_177)
	.align		4
.L_177:
        /*03b8*/ 	.word	index@(_ZN17fastertransformer28add_QK_bias_transform_varlenIfEEvPaS1_PKaPKT_S3_S6_iiiiiiiiPKfS8_S8_S8_b)
        /*03bc*/ 	.word	0x00000000


	//----- nvinfo : EIATTR_MIN_STACK_SIZE
	.align		4
.L_178:
        /*03c0*/ 	.byte	0x04, 0x12
        /*03c2*/ 	.short	(.L_180 - .L_179)
	.align		4
.L_179:
        /*03c4*/ 	.word	index@(_ZN17fastertransformer28add_QK_bias_transform_varlenI6__halfEEvPaS2_PKiPKT_S4_S7_iiiiiiiiPKfS9_S9_S9_S9_S9_b)
        /*03c8*/ 	.word	0x00000000


	//----- nvinfo : EIATTR_MIN_STACK_SIZE
	.align		4
.L_180:
        /*03cc*/ 	.byte	0x04, 0x12
        /*03ce*/ 	.short	(.L_182 - .L_181)
	.align		4
.L_181:
        /*03d0*/ 	.word	index@(_ZN17fastertransformer21add_QK_bias_transformI6__halfEEvPaS2_PKiPKT_S4_S7_iiiiiiPKfS9_S9_S9_S9_S9_b)
        /*03d4*/ 	.word	0x00000000


	//----- nvinfo : EIATTR_MIN_STACK_SIZE
	.align		4
.L_182:
        /*03d8*/ 	.byte	0x04, 0x12
        /*03da*/ 	.short	(.L_184 - .L_183)
	.align		4
.L_183:
        /*03dc*/ 	.word	index@(_ZN17fastertransformer28add_QK_bias_transform_varlenIfEEvPaS1_PKiPKT_S3_S6_iiiiiiiiPKfS8_S8_S8_S8_S8_b)
        /*03e0*/ 	.word	0x00000000


	//----- nvinfo : EIATTR_MIN_STACK_SIZE
	.align		4
.L_184:
        /*03e4*/ 	.byte	0x04, 0x12
        /*03e6*/ 	.short	(.L_186 - .L_185)
	.align		4
.L_185:
        /*03e8*/ 	.word	index@(_ZN17fastertransformer21add_QK_bias_transformIfEEvPaS1_PKiPKT_S3_S6_iiiiiiPKfS8_S8_S8_S8_S8_b)
        /*03ec*/ 	.word	0x00000000


	//----- nvinfo : EIATTR_MIN_STACK_SIZE
	.align		4
.L_186:
        /*03f0*/ 	.byte	0x04, 0x12
        /*03f2*/ 	.short	(.L_188 - .L_187)
	.align		4
.L_187:
        /*03f4*/ 	.word	index@(_ZN17fastertransformer36add_V_bias_transform_rebuild_paddingI6__halfEEvPaPKiPKT_S4_iiiiiiPKfS9_S9_b)
        /*03f8*/ 	.word	0x00000000


	//----- nvinfo : EIATTR_MIN_STACK_SIZE
	.align		4
.L_188:
        /*03fc*/ 	.byte	0x04, 0x12
        /*03fe*/ 	.short	(.L_190 - .L_189)
	.align		4
.L_189:
        /*0400*/ 	.word	index@(_ZN17fastertransformer20add_V_bias_transformI6__halfEEvPaPKiPKT_iiiiiPKfS9_S9_b)
        /*0404*/ 	.word	0x00000000


	//----- nvinfo : EIATTR_MIN_STACK_SIZE
	.align		4
.L_190:
        /*0408*/ 	.byte	0x04, 0x12
        /*040a*/ 	.short	(.L_192 - .L_191)
	.align		4
.L_191:
        /*040c*/ 	.word	index@(_ZN17fastertransformer24mappingRemovePaddingDataEPiPKii)
        /*0410*/ 	.word	0x00000000
.L_192:


//--------------------- .nv.compat                --------------------------
	.section	.nv.compat,"",@"SHT_CUDA_COMPAT_INFO"
	.align	4
        /*0000*/ 	.byte	0x02, 0x09, 0x01, 0x00, 0x02, 0x02, 0x01, 0x00, 0x02, 0x05, 0x05, 0x00, 0x03, 0x07, 0x01, 0x01
        /*0010*/ 	.byte	0x02, 0x03, 0x00, 0x00, 0x02, 0x06, 0x01, 0x00, 0x04, 0x0b, 0x08, 0x00, 0x00, 0x00, 0x00, 0x00
        /*0020*/ 	.byte	0x00, 0x00, 0x00, 0x00


//--------------------- .nv.info._ZN17fastertransformer47add_V_bias_transform_rebuild_padding_varlen_rowI6__halfEEvPaPKaPKT_PKiiiiiiiiPKfSB_bi --------------------------
	.section	.nv.info._ZN17fastertransformer47add_V_bias_transform_rebuild_padding_varlen_rowI6__halfEEvPaPKaPKT_PKiiiiiiiiPKfSB_bi,"",@"SHT_CUDA_INFO"
	.sectionflags	@""
	.align	4


	//----- nvinfo : EIATTR_CUDA_API_VERSION
	.align		4
        /*0000*/ 	.byte	0x04, 0x37
        /*0002*/ 	.short	(.L_194 - .L_193)
.L_193:
        /*0004*/ 	.word	0x00000082


	//----- nvinfo : EIATTR_KPARAM_INFO
	.align		4
.L_194:
        /*0008*/ 	.byte	0x04, 0x17
        /*000a*/ 	.short	(.L_196 - .L_195)
.L_195:
        /*000c*/ 	.word	0x00000000
        /*0010*/ 	.short	0x000e
        /*0012*/ 	.short	0x0054
        /*0014*/ 	.byte	0x00, 0xf0, 0x11, 0x00


	//----- nvinfo : EIATTR_KPARAM_INFO
	.align		4
.L_196:
        /*0018*/ 	.byte	0x04, 0x17
        /*001a*/ 	.short	(.L_198 - .L_197)
.L_197:
        /*001c*/ 	.word	0x00000000
        /*0020*/ 	.short	0x000d
        /*0022*/ 	.short	0x0050
        /*0024*/ 	.byte	0x00, 0xf0, 0x05, 0x00


	//----- nvinfo : EIATTR_KPARAM_INFO
	.align		4
.L_198:
        /*0028*/ 	.byte	0x04, 0x17
        /*002a*/ 	.short	(.L_200 - .L_199)
.L_199:
        /*002c*/ 	.word	0x00000000
        /*0030*/ 	.short	0x000c
        /*0032*/ 	.short	0x0048
        /*0034*/ 	.byte	0x00, 0xf5, 0x21, 0x00


	//----- nvinfo : EIATTR_KPARAM_INFO
	.align		4
.L_200:
        /*0038*/ 	.byte	0x04, 0x17
        /*003a*/ 	.short	(.L_202 - .L_201)
.L_201:
        /*003c*/ 	.word	0x00000000
        /*0040*/ 	.short	0x000b
        /*0042*/ 	.short	0x0040
        /*0044*/ 	.byte	0x00, 0xf5, 0x21, 0x00


	//----- nvinfo : EIATTR_KPARAM_INFO
	.align		4
.L_202:
        /*0048*/ 	.byte	0x04, 0x17
        /*004a*/ 	.short	(.L_204 - .L_203)
.L_203:
        /*004c*/ 	.word	0x00000000
        /*0050*/ 	.short	0x000a
        /*0052*/ 	.short	0x0038
        /*0054*/ 	.byte	0x00, 0xf0, 0x11, 0x00


	//----- nvinfo : EIATTR_KPARAM_INFO
	.align		4
.L_204:
        /*0058*/ 	.byte	0x04, 0x17
        /*005a*/ 	.short	(.L_206 - .L_205)
.L_205:
        /*005c*/ 	.word	0x00000000
        /*0060*/ 	.short	0x0009
        /*0062*/ 	.short	0x0034
        /*0064*/ 	.byte	0x00, 0xf0, 0x11, 0x00


	//----- nvinfo : EIATTR_KPARAM_INFO
	.align		4
.L_206:
        /*0068*/ 	.byte	0x04, 0x17
        /*006a*/ 	.short	(.L_208 - .L_207)
.L_207:
        /*006c*/ 	.word	0x00000000
        /*0070*/ 	.short	0x0008
        /*0072*/ 	.short	0x0030
        /*0074*/ 	.byte	0x00, 0xf0, 0x11, 0x00


	//----- nvinfo : EIATTR_KPARAM_INFO
	.align		4
.L_208:
        /*0078*/ 	.byte	0x04, 0x17
        /*007a*/ 	.short	(.L_210 - .L_209)
.L_209:
        /*007c*/ 	.word	0x00000000
        /*0080*/ 	.short	0x0007
        /*0082*/ 	.short	0x002c
        /*0084*/ 	.byte	0x00, 0xf0, 0x11, 0x00


	//----- nvinfo : EIATTR_KPARAM_INFO
	.align		4
.L_210:
        /*0088*/ 	.byte	0x04, 0x17
        /*008a*/ 	.short	(.L_212 - .L_211)
.L_211:
        /*008c*/ 	.word	0x00000000
        /*0090*/ 	.short	0x0006
        /*0092*/ 	.short	0x0028
        /*0094*/ 	.byte	0x00, 0xf0, 0x11, 0x00


	//----- nvinfo : EIATTR_KPARAM_INFO
	.align		4
.L_212:
        /*0098*/ 	.byte	0x04, 0x17
        /*009a*/ 	.short	(.L_214 - .L_213)
.L_213:
        /*009c*/ 	.word	0x00000000
        /*00a0*/ 	.short	0x0005
        /*00a2*/ 	.short	0x0024
        /*00a4*/ 	.byte	0x00, 0xf0, 0x11, 0x00


	//----- nvinfo : EIATTR_KPARAM_INFO
	.align		4
.L_214:
        /*00a8*/ 	.byte	0x04, 0x17
        /*00aa*/ 	.short	(.L_216 - .L_215)
.L_215:
        /*00ac*/ 	.word	0x00000000
        /*00b0*/ 	.short	0x0004
        /*00b2*/ 	.short	0x0020
        /*00b4*/ 	.byte	0x00, 0xf0, 0x11, 0x00


	//----- nvinfo : EIATTR_KPARAM_INFO
	.align		4
.L_216:
        /*00b8*/ 	.byte	0x04, 0x17
        /*00ba*/ 	.short	(.L_218 - .L_217)
.L_217:
        /*00bc*/ 	.word	0x00000000
        /*00c0*/ 	.short	0x0003
        /*00c2*/ 	.short	0x0018
        /*00c4*/ 	.byte	0x00, 0xf5, 0x21, 0x00


	//----- nvinfo : EIATTR_KPARAM_INFO
	.align		4
.L_218:
        /*00c8*/ 	.byte	0x04, 0x17
        /*00ca*/ 	.short	(.L_220 - .L_219)
.L_219:
        /*00cc*/ 	.word	0x00000000
        /*00d0*/ 	.short	0x0002
        /*00d2*/ 	.short	0x0010
        /*00d4*/ 	.byte	0x00, 0xf5, 0x21, 0x00


	//----- nvinfo : EIATTR_KPARAM_INFO
	.align		4
.L_220:
        /*00d8*/ 	.byte	0x04, 0x17
        /*00da*/ 	.short	(.L_222 - .L_221)
.L_221:
        /*00dc*/ 	.word	0x00000000
        /*00e0*/ 	.short	0x0001
        /*00e2*/ 	.short	0x0008
        /*00e4*/ 	.byte	0x00, 0xf5, 0x21, 0x00


	//----- nvinfo : EIATTR_KPARAM_INFO
	.align		4
.L_222:
        /*00e8*/ 	.byte	0x04, 0x17
        /*00ea*/ 	.short	(.L_224 - .L_223)
.L_223:
        /*00ec*/ 	.word	0x00000000
        /*00f0*/ 	.short	0x0000
        /*00f2*/ 	.short	0x0000
        /*00f4*/ 	.byte	0x00, 0xf5, 0x21, 0x00


	//----- nvinfo : EIATTR_SPARSE_MMA_MASK
	.align		4
.L_224:
        /*00f8*/ 	.byte	0x03, 0x50
        /*00fa*/ 	.short	0x0000


	//----- nvinfo : EIATTR_MAXREG_COUNT
	.align		4
        /*00fc*/ 	.byte	0x03, 0x1b
        /*00fe*/ 	.short	0x00ff


	//----- nvinfo : EIATTR_NUM_BARRIERS
	.align		4
        /*0100*/ 	.byte	0x02, 0x4c
        /*0102*/ 	.byte	0x01
	.zero		1


	//----- nvinfo : EIATTR_MERCURY_ISA_VERSION
	.align		4
        /*0104*/ 	.byte	0x03, 0x5f
        /*0106*/ 	.short	0x0101


	//----- nvinfo : EIATTR_VRC_CTA_INIT_COUNT
	.align		4
        /*0108*/ 	.byte	0x02, 0x4a
	.zero		1
	.zero		1


	//----- nvinfo : EIATTR_EXIT_INSTR_OFFSETS
	.align		4
        /*010c*/ 	.byte	0x04, 0x1c
        /*010e*/ 	.short	(.L_226 - .L_225)


	//   ....[0]....
.L_225:
        /*0110*/ 	.word	0x00000a00


	//----- nvinfo : EIATTR_CRS_STACK_SIZE
	.align		4
.L_226:
        /*0114*/ 	.byte	0x04, 0x1e
        /*0116*/ 	.short	(.L_228 - .L_227)
.L_227:
        /*0118*/ 	.word	0x00000000


	//----- nvinfo : EIATTR_CBANK_PARAM_SIZE
	.align		4
.L_228:
        /*011c*/ 	.byte	0x03, 0x19
        /*011e*/ 	.short	0x0058


	//----- nvinfo : EIATTR_PARAM_CBANK
	.align		4
        /*0120*/ 	.byte	0x04, 0x0a
        /*0122*/ 	.short	(.L_230 - .L_229)
	.align		4
.L_229:
        /*0124*/ 	.word	index@(.nv.constant0._ZN17fastertransformer47add_V_bias_transform_rebuild_padding_varlen_rowI6__halfEEvPaPKaPKT_PKiiiiiiiiPKfSB_bi)
        /*0128*/ 	.short	0x0380
        /*012a*/ 	.short	0x0058


	//----- nvinfo : EIATTR_SW_WAR
	.align		4
.L_230:
        /*012c*/ 	.byte	0x04, 0x36
        /*012e*/ 	.short	(.L_232 - .L_231)
.L_231:
        /*0130*/ 	.word	0x00000008
.L_232:


//--------------------- .nv.info._ZN17fastertransformer47add_V_bias_transform_rebuild_padding_varlen_rowIfEEvPaPKaPKT_PKiiiiiiiiPKfSA_bi --------------------------
	.section	.nv.info._ZN17fastertransformer47add_V_bias_transform_rebuild_padding_varlen_rowIfEEvPaPKaPKT_PKiiiiiiiiPKfSA_bi,"",@"SHT_CUDA_INFO"
	.sectionflags	@""
	.align	4


	//----- nvinfo : EIATTR_CUDA_API_VERSION
	.align		4
        /*0000*/ 	.byte	0x04, 0x37
        /*0002*/ 	.short	(.L_234 - .L_233)
.L_233:
        /*0004*/ 	.word	0x00000082


	//----- nvinfo : EIATTR_KPARAM_INFO
	.align		4
.L_234:
        /*0008*/ 	.byte	0x04, 0x17
        /*000a*/ 	.short	(.L_236 - .L_235)
.L_235:
        /*000c*/ 	.word	0x00000000
        /*0010*/ 	.short	0x000e
        /*0012*/ 	.short	0x0054
        /*0014*/ 	.byte	0x00, 0xf0, 0x11, 0x00


	//----- nvinfo : EIATTR_KPARAM_INFO
	.align		4
.L_236:
        /*0018*/ 	.byte	0x04, 0x17
        /*001a*/ 	.short	(.L_238 - .L_237)
.L_237:
        /*001c*/ 	.word	0x00000000
        /*0020*/ 	.short	0x000d
        /*0022*/ 	.short	0x0050
        /*0024*/ 	.byte	0x00, 0xf0, 0x05, 0x00


	//----- nvinfo : EIATTR_KPARAM_INFO
	.align		4
.L_238:
        /*0028*/ 	.byte	0x04, 0x17
        /*002a*/ 	.short	(.L_240 - .L_239)
.L_239:
        /*002c*/ 	.word	0x00000000
        /*0030*/ 	.short	0x000c
        /*0032*/ 	.short	0x0048
        /*0034*/ 	.byte	0x00, 0xf5, 0x21, 0x00


	//----- nvinfo : EIATTR_KPARAM_INFO
	.align		4
.L_240:
        /*0038*/ 	.byte	0x04, 0x17
        /*003a*/ 	.short	(.L_242 - .L_241)
.L_241:
        /*003c*/ 	.word	0x00000000
        /*0040*/ 	.short	0x000b
        /*0042*/ 	.short	0x0040
        /*0044*/ 	.byte	0x00, 0xf5, 0x21, 0x00


	//----- nvinfo : EIATTR_KPARAM_INFO
	.align		4
.L_242:
        /*0048*/ 	.byte	0x04, 0x17
        /*004a*/ 	.short	(.L_244 - .L_243)
.L_243:
        /*004c*/ 	.word	0x00000000
        /*0050*/ 	.short	0x000a
        /*0052*/ 	.short	0x0038
        /*0054*/ 	.byte	0x00, 0xf0, 0x11, 0x00


	//----- nvinfo : EIATTR_KPARAM_INFO
	.align		4
.L_244:
        /*0058*/ 	.byte	0x04, 0x17
        /*005a*/ 	.short	(.L_246 - .L_245)
.L_245:
        /*005c*/ 	.word	0x00000000
        /*0060*/ 	.short	0x0009
        /*0062*/ 	.short	0x0034
        /*0064*/ 	.byte	0x00, 0xf0, 0x11, 0x00


	//----- nvinfo : EIATTR_KPARAM_INFO
	.align		4
.L_246:
        /*0068*/ 	.byte	0x04, 0x17
        /*006a*/ 	.short	(.L_248 - .L_247)
.L_247:
        /*006c*/ 	.word	0x00000000
        /*0070*/ 	.short	0x0008
        /*0072*/ 	.short	0x0030
        /*0074*/ 	.byte	0x00, 0xf0, 0x11, 0x00


	//----- nvinfo : EIATTR_KPARAM_INFO
	.align		4
.L_248:
        /*0078*/ 	.byte	0x04, 0x17
        /*007a*/ 	.short	(.L_250 - .L_249)
.L_249:
        /*007c*/ 	.word	0x00000000
        /*0080*/ 	.short	0x0007
        /*0082*/ 	.short	0x002c
        /*0084*/ 	.byte	0x00, 0xf0, 0x11, 0x00


	//----- nvinfo : EIATTR_KPARAM_INFO
	.align		4
.L_250:
        /*0088*/ 	.byte	0x04, 0x17
        /*008a*/ 	.short	(.L_252 - .L_251)
.L_251:
        /*008c*/ 	.word	0x00000000
        /*0090*/ 	.short	0x0006
        /*0092*/ 	.short	0x0028
        /*0094*/ 	.byte	0x00, 0xf0, 0x11, 0x00


	//----- nvinfo : EIATTR_KPARAM_INFO
	.align		4
.L_252:
        /*0098*/ 	.byte	0x04, 0x17
        /*009a*/ 	.short	(.L_254 - .L_253)
.L_253:
        /*009c*/ 	.word	0x00000000
        /*00a0*/ 	.short	0x0005
        /*00a2*/ 	.short	0x0024
        /*00a4*/ 	.byte	0x00, 0xf0, 0x11, 0x00


	//----- nvinfo : EIATTR_KPARAM_INFO
	.align		4
.L_254:
        /*00a8*/ 	.byte	0x04, 0x17
        /*00aa*/ 	.short	(.L_256 - .L_255)
.L_255:
        /*00ac*/ 	.word	0x00000000
        /*00b0*/ 	.short	0x0004
        /*00b2*/ 	.short	0x0020
        /*00b4*/ 	.byte	0x00, 0xf0, 0x11, 0x00


	//----- nvinfo : EIATTR_KPARAM_INFO
	.align		4
.L_256:
        /*00b8*/ 	.byte	0x04, 0x17
        /*00ba*/ 	.short	(.L_258 - .L_257)
.L_257:
        /*00bc*/ 	.word	0x00000000
        /*00c0*/ 	.short	0x0003
        /*00c2*/ 	.short	0x0018
        /*00c4*/ 	.byte	0x00, 0xf5, 0x21, 0x00


	//----- nvinfo : EIATTR_KPARAM_INFO
	.align		4
.L_258:
        /*00c8*/ 	.byte	0x04, 0x17
        /*00ca*/ 	.short	(.L_260 - .L_259)
.L_259:
        /*00cc*/ 	.word	0x00000000
        /*00d0*/ 	.short	0x0002
        /*00d2*/ 	.short	0x0010
        /*00d4*/ 	.byte	0x00, 0xf5, 0x21, 0x00


	//----- nvinfo : EIATTR_KPARAM_INFO
	.align		4
.L_260:
        /*00d8*/ 	.byte	0x04, 0x17
        /*00da*/ 	.short	(.L_262 - .L_261)
.L_261:
        /*00dc*/ 	.word	0x00000000
        /*00e0*/ 	.short	0x0001
        /*00e2*/ 	.short	0x0008
        /*00e4*/ 	.byte	0x00, 0xf5, 0x21, 0x00


	//----- nvinfo : EIATTR_KPARAM_INFO
	.align		4
.L_262:
        /*00e8*/ 	.byte	0x04, 0x17
        /*00ea*/ 	.short	(.L_264 - .L_263)
.L_263:
        /*00ec*/ 	.word	0x00000000
        /*00f0*/ 	.short	0x0000
        /*00f2*/ 	.short	0x0000
        /*00f4*/ 	.byte	0x00, 0xf5, 0x21, 0x00


	//----- nvinfo : EIATTR_SPARSE_MMA_MASK
	.align		4
.L_264:
        /*00f8*/ 	.byte	0x03, 0x50
        /*00fa*/ 	.short	0x0000


	//----- nvinfo : EIATTR_MAXREG_COUNT
	.align		4
        /*00fc*/ 	.byte	0x03, 0x1b
        /*00fe*/ 	.short	0x00ff


	//----- nvinfo : EIATTR_NUM_BARRIERS
	.align		4
        /*0100*/ 	.byte	0x02, 0x4c
        /*0102*/ 	.byte	0x01
	.zero		1


	//----- nvinfo : EIATTR_MERCURY_ISA_VERSION
	.align		4
        /*0104*/ 	.byte	0x03, 0x5f
        /*0106*/ 	.short	0x0101


	//----- nvinfo : EIATTR_VRC_CTA_INIT_COUNT
	.align		4
        /*0108*/ 	.byte	0x02, 0x4a
	.zero		1
	.zero		1


	//----- nvinfo : EIATTR_EXIT_INSTR_OFFSETS
	.align		4
        /*010c*/ 	.byte	0x04, 0x1c
        /*010e*/ 	.short	(.L_266 - .L_265)


	//   ....[0]....
.L_265:
        /*0110*/ 	.word	0x000009c0


	//----- nvinfo : EIATTR_CRS_STACK_SIZE
	.align		4
.L_266:
        /*0114*/ 	.byte	0x04, 0x1e
        /*0116*/ 	.short	(.L_268 - .L_267)
.L_267:
        /*0118*/ 	.word	0x00000000


	//----- nvinfo : EIATTR_CBANK_PARAM_SIZE
	.align		4
.L_268:
        /*011c*/ 	.byte	0x03, 0x19
        /*011e*/ 	.short	0x0058


	//----- nvinfo : EIATTR_PARAM_CBANK
	.align		4
        /*0120*/ 	.byte	0x04, 0x0a
        /*0122*/ 	.short	(.L_270 - .L_269)
	.align		4
.L_269:
        /*0124*/ 	.word	index@(.nv.constant0._ZN17fastertransformer47add_V_bias_transform_rebuild_padding_varlen_rowIfEEvPaPKaPKT_PKiiiiiiiiPKfSA_bi)
        /*0128*/ 	.short	0x0380
        /*012a*/ 	.short	0x0058


	//----- nvinfo : EIATTR_SW_WAR
	.align		4
.L_270:
        /*012c*/ 	.byte	0x04, 0x36
        /*012e*/ 	.short	(.L_272 - .L_271)
.L_271:
        /*0130*/ 	.word	0x00000008
.L_272:


//--------------------- .nv.info._ZN17fastertransformer43add_V_bias_transform_rebuild_padding_varlenI6__halfEEvPaPKaPKT_PKiiiiiiiiPKfSB_b --------------------------
	.section	.nv.info._ZN17fastertransformer43add_V_bias_transform_rebuild_padding_varlenI6__halfEEvPaPKaPKT_PKiiiiiiiiPKfSB_b,"",@"SHT_CUDA_INFO"
	.sectionflags	@""
	.align	4


	//----- nvinfo : EIATTR_CUDA_API_VERSION
	.align		4
        /*0000*/ 	.byte	0x04, 0x37
        /*0002*/ 	.short	(.L_274 - .L_273)
.L_273:
        /*0004*/ 	.word	0x00000082


	//----- nvinfo : EIATTR_KPARAM_INFO
	.align		4
.L_274:
        /*0008*/ 	.byte	0x04, 0x17
        /*000a*/ 	.short	(.L_276 - .L_275)
.L_275:
        /*000c*/ 	.word	0x00000000
        /*0010*/ 	.short	0x000d
        /*0012*/ 	.short	0x0050
        /*0014*/ 	.byte	0x00, 0xf0, 0x05, 0x00


	//----- nvinfo : EIATTR_KPARAM_INFO
	.align		4
.L_276:
        /*0018*/ 	.byte	0x04, 0x17
        /*001a*/ 	.short	(.L_278 - .L_277)
.L_277:
        /*001c*/ 	.word	0x00000000
        /*0020*/ 	.short	0x000c
        /*0022*/ 	.short	0x0048
        /*0024*/ 	.byte	0x00, 0xf5, 0x21, 0x00


	//----- nvinfo : EIATTR_KPARAM_INFO
	.align		4
.L_278:
        /*0028*/ 	.byte	0x04, 0x17
        /*002a*/ 	.short	(.L_280 - .L_279)
.L_279:
        /*002c*/ 	.word	0x00000000
        /*0030*/ 	.short	0x000b
        /*0032*/ 	.short	0x0040
        /*0034*/ 	.byte	0x00, 0xf5, 0x21, 0x00


	//----- nvinfo : EIATTR_KPARAM_INFO
	.align		4
.L_280:
        /*0038*/ 	.byte	0x04, 0x17
        /*003a*/ 	.short	(.L_282 - .L_281)
.L_281:
        /*003c*/ 	.word	0x00000000
        /*0040*/ 	.short	0x000a
        /*0042*/ 	.short	0x0038
        /*0044*/ 	.byte	0x00, 0xf0, 0x11, 0x00


	//----- nvinfo : EIATTR_KPARAM_INFO
	.align		4
.L_282:
        /*0048*/ 	.byte	0x04, 0x17
        /*004a*/ 	.short	(.L_284 - .L_283)
.L_283:
        /*004c*/ 	.word	0x00000000
        /*0050*/ 	.short	0x0009
        /*0052*/ 	.short	0x0034
        /*0054*/ 	.byte	0x00, 0xf0, 0x11, 0x00


	//----- nvinfo : EIATTR_KPARAM_INFO
	.align		4
.L_284:
        /*0058*/ 	.byte	0x04, 0x17
        /*005a*/ 	.short	(.L_286 - .L_285)
.L_285:
        /*005c*/ 	.word	0x00000000
        /*0060*/ 	.short	0x0008
        /*0062*/ 	.short	0x0030
        /*0064*/ 	.byte	0x00, 0xf0, 0x11, 0x00


	//----- nvinfo : EIATTR_KPARAM_INFO
	.align		4
.L_286:
        /*0068*/ 	.byte	0x04, 0x17
        /*006a*/ 	.short	(.L_288 - .L_287)
.L_287:
        /*006c*/ 	.word	0x00000000
        /*0070*/ 	.short	0x0007
        /*0072*/ 	.short	0x002c
        /*0074*/ 	.byte	0x00, 0xf0, 0x11, 0x00


	//----- nvinfo : EIATTR_KPARAM_INFO
	.align		4
.L_288:
        /*0078*/ 	.byte	0x04, 0x17
        /*007a*/ 	.short	(.L_290 - .L_289)
.L_289:
        /*007c*/ 	.word	0x00000000
        /*0080*/ 	.short	0x0006
        /*0082*/ 	.short	0x0028
        /*0084*/ 	.byte	0x00, 0xf0, 0x11, 0x00


	//----- nvinfo : EIATTR_KPARAM_INFO
	.align		4
.L_290:
        /*0088*/ 	.byte	0x04, 0x17
        /*008a*/ 	.short	(.L_292 - .L_291)
.L_291:
        /*008c*/ 	.word	0x00000000
        /*0090*/ 	.short	0x0005
        /*0092*/ 	.short	0x0024
        /*0094*/ 	.byte	0x00, 0xf0, 0x11, 0x00


	//----- nvinfo : EIATTR_KPARAM_INFO
	.align		4
.L_292:
        /*0098*/ 	.byte	0x04, 0x17
        /*009a*/ 	.short	(.L_294 - .L_293)
.L_293:
        /*009c*/ 	.word	0x00000000
        /*00a0*/ 	.short	0x0004
        /*00a2*/ 	.short	0x0020
        /*00a4*/ 	.byte	0x00, 0xf0, 0x11, 0x00


	//----- nvinfo : EIATTR_KPARAM_INFO
	.align		4
.L_294:
        /*00a8*/ 	.byte	0x04, 0x17
        /*00aa*/ 	.short	(.L_296 - .L_295)
.L_295:
        /*00ac*/ 	.word	0x00000000
        /*00b0*/ 	.short	0x0003
        /*00b2*/ 	.short	0x0018
        /*00b4*/ 	.byte	0x00, 0xf5, 0x21, 0x00


	//----- nvinfo : EIATTR_KPARAM_INFO
	.align		4
.L_296:
        /*00b8*/ 	.byte	0x04, 0x17
        /*00ba*/ 	.short	(.L_298 - .L_297)
.L_297:
        /*00bc*/ 	.word	0x00000000
        /*00c0*/ 	.short	0x0002
        /*00c2*/ 	.short	0x0010
        /*00c4*/ 	.byte	0x00, 0xf5, 0x21, 0x00


	//----- nvinfo : EIATTR_KPARAM_INFO
	.align		4
.L_298:
        /*00c8*/ 	.byte	0x04, 0x17
        /*00ca*/ 	.short	(.L_300 - .L_299)
.L_299:
        /*00cc*/ 	.word	0x00000000
        /*00d0*/ 	.short	0x0001
        /*00d2*/ 	.short	0x0008
        /*00d4*/ 	.byte	0x00, 0xf5, 0x21, 0x00


	//----- nvinfo : EIATTR_KPARAM_INFO
	.align		4
.L_300:
        /*00d8*/ 	.byte	0x04, 0x17
        /*00da*/ 	.short	(.L_302 - .L_301)
.L_301:
        /*00dc*/ 	.word	0x00000000
        /*00e0*/ 	.short	0x0000
        /*00e2*/ 	.short	0x0000
        /*00e4*/ 	.byte	0x00, 0xf5, 0x21, 0x00


	//----- nvinfo : EIATTR_SPARSE_MMA_MASK
	.align		4
.L_302:
        /*00e8*/ 	.byte	0x03, 0x50
        /*00ea*/ 	.short	0x0000


	//----- nvinfo : EIATTR_MAXREG_COUNT
	.align		4
        /*00ec*/ 	.byte	0x03, 0x1b
        /*00ee*/ 	.short	0x00ff


	//----- nvinfo : EIATTR_NUM_BARRIERS
	.align		4
        /*00f0*/ 	.byte	0x02, 0x4c
        /*00f2*/ 	.byte	0x01
	.zero		1


	//----- nvinfo : EIATTR_MERCURY_ISA_VERSION
	.align		4
        /*00f4*/ 	.byte	0x03, 0x5f
        /*00f6*/ 	.short	0x0101


	//----- nvinfo : EIATTR_VRC_CTA_INIT_COUNT
	.align		4
        /*00f8*/ 	.byte	0x02, 0x4a
	.zero		1
	.zero		1


	//----- nvinfo : EIATTR_EXIT_INSTR_OFFSETS
	.align		4
        /*00fc*/ 	.byte	0x04, 0x1c
        /*00fe*/ 	.short	(.L_304 - .L_303)


	//   ....[0]....
.L_303:
        /*0100*/ 	.word	0x00000a40


	//----- nvinfo : EIATTR_CRS_STACK_SIZE
	.align		4
.L_304:
        /*0104*/ 	.byte	0x04, 0x1e
        /*0106*/ 	.short	(.L_306 - .L_305)
.L_305:
        /*0108*/ 	.word	0x00000000


	//----- nvinfo : EIATTR_CBANK_PARAM_SIZE
	.align		4
.L_306:
        /*010c*/ 	.byte	0x03, 0x19
        /*010e*/ 	.short	0x0051


	//----- nvinfo : EIATTR_PARAM_CBANK
	.align		4
        /*0110*/ 	.byte	0x04, 0x0a
        /*0112*/ 	.short	(.L_308 - .L_307)
	.align		4
.L_307:
        /*0114*/ 	.word	index@(.nv.constant0._ZN17fastertransformer43add_V_bias_transform_rebuild_padding_varlenI6__halfEEvPaPKaPKT_PKiiiiiiiiPKfSB_b)
        /*0118*/ 	.short	0x0380
        /*011a*/ 	.short	0x0051


	//----- nvinfo : EIATTR_SW_WAR
	.align		4
.L_308:
        /*011c*/ 	.byte	0x04, 0x36
        /*011e*/ 	.short	(.L_310 - .L_309)
.L_309:
        /*0120*/ 	.word	0x00000008
.L_310:


//--------------------- .nv.info._ZN17fastertransformer43add_V_bias_transform_rebuild_padding_varlenIfEEvPaPKaPKT_PKiiiiiiiiPKfSA_b --------------------------
	.section	.nv.info._ZN17fastertransformer43add_V_bias_transform_rebuild_padding_varlenIfEEvPaPKaPKT_PKiiiiiiiiPKfSA_b,"",@"SHT_CUDA_INFO"
	.sectionflags	@""
	.align	4


	//----- nvinfo : EIATTR_CUDA_API_VERSION
	.align		4
        /*0000*/ 	.byte	0x04, 0x37
        /*0002*/ 	.short	(.L_312 - .L_311)
.L_311:
        /*0004*/ 	.word	0x00000082


	//----- nvinfo : EIATTR_KPARAM_INFO
	.align		4
.L_312:
        /*0008*/ 	.byte	0x04, 0x17
        /*000a*/ 	.short	(.L_314 - .L_313)
.L_313:
        /*000c*/ 	.word	0x00000000
        /*0010*/ 	.short	0x000d
        /*0012*/ 	.short	0x0050
        /*0014*/ 	.byte	0x00, 0xf0, 0x05, 0x00


	//----- nvinfo : EIATTR_KPARAM_INFO
	.align		4
.L_314:
        /*0018*/ 	.byte	0x04, 0x17
        /*001a*/ 	.short	(.L_316 - .L_315)
.L_315:
        /*001c*/ 	.word	0x00000000
        /*0020*/ 	.short	0x000c
        /*0022*/ 	.short	0x0048
        /*0024*/ 	.byte	0x00, 0xf5, 0x21, 0x00


	//----- nvinfo : EIATTR_KPARAM_INFO
	.align		4
.L_316:
        /*0028*/ 	.byte	0x04, 0x17
        /*002a*/ 	.short	(.L_318 - .L_317)
.L_317:
        /*002c*/ 	.word	0x00000000
        /*0030*/ 	.short	0x000b
        /*0032*/ 	.short	0x0040
        /*0034*/ 	.byte	0x00, 0xf5, 0x21, 0x00


	//----- nvinfo : EIATTR_KPARAM_INFO
	.align		4
.L_318:
        /*0038*/ 	.byte	0x04, 0x17
        /*003a*/ 	.short	(.L_320 - .L_319)
.L_319:
        /*003c*/ 	.word	0x00000000
        /*0040*/ 	.short	0x000a
        /*0042*/ 	.short	0x0038
        /*0044*/ 	.byte	0x00, 0xf0, 0x11, 0x00


	//----- nvinfo : EIATTR_KPARAM_INFO
	.align		4
.L_320:
        /*0048*/ 	.byte	0x04, 0x17
        /*004a*/ 	.short	(.L_322 - .L_321)
.L_321:
        /*004c*/ 	.word	0x00000000
        /*0050*/ 	.short	0x0009
        /*0052*/ 	.short	0x0034
        /*0054*/ 	.byte	0x00, 0xf0, 0x11, 0x00


	//----- nvinfo : EIATTR_KPARAM_INFO
	.align		4
.L_322:
        /*0058*/ 	.byte	0x04, 0x17
        /*005a*/ 	.short	(.L_324 - .L_323)
.L_323:
        /*005c*/ 	.word	0x00000000
        /*0060*/ 	.short	0x0008
        /*0062*/ 	.short	0x0030
        /*0064*/ 	.byte	0x00, 0xf0, 0x11, 0x00


	//----- nvinfo : EIATTR_KPARAM_INFO
	.align		4
.L_324:
        /*0068*/ 	.byte	0x04, 0x17
        /*006a*/ 	.short	(.L_326 - .L_325)
.L_325:
        /*006c*/ 	.word	0x00000000
        /*0070*/ 	.short	0x0007
        /*0072*/ 	.short	0x002c
        /*0074*/ 	.byte	0x00, 0xf0, 0x11, 0x00


	//----- nvinfo : EIATTR_KPARAM_INFO
	.align		4
.L_326:
        /*0078*/ 	.byte	0x04, 0x17
        /*007a*/ 	.short	(.L_328 - .L_327)
.L_327:
        /*007c*/ 	.word	0x00000000
        /*0080*/ 	.short	0x0006
        /*0082*/ 	.short	0x0028
        /*0084*/ 	.byte	0x00, 0xf0, 0x11, 0x00


	//----- nvinfo : EIATTR_KPARAM_INFO
	.align		4
.L_328:
        /*0088*/ 	.byte	0x04, 0x17
        /*008a*/ 	.short	(.L_330 - .L_329)
.L_329:
        /*008c*/ 	.word	0x00000000
        /*0090*/ 	.short	0x0005
        /*0092*/ 	.short	0x0024
        /*0094*/ 	.byte	0x00, 0xf0, 0x11, 0x00


	//----- nvinfo : EIATTR_KPARAM_INFO
	.align		4
.L_330:
        /*0098*/ 	.byte	0x04, 0x17
        /*009a*/ 	.short	(.L_332 - .L_331)
.L_331:
        /*009c*/ 	.word	0x00000000
        /*00a0*/ 	.short	0x0004
        /*00a2*/ 	.short	0x0020
        /*00a4*/ 	.byte	0x00, 0xf0, 0x11, 0x00


	//----- nvinfo : EIATTR_KPARAM_INFO
	.align		4
.L_332:
        /*00a8*/ 	.byte	0x04, 0x17
        /*00aa*/ 	.short	(.L_334 - .L_333)
.L_333:
        /*00ac*/ 	.word	0x00000000
        /*00b0*/ 	.short	0x0003
        /*00b2*/ 	.short	0x0018
        /*00b4*/ 	.byte	0x00, 0xf5, 0x21, 0x00


	//----- nvinfo : EIATTR_KPARAM_INFO
	.align		4
.L_334:
        /*00b8*/ 	.byte	0x04, 0x17
        /*00ba*/ 	.short	(.L_336 - .L_335)
.L_335:
        /*00bc*/ 	.word	0x00000000
        /*00c0*/ 	.short	0x0002
        /*00c2*/ 	.short	0x0010
        /*00c4*/ 	.byte	0x00, 0xf5, 0x21, 0x00


	//----- nvinfo : EIATTR_KPARAM_INFO
	.align		4
.L_336:
        /*00c8*/ 	.byte	0x04, 0x17
        /*00ca*/ 	.short	(.L_338 - .L_337)
.L_337:
        /*00cc*/ 	.word	0x00000000
        /*00d0*/ 	.short	0x0001
        /*00d2*/ 	.short	0x0008
        /*00d4*/ 	.byte	0x00, 0xf5, 0x21, 0x00


	//----- nvinfo : EIATTR_KPARAM_INFO
	.align		4
.L_338:
        /*00d8*/ 	.byte	0x04, 0x17
        /*00da*/ 	.short	(.L_340 - .L_339)
.L_339:
        /*00dc*/ 	.word	0x00000000
        /*00e0*/ 	.short	0x0000
        /*00e2*/ 	.short	0x0000
        /*00e4*/ 	.byte	0x00, 0xf5, 0x21, 0x00


	//----- nvinfo : EIATTR_SPARSE_MMA_MASK
	.align		4
.L_340:
        /*00e8*/ 	.byte	0x03, 0x50
        /*00ea*/ 	.short	0x0000


	//----- nvinfo : EIATTR_MAXREG_COUNT
	.align		4
        /*00ec*/ 	.byte	0x03, 0x1b
        /*00ee*/ 	.short	0x00ff


	//----- nvinfo : EIATTR_NUM_BARRIERS
	.align		4
        /*00f0*/ 	.byte	0x02, 0x4c
        /*00f2*/ 	.byte	0x01
	.zero		1


	//----- nvinfo : EIATTR_MERCURY_ISA_VERSION
	.align		4
        /*00f4*/ 	.byte	0x03, 0x5f
        /*00f6*/ 	.short	0x0101


	//----- nvinfo : EIATTR_VRC_CTA_INIT_COUNT
	.align		4
        /*00f8*/ 	.byte	0x02, 0x4a
	.zero		1
	.zero		1


	//----- nvinfo : EIATTR_EXIT_INSTR_OFFSETS
	.align		4
        /*00fc*/ 	.byte	0x04, 0x1c
        /*00fe*/ 	.short	(.L_342 - .L_341)


	//   ....[0]....
.L_341:
        /*0100*/ 	.word	0x00000a00


	//----- nvinfo : EIATTR_CRS_STACK_SIZE
	.align		4
.L_342:
        /*0104*/ 	.byte	0x04, 0x1e
        /*0106*/ 	.short	(.L_344 - .L_343)
.L_343:
        /*0108*/ 	.word	0x00000000


	//----- nvinfo : EIATTR_CBANK_PARAM_SIZE
	.align		4
.L_344:
        /*010c*/ 	.byte	0x03, 0x19
        /*010e*/ 	.short	0x0051


	//----- nvinfo : EIATTR_PARAM_CBANK
	.align		4
        /*0110*/ 	.byte	0x04, 0x0a
        /*0112*/ 	.short	(.L_346 - .L_345)
	.align		4
.L_345:
        /*0114*/ 	.word	index@(.nv.constant0._ZN17fastertransformer43add_V_bias_transform_rebuild_padding_varlenIfEEvPaPKaPKT_PKiiiiiiiiPKfSA_b)
        /*0118*/ 	.short	0x0380
        /*011a*/ 	.short	0x0051


	//----- nvinfo : EIATTR_SW_WAR
	.align		4
.L_346:
        /*011c*/ 	.byte	0x04, 0x36
        /*011e*/ 	.short	(.L_348 - .L_347)
.L_347:
        /*0120*/ 	.word	0x00000008
.L_348:


//--------------------- .nv.info._ZN17fastertransformer36add_V_bias_transform_rebuild_paddingIfEEvPaPKiPKT_S3_iiiiiiPKfS8_S8_b --------------------------
	.section	.nv.info._ZN17fastertransformer36add_V_bias_transform_rebuild_paddingIfEEvPaPKiPKT_S3_iiiiiiPKfS8_S8_b,"",@"SHT_CUDA_INFO"
	.sectionflags	@""
	.align	4


	//----- nvinfo : EIATTR_CUDA_API_VERSION
	.align		4
        /*0000*/ 	.byte	0x04, 0x37
        /*0002*/ 	.short	(.L_350 - .L_349)
.L_349:
        /*0004*/ 	.word	0x00000082


	//----- nvinfo : EIATTR_KPARAM_INFO
	.align		4
.L_350:
        /*0008*/ 	.byte	0x04, 0x17
        /*000a*/ 	.short	(.L_352 - .L_351)
.L_351:
        /*000c*/ 	.word	0x00000000
        /*0010*/ 	.short	0x000d
        /*0012*/ 	.short	0x0050
        /*0014*/ 	.byte	0x00, 0xf0, 0x05, 0x00


	//----- nvinfo : EIATTR_KPARAM_INFO
	.align		4
.L_352:
        /*0018*/ 	.byte	0x04, 0x17
        /*001a*/ 	.short	(.L_354 - .L_353)
.L_353:
        /*001c*/ 	.word	0x00000000
        /*0020*/ 	.short	0x000c
        /*0022*/ 	.short	0x0048
        /*0024*/ 	.byte	0x00, 0xf5, 0x21, 0x00


	//----- nvinfo : EIATTR_KPARAM_INFO
	.align		4
.L_354:
        /*0028*/ 	.byte	0x04, 0x17
        /*002a*/ 	.short	(.L_356 - .L_355)
.L_355:
        /*002c*/ 	.word	0x00000000
        /*0030*/ 	.short	0x000b
        /*0032*/ 	.short	0x0040
        /*0034*/ 	.byte	0x00, 0xf5, 0x21, 0x00


	//----- nvinfo : EIATTR_KPARAM_INFO
	.align		4
.L_356:
        /*0038*/ 	.byte	0x04, 0x17
        /*003a*/ 	.short	(.L_358 - .L_357)
.L_357:
        /*003c*/ 	.word	0x00000000
        /*0040*/ 	.short	0x000a
        /*0042*/ 	.short	0x0038
        /*0044*/ 	.byte	0x00, 0xf5, 0x21, 0x00


	//----- nvinfo : EIATTR_KPARAM_INFO
	.align		4
.L_358:
        /*0048*/ 	.byte	0x04, 0x17
        /*004a*/ 	.short	(.L_360 - .L_359)
.L_359:
        /*004c*/ 	.word	0x00000000
        /*0050*/ 	.short	0x0009
        /*0052*/ 	.short	0x0034
        /*0054*/ 	.byte	0x00, 0xf0, 0x11, 0x00


	//----- nvinfo : EIATTR_KPARAM_INFO
	.align		4
.L_360:
        /*0058*/ 	.byte	0x04, 0x17
        /*005a*/ 	.short	(.L_362 - .L_361)
.L_361:
        /*005c*/ 	.word	0x00000000
        /*0060*/ 	.short	0x0008
        /*0062*/ 	.short	0x0030
        /*0064*/ 	.byte	0x00, 0xf0, 0x11, 0x00


	//----- nvinfo : EIATTR_KPARAM_INFO
	.align		4
.L_362:
        /*0068*/ 	.byte	0x04, 0x17
        /*006a*/ 	.short	(.L_364 - .L_363)
.L_363:
        /*006c*/ 	.word	0x00000000
        /*0070*/ 	.short	0x0007
        /*0072*/ 	.short	0x002c
        /*0074*/ 	.byte	0x00, 0xf0, 0x11, 0x00


	//----- nvinfo : EIATTR_KPARAM_INFO
	.align		4
.L_364:
        /*0078*/ 	.byte	0x04, 0x17
        /*007a*/ 	.short	(.L_366 - .L_365)
.L_365:
        /*007c*/ 	.word	0x00000000
        /*0080*/ 	.short	0x0006
        /*0082*/ 	.short	0x0028
        /*0084*/ 	.byte	0x00, 0xf0, 0x11, 0x00


	//----- nvinfo : EIATTR_KPARAM_INFO
	.align		4
.L_366:
        /*0088*/ 	.byte	0x04, 0x17
        /*008a*/ 	.short	(.L_368 - .L_367)
.L_367:
        /*008c*/ 	.word	0x00000000
        /*0090*/ 	.short	0x0005
        /*0092*/ 	.short	0x0024
        /*0094*/ 	.byte	0x00, 0xf0, 0x11, 0x00


	//----- nvinfo : EIATTR_KPARAM_INFO
	.align		4
.L_368:
        /*0098*/ 	.byte	0x04, 0x17
        /*009a*/ 	.short	(.L_370 - .L_369)
.L_369:
        /*009c*/ 	.word	0x00000000
        /*00a0*/ 	.short	0x0004
        /*00a2*/ 	.short	0x0020
        /*00a4*/ 	.byte	0x00, 0xf0, 0x11, 0x00


	//----- nvinfo : EIATTR_KPARAM_INFO
	.align		4
.L_370:
        /*00a8*/ 	.byte	0x04, 0x17
        /*00aa*/ 	.short	(.L_372 - .L_371)
.L_371:
        /*00ac*/ 	.word	0x00000000
        /*00b0*/ 	.short	0x0003
        /*00b2*/ 	.short	0x0018
        /*00b4*/ 	.byte	0x00, 0xf5, 0x21, 0x00


	//----- nvinfo : EIATTR_KPARAM_INFO
	.align		4
.L_372:
        /*00b8*/ 	.byte	0x04, 0x17
        /*00ba*/ 	.short	(.L_374 - .L_373)
.L_373:
        /*00bc*/ 	.word	0x00000000
        /*00c0*/ 	.short	0x0002
        /*00c2*/ 	.short	0x0010
        /*00c4*/ 	.byte	0x00, 0xf5, 0x21, 0x00


	//----- nvinfo : EIATTR_KPARAM_INFO
	.align		4
.L_374:
        /*00c8*/ 	.byte	0x04, 0x17
        /*00ca*/ 	.short	(.L_376 - .L_375)
.L_375:
        /*00cc*/ 	.word	0x00000000
        /*00d0*/ 	.short	0x0001
        /*00d2*/ 	.short	0x0008
        /*00d4*/ 	.byte	0x00, 0xf5, 0x21, 0x00


	//----- nvinfo : EIATTR_KPARAM_INFO
	.align		4
.L_376:
        /*00d8*/ 	.byte	0x04, 0x17
        /*00da*/ 	.short	(.L_378 - .L_377)
.L_377:
        /*00dc*/ 	.word	0x00000000
        /*00e0*/ 	.short	0x0000
        /*00e2*/ 	.short	0x0000
        /*00e4*/ 	.byte	0x00, 0xf5, 0x21, 0x00


	//----- nvinfo : EIATTR_SPARSE_MMA_MASK
	.align		4
.L_378:
        /*00e8*/ 	.byte	0x03, 0x50
        /*00ea*/ 	.short	0x0000


	//----- nvinfo : EIATTR_MAXREG_COUNT
	.align		4
        /*00ec*/ 	.byte	0x03, 0x1b
        /*00ee*/ 	.short	0x00ff


	//----- nvinfo : EIATTR_NUM_BARRIERS
	.align		4
        /*00f0*/ 	.byte	0x02, 0x4c
        /*00f2*/ 	.byte	0x01
	.zero		1


	//----- nvinfo : EIATTR_MERCURY_ISA_VERSION
	.align		4
        /*00f4*/ 	.byte	0x03, 0x5f
        /*00f6*/ 	.short	0x0101


	//----- nvinfo : EIATTR_VRC_CTA_INIT_COUNT
	.align		4
        /*00f8*/ 	.byte	0x02, 0x4a
	.zero		1
	.zero		1


	//----- nvinfo : EIATTR_EXIT_INSTR_OFFSETS
	.align		4
        /*00fc*/ 	.byte	0x04, 0x1c
        /*00fe*/ 	.short	(.L_380 - .L_379)


	//   ....[0]....
.L_379:
        /*0100*/ 	.word	0x00000a30


	//----- nvinfo : EIATTR_CRS_STACK_SIZE
	.align		4
.L_380:
        /*0104*/ 	.byte	0x04, 0x1e
        /*0106*/ 	.short	(.L_382 - .L_381)
.L_381:
        /*0108*/ 	.word	0x00000000


	//----- nvinfo : EIATTR_CBANK_PARAM_SIZE
	.align		4
.L_382:
        /*010c*/ 	.byte	0x03, 0x19
        /*010e*/ 	.short	0x0051


	//----- nvinfo : EIATTR_PARAM_CBANK
	.align		4
        /*0110*/ 	.byte	0x04, 0x0a
        /*0112*/ 	.short	(.L_384 - .L_383)
	.align		4
.L_383:
        /*0114*/ 	.word	index@(.nv.constant0._ZN17fastertransformer36add_V_bias_transform_rebuild_paddingIfEEvPaPKiPKT_S3_iiiiiiPKfS8_S8_b)
        /*0118*/ 	.short	0x0380
        /*011a*/ 	.short	0x0051


	//----- nvinfo : EIATTR_SW_WAR
	.align		4
.L_384:
        /*011c*/ 	.byte	0x04, 0x36
        /*011e*/ 	.short	(.L_386 - .L_385)
.L_385:
        /*0120*/ 	.word	0x00000008
.L_386:


//--------------------- .nv.info._ZN17fastertransformer31add_V_bias_transform_varlen_rowI6__halfEEvPaPKaPKT_iiiiiiPKfS9_bi --------------------------
	.section	.nv.info._ZN17fastertransformer31add_V_bias_transform_varlen_rowI6__halfEEvPaPKaPKT_iiiiiiPKfS9_bi,"",@"SHT_CUDA_INFO"
	.sectionflags	@""
	.align	4


	//----- nvinfo : EIATTR_CUDA_API_VERSION
	.align		4
        /*0000*/ 	.byte	0x04, 0x37
        /*0002*/ 	.short	(.L_388 - .L_387)
.L_387:
        /*0004*/ 	.word	0x00000082


	//----- nvinfo : EIATTR_KPARAM_INFO
	.align		4
.L_388:
        /*0008*/ 	.byte	0x04, 0x17
        /*000a*/ 	.short	(.L_390 - .L_389)
.L_389:
        /*000c*/ 	.word	0x00000000
        /*0010*/ 	.short	0x000c
        /*0012*/ 	.short	0x0044
        /*0014*/ 	.byte	0x00, 0xf0, 0x11, 0x00


	//----- nvinfo : EIATTR_KPARAM_INFO
	.align		4
.L_390:
        /*0018*/ 	.byte	0x04, 0x17
        /*001a*/ 	.short	(.L_392 - .L_391)
.L_391:
        /*001c*/ 	.word	0x00000000
        /*0020*/ 	.short	0x000b
        /*0022*/ 	.short	0x0040
        /*0024*/ 	.byte	0x00, 0xf0, 0x05, 0x00


	//----- nvinfo : EIATTR_KPARAM_INFO
	.align		4
.L_392:
        /*0028*/ 	.byte	0x04, 0x17
        /*002a*/ 	.short	(.L_394 - .L_393)
.L_393:
        /*002c*/ 	.word	0x00000000
        /*0030*/ 	.short	0x000a
        /*0032*/ 	.short	0x0038
        /*0034*/ 	.byte	0x00, 0xf5, 0x21, 0x00


	//----- nvinfo : EIATTR_KPARAM_INFO
	.align		4
.L_394:
        /*0038*/ 	.byte	0x04, 0x17
        /*003a*/ 	.short	(.L_396 - .L_395)
.L_395:
        /*003c*/ 	.word	0x00000000
        /*0040*/ 	.short	0x0009
        /*0042*/ 	.short	0x0030
        /*0044*/ 	.byte	0x00, 0xf5, 0x21, 0x00


	//----- nvinfo : EIATTR_KPARAM_INFO
	.align		4
.L_396:
        /*0048*/ 	.byte	0x04, 0x17
        /*004a*/ 	.short	(.L_398 - .L_397)
.L_397:
        /*004c*/ 	.word	0x00000000
        /*0050*/ 	.short	0x0008
        /*0052*/ 	.short	0x002c
        /*0054*/ 	.byte	0x00, 0xf0, 0x11, 0x00


	//----- nvinfo : EIATTR_KPARAM_INFO
	.align		4
.L_398:
        /*0058*/ 	.byte	0x04, 0x17
        /*005a*/ 	.short	(.L_400 - .L_399)
.L_399:
        /*005c*/ 	.word	0x00000000
        /*0060*/ 	.short	0x0007
        /*0062*/ 	.short	0x0028
        /*0064*/ 	.byte	0x00, 0xf0, 0x11, 0x00


	//----- nvinfo : EIATTR_KPARAM_INFO
	.align		4
.L_400:
        /*0068*/ 	.byte	0x04, 0x17
        /*006a*/ 	.short	(.L_402 - .L_401)
.L_401:
        /*006c*/ 	.word	0x00000000
        /*0070*/ 	.short	0x0006
        /*0072*/ 	.short	0x0024
        /*0074*/ 	.byte	0x00, 0xf0, 0x11, 0x00


	//----- nvinfo : EIATTR_KPARAM_INFO
	.align		4
.L_402:
        /*0078*/ 	.byte	0x04, 0x17
        /*007a*/ 	.short	(.L_404 - .L_403)
.L_403:
        /*007c*/ 	.word	0x00000000
        /*0080*/ 	.short	0x0005
        /*0082*/ 	.short	0x0020
        /*0084*/ 	.byte	0x00, 0xf0, 0x11, 0x00


	//----- nvinfo : EIATTR_KPARAM_INFO
	.align		4
.L_404:
        /*0088*/ 	.byte	0x04, 0x17
        /*008a*/ 	.short	(.L_406 - .L_405)
.L_405:
        /*008c*/ 	.word	0x00000000
        /*0090*/ 	.short	0x0004
        /*0092*/ 	.short	0x001c
        /*0094*/ 	.byte	0x00, 0xf0, 0x11, 0x00


	//----- nvinfo : EIATTR_KPARAM_INFO
	.align		4
.L_406:
        /*0098*/ 	.byte	0x04, 0x17
        /*009a*/ 	.short	(.L_408 - .L_407)
.L_407:
        /*009c*/ 	.word	0x00000000
        /*00a0*/ 	.short	0x0003
        /*00a2*/ 	.short	0x0018
        /*00a4*/ 	.byte	0x00, 0xf0, 0x11, 0x00


	//----- nvinfo : EIATTR_KPARAM_INFO
	.align		4
.L_408:
        /*00a8*/ 	.byte	0x04, 0x17
        /*00aa*/ 	.short	(.L_410 - .L_409)
.L_409:
        /*00ac*/ 	.word	0x00000000
        /*00b0*/ 	.short	0x0002
        /*00b2*/ 	.short	0x0010
        /*00b4*/ 	.byte	0x00, 0xf5, 0x21, 0x00


	//----- nvinfo : EIATTR_KPARAM_INFO
	.align		4
.L_410:
        /*00b8*/ 	.byte	0x04, 0x17
        /*00ba*/ 	.short	(.L_412 - .L_411)
.L_411:
        /*00bc*/ 	.word	0x00000000
        /*00c0*/ 	.short	0x0001
        /*00c2*/ 	.short	0x0008
        /*00c4*/ 	.byte	0x00, 0xf5, 0x21, 0x00


	//----- nvinfo : EIATTR_KPARAM_INFO
	.align		4
.L_412:
        /*00c8*/ 	.byte	0x04, 0x17
        /*00ca*/ 	.short	(.L_414 - .L_413)
.L_413:
        /*00cc*/ 	.word	0x00000000
        /*00d0*/ 	.short	0x0000
        /*00d2*/ 	.short	0x0000
        /*00d4*/ 	.byte	0x00, 0xf5, 0x21, 0x00


	//----- nvinfo : EIATTR_SPARSE_MMA_MASK
	.align		4
.L_414:
        /*00d8*/ 	.byte	0x03, 0x50
        /*00da*/ 	.short	0x0000


	//----- nvinfo : EIATTR_MAXREG_COUNT
	.align		4
        /*00dc*/ 	.byte	0x03, 0x1b
        /*00de*/ 	.short	0x00ff


	//----- nvinfo : EIATTR_NUM_BARRIERS
	.align		4
        /*00e0*/ 	.byte	0x02, 0x4c
        /*00e2*/ 	.byte	0x01
	.zero		1


	//----- nvinfo : EIATTR_MERCURY_ISA_VERSION
	.align		4
        /*00e4*/ 	.byte	0x03, 0x5f
        /*00e6*/ 	.short	0x0101


	//----- nvinfo : EIATTR_VRC_CTA_INIT_COUNT
	.align		4
        /*00e8*/ 	.byte	0x02, 0x4a
	.zero		1
	.zero		1


	//----- nvinfo : EIATTR_EXIT_INSTR_OFFSETS
	.align		4
        /*00ec*/ 	.byte	0x04, 0x1c
        /*00ee*/ 	.short	(.L_416 - .L_415)


	//   ....[0]....
.L_415:
        /*00f0*/ 	.word	0x00000920


	//----- nvinfo : EIATTR_CRS_STACK_SIZE
	.align		4
.L_416:
        /*00f4*/ 	.byte	0x04, 0x1e
        /*00f6*/ 	.short	(.L_418 - .L_417)
.L_417:
        /*00f8*/ 	.word	0x00000000


	//----- nvinfo : EIATTR_CBANK_PARAM_SIZE
	.align		4
.L_418:
        /*00fc*/ 	.byte	0x03, 0x19
        /*00fe*/ 	.short	0x0048


	//----- nvinfo : EIATTR_PARAM_CBANK
	.align		4
        /*0100*/ 	.byte	0x04, 0x0a
        /*0102*/ 	.short	(.L_420 - .L_419)
	.align		4
.L_419:
        /*0104*/ 	.word	index@(.nv.constant0._ZN17fastertransformer31add_V_bias_transform_varlen_rowI6__halfEEvPaPKaPKT_iiiiiiPKfS9_bi)
        /*0108*/ 	.short	0x0380
        /*010a*/ 	.short	0x0048


	//----- nvinfo : EIATTR_SW_WAR
	.align		4
.L_420:
        /*010c*/ 	.byte	0x04, 0x36
        /*010e*/ 	.short	(.L_422 - .L_421)
.L_421:
        /*0110*/ 	.word	0x00000008
.L_422:


//--------------------- .nv.info._ZN17fastertransformer31add_V_bias_transform_varlen_rowIfEEvPaPKaPKT_iiiiiiPKfS8_bi --------------------------
	.section	.nv.info._ZN17fastertransformer31add_V_bias_transform_varlen_rowIfEEvPaPKaPKT_iiiiiiPKfS8_bi,"",@"SHT_CUDA_INFO"
	.sectionflags	@""
	.align	4


	//----- nvinfo : EIATTR_CUDA_API_VERSION
	.align		4
        /*0000*/ 	.byte	0x04, 0x37
        /*0002*/ 	.short	(.L_424 - .L_423)
.L_423:
        /*0004*/ 	.word	0x00000082


	//----- nvinfo : EIATTR_KPARAM_INFO
	.align		4
.L_424:
        /*0008*/ 	.byte	0x04, 0x17
        /*000a*/ 	.short	(.L_426 - .L_425)
.L_425:
        /*000c*/ 	.word	0x00000000
        /*0010*/ 	.short	0x000c
        /*0012*/ 	.short	0x0044
        /*0014*/ 	.byte	0x00, 0xf0, 0x11, 0x00


	//----- nvinfo : EIATTR_KPARAM_INFO
	.align		4
.L_426:
        /*0018*/ 	.byte	0x04, 0x17
        /*001a*/ 	.short	(.L_428 - .L_427)
.L_427:
        /*001c*/ 	.word	0x00000000
        /*0020*/ 	.short	0x000b
        /*0022*/ 	.short	0x0040
        /*0024*/ 	.byte	0x00, 0xf0, 0x05, 0x00


	//----- nvinfo : EIATTR_KPARAM_INFO
	.align		4
.L_428:
        /*0028*/ 	.byte	0x04, 0x17
        /*002a*/ 	.short	(.L_430 - .L_429)
.L_429:
        /*002c*/ 	.word	0x00000000
        /*0030*/ 	.short	0x000a
        /*0032*/ 	.short	0x0038
        /*0034*/ 	.byte	0x00, 0xf5, 0x21, 0x00


	//----- nvinfo : EIATTR_KPARAM_INFO
	.align		4
.L_430:
        /*0038*/ 	.byte	0x04, 0x17
        /*003a*/ 	.short	(.L_432 - .L_431)
.L_431:
        /*003c*/ 	.word	0x00000000
        /*0040*/ 	.short	0x0009
        /*0042*/ 	.short	0x0030
        /*0044*/ 	.byte	0x00, 0xf5, 0x21, 0x00


	//----- nvinfo : EIATTR_KPARAM_INFO
	.align		4
.L_432:
        /*0048*/ 	.byte	0x04, 0x17
        /*004a*/ 	.short	(.L_434 - .L_433)
.L_433:
        /*004c*/ 	.word	0x00000000
        /*0050*/ 	.short	0x0008
        /*0052*/ 	.short	0x002c
        /*0054*/ 	.byte	0x00, 0xf0, 0x11, 0x00


	//----- nvinfo : EIATTR_KPARAM_INFO
	.align		4
.L_434:
        /*0058*/ 	.byte	0x04, 0x17
        /*005a*/ 	.short	(.L_436 - .L_435)
.L_435:
        /*005c*/ 	.word	0x00000000
        /*0060*/ 	.short	0x0007
        /*0062*/ 	.short	0x0028
        /*0064*/ 	.byte	0x00, 0xf0, 0x11, 0x00


	//----- nvinfo : EIATTR_KPARAM_INFO
	.align		4
.L_436:
        /*0068*/ 	.byte	0x04, 0x17
        /*006a*/ 	.short	(.L_438 - .L_437)
.L_437:
        /*006c*/ 	.word	0x00000000
        /*0070*/ 	.short	0x0006
        /*0072*/ 	.short	0x0024
        /*0074*/ 	.byte	0x00, 0xf0, 0x11, 0x00


	//----- nvinfo : EIATTR_KPARAM_INFO
	.align		4
.L_438:
        /*0078*/ 	.byte	0x04, 0x17
        /*007a*/ 	.short	(.L_440 - .L_439)
.L_439:
        /*007c*/ 	.word	0x00000000
        /*0080*/ 	.short	0x0005
        /*0082*/ 	.short	0x0020
        /*0084*/ 	.byte	0x00, 0xf0, 0x11, 0x00


	//----- nvinfo : EIATTR_KPARAM_INFO
	.align		4
.L_440:
        /*0088*/ 	.byte	0x04, 0x17
        /*008a*/ 	.short	(.L_442 - .L_441)
.L_441:
        /*008c*/ 	.word	0x00000000
        /*0090*/ 	.short	0x0004
        /*0092*/ 	.short	0x001c
        /*0094*/ 	.byte	0x00, 0xf0, 0x11, 0x00


	//----- nvinfo : EIATTR_KPARAM_INFO
	.align		4
.L_442:
        /*0098*/ 	.byte	0x04, 0x17
        /*009a*/ 	.short	(.L_444 - .L_443)
.L_443:
        /*009c*/ 	.word	0x00000000
        /*00a0*/ 	.short	0x0003
        /*00a2*/ 	.short	0x0018
        /*00a4*/ 	.byte	0x00, 0xf0, 0x11, 0x00


	//----- nvinfo : EIATTR_KPARAM_INFO
	.align		4
.L_444:
        /*00a8*/ 	.byte	0x04, 0x17
        /*00aa*/ 	.short	(.L_446 - .L_445)
.L_445:
        /*00ac*/ 	.word	0x00000000
        /*00b0*/ 	.short	0x0002
        /*00b2*/ 	.short	0x0010
        /*00b4*/ 	.byte	0x00, 0xf5, 0x21, 0x00


	//----- nvinfo : EIATTR_KPARAM_INFO
	.align		4
.L_446:
        /*00b8*/ 	.byte	0x04, 0x17
        /*00ba*/ 	.short	(.L_448 - .L_447)
.L_447:
        /*00bc*/ 	.word	0x00000000
        /*00c0*/ 	.short	0x0001
        /*00c2*/ 	.short	0x0008
        /*00c4*/ 	.byte	0x00, 0xf5, 0x21, 0x00


	//----- nvinfo : EIATTR_KPARAM_INFO
	.align		4
.L_448:
        /*00c8*/ 	.byte	0x04, 0x17
        /*00ca*/ 	.short	(.L_450 - .L_449)
.L_449:
        /*00cc*/ 	.word	0x00000000
        /*00d0*/ 	.short	0x0000
        /*00d2*/ 	.short	0x0000
        /*00d4*/ 	.byte	0x00, 0xf5, 0x21, 0x00


	//----- nvinfo : EIATTR_SPARSE_MMA_MASK
	.align		4
.L_450:
        /*00d8*/ 	.byte	0x03, 0x50
        /*00da*/ 	.short	0x0000


	//----- nvinfo : EIATTR_MAXREG_COUNT
	.align		4
        /*00dc*/ 	.byte	0x03, 0x1b
        /*00de*/ 	.short	0x00ff


	//----- nvinfo : EIATTR_NUM_BARRIERS
	.align		4
        /*00e0*/ 	.byte	0x02, 0x4c
        /*00e2*/ 	.byte	0x01
	.zero		1


	//----- nvinfo : EIATTR_MERCURY_ISA_VERSION
	.align		4
        /*00e4*/ 	.byte	0x03, 0x5f
        /*00e6*/ 	.short	0x0101


	//----- nvinfo : EIATTR_VRC_CTA_INIT_COUNT
	.align		4
        /*00e8*/ 	.byte	0x02, 0x4a
	.zero		1
	.zero		1


	//----- nvinfo : EIATTR_EXIT_INSTR_OFFSETS
	.align		4
        /*00ec*/ 	.byte	0x04, 0x1c
        /*00ee*/ 	.short	(.L_452 - .L_451)


	//   ....[0]....
.L_451:
        /*00f0*/ 	.word	0x000008e0


	//----- nvinfo : EIATTR_CRS_STACK_SIZE
	.align		4
.L_452:
        /*00f4*/ 	.byte	0x04, 0x1e
        /*00f6*/ 	.short	(.L_454 - .L_453)
.L_453:
        /*00f8*/ 	.word	0x00000000


	//----- nvinfo : EIATTR_CBANK_PARAM_SIZE
	.align		4
.L_454:
        /*00fc*/ 	.byte	0x03, 0x19
        /*00fe*/ 	.short	0x0048


	//----- nvinfo : EIATTR_PARAM_CBANK
	.align		4
        /*0100*/ 	.byte	0x04, 0x0a
        /*0102*/ 	.short	(.L_456 - .L_455)
	.align		4
.L_455:
        /*0104*/ 	.word	index@(.nv.constant0._ZN17fastertransformer31add_V_bias_transform_varlen_rowIfEEvPaPKaPKT_iiiiiiPKfS8_bi)
        /*0108*/ 	.short	0x0380
        /*010a*/ 	.short	0x0048


	//----- nvinfo : EIATTR_SW_WAR
	.align		4
.L_456:
        /*010c*/ 	.byte	0x04, 0x36
        /*010e*/ 	.short	(.L_458 - .L_457)
.L_457:
        /*0110*/ 	.word	0x00000008
.L_458:


//--------------------- .nv.info._ZN17fastertransformer27add_V_bias_transform_varlenI6__halfEEvPaPKaPKT_iiiiiiPKfS9_b --------------------------
	.section	.nv.info._ZN17fastertransformer27add_V_bias_transform_varlenI6__halfEEvPaPKaPKT_iiiiiiPKfS9_b,"",@"SHT_CUDA_INFO"
	.sectionflags	@""
	.align	4


	//----- nvinfo : EIATTR_CUDA_API_VERSION
	.align		4
        /*0000*/ 	.byte	0x04, 0x37
        /*0002*/ 	.short	(.L_460 - .L_459)
.L_459:
        /*0004*/ 	.word	0x00000082


	//----- nvinfo : EIATTR_KPARAM_INFO
	.align		4
.L_460:
        /*0008*/ 	.byte	0x04, 0x17
        /*000a*/ 	.short	(.L_462 - .L_461)
.L_461:
        /*000c*/ 	.word	0x00000000
        /*0010*/ 	.short	0x000b
        /*0012*/ 	.short	0x0040
        /*0014*/ 	.byte	0x00, 0xf0, 0x05, 0x00


	//----- nvinfo : EIATTR_KPARAM_INFO
	.align		4
.L_462:
        /*0018*/ 	.byte	0x04, 0x17
        /*001a*/ 	.short	(.L_464 - .L_463)
.L_463:
        /*001c*/ 	.word	0x00000000
        /*0020*/ 	.short	0x000a
        /*0022*/ 	.short	0x0038
        /*0024*/ 	.byte	0x00, 0xf5, 0x21, 0x00


	//----- nvinfo : EIATTR_KPARAM_INFO
	.align		4
.L_464:
        /*0028*/ 	.byte	0x04, 0x17
        /*002a*/ 	.short	(.L_466 - .L_465)
.L_465:
        /*002c*/ 	.word	0x00000000
        /*0030*/ 	.short	0x0009
        /*0032*/ 	.short	0x0030
        /*0034*/ 	.byte	0x00, 0xf5, 0x21, 0x00


	//----- nvinfo : EIATTR_KPARAM_INFO
	.align		4
.L_466:
        /*0038*/ 	.byte	0x04, 0x17
        /*003a*/ 	.short	(.L_468 - .L_467)
.L_467:
        /*003c*/ 	.word	0x00000000
        /*0040*/ 	.short	0x0008
        /*0042*/ 	.short	0x002c
        /*0044*/ 	.byte	0x00, 0xf0, 0x11, 0x00


	//----- nvinfo : EIATTR_KPARAM_INFO
	.align		4
.L_468:
        /*0048*/ 	.byte	0x04, 0x17
        /*004a*/ 	.short	(.L_470 - .L_469)
.L_469:
        /*004c*/ 	.word	0x00000000
        /*0050*/ 	.short	0x0007
        /*0052*/ 	.short	0x0028
        /*0054*/ 	.byte	0x00, 0xf0, 0x11, 0x00


	//----- nvinfo : EIATTR_KPARAM_INFO
	.align		4
.L_470:
        /*0058*/ 	.byte	0x04, 0x17
        /*005a*/ 	.short	(.L_472 - .L_471)
.L_471:
        /*005c*/ 	.word	0x00000000
        /*0060*/ 	.short	0x0006
        /*0062*/ 	.short	0x0024
        /*0064*/ 	.byte	0x00, 0xf0, 0x11, 0x00


	//----- nvinfo : EIATTR_KPARAM_INFO
	.align		4
.L_472:
        /*0068*/ 	.byte	0x04, 0x17
        /*006a*/ 	.short	(.L_474 - .L_473)
.L_473:
        /*006c*/ 	.word	0x00000000
        /*0070*/ 	.short	0x0005
        /*0072*/ 	.short	0x0020
        /*0074*/ 	.byte	0x00, 0xf0, 0x11, 0x00


	//----- nvinfo : EIATTR_KPARAM_INFO
	.align		4
.L_474:
        /*0078*/ 	.byte	0x04, 0x17
        /*007a*/ 	.short	(.L_476 - .L_475)
.L_475:
        /*007c*/ 	.word	0x00000000
        /*0080*/ 	.short	0x0004
        /*0082*/ 	.short	0x001c
        /*0084*/ 	.byte	0x00, 0xf0, 0x11, 0x00


	//----- nvinfo : EIATTR_KPARAM_INFO
	.align		4
.L_476:
        /*0088*/ 	.byte	0x04, 0x17
        /*008a*/ 	.short	(.L_478 - .L_477)
.L_477:
        /*008c*/ 	.word	0x00000000
        /*0090*/ 	.short	0x0003
        /*0092*/ 	.short	0x0018
        /*0094*/ 	.byte	0x00, 0xf0, 0x11, 0x00


	//----- nvinfo : EIATTR_KPARAM_INFO
	.align		4
.L_478:
        /*0098*/ 	.byte	0x04, 0x17
        /*009a*/ 	.short	(.L_480 - .L_479)
.L_479:
        /*009c*/ 	.word	0x00000000
        /*00a0*/ 	.short	0x0002
        /*00a2*/ 	.short	0x0010
        /*00a4*/ 	.byte	0x00, 0xf5, 0x21, 0x00


	//----- nvinfo : EIATTR_KPARAM_INFO
	.align		4
.L_480:
        /*00a8*/ 	.byte	0x04, 0x17
        /*00aa*/ 	.short	(.L_482 - .L_481)
.L_481:
        /*00ac*/ 	.word	0x00000000
        /*00b0*/ 	.short	0x0001
        /*00b2*/ 	.short	0x0008
        /*00b4*/ 	.byte	0x00, 0xf5, 0x21, 0x00


	//----- nvinfo : EIATTR_KPARAM_INFO
	.align		4
.L_482:
        /*00b8*/ 	.byte	0x04, 0x17
        /*00ba*/ 	.short	(.L_484 - .L_483)
.L_483:
        /*00bc*/ 	.word	0x00000000
        /*00c0*/ 	.short	0x0000
        /*00c2*/ 	.short	0x0000
        /*00c4*/ 	.byte	0x00, 0xf5, 0x21, 0x00


	//----- nvinfo : EIATTR_SPARSE_MMA_MASK
	.align		4
.L_484:
        /*00c8*/ 	.byte	0x03, 0x50
        /*00ca*/ 	.short	0x0000


	//----- nvinfo : EIATTR_MAXREG_COUNT
	.align		4
        /*00cc*/ 	.byte	0x03, 0x1b
        /*00ce*/ 	.short	0x00ff


	//----- nvinfo : EIATTR_NUM_BARRIERS
	.align		4
        /*00d0*/ 	.byte	0x02, 0x4c
        /*00d2*/ 	.byte	0x01
	.zero		1


	//----- nvinfo : EIATTR_MERCURY_ISA_VERSION
	.align		4
        /*00d4*/ 	.byte	0x03, 0x5f
        /*00d6*/ 	.short	0x0101


	//----- nvinfo : EIATTR_VRC_CTA_INIT_COUNT
	.align		4
        /*00d8*/ 	.byte	0x02, 0x4a
	.zero		1
	.zero		1


	//----- nvinfo : EIATTR_EXIT_INSTR_OFFSETS
	.align		4
        /*00dc*/ 	.byte	0x04, 0x1c
        /*00de*/ 	.short	(.L_486 - .L_485)


	//   ....[0]....
.L_485:
        /*00e0*/ 	.word	0x00000960


	//----- nvinfo : EIATTR_CRS_STACK_SIZE
	.align		4
.L_486:
        /*00e4*/ 	.byte	0x04, 0x1e
        /*00e6*/ 	.short	(.L_488 - .L_487)
.L_487:
        /*00e8*/ 	.word	0x00000000


	//----- nvinfo : EIATTR_CBANK_PARAM_SIZE
	.align		4
.L_488:
        /*00ec*/ 	.byte	0x03, 0x19
        /*00ee*/ 	.short	0x0041


	//----- nvinfo : EIATTR_PARAM_CBANK
	.align		4
        /*00f0*/ 	.byte	0x04, 0x0a
        /*00f2*/ 	.short	(.L_490 - .L_489)
	.align		4
.L_489:
        /*00f4*/ 	.word	index@(.nv.constant0._ZN17fastertransformer27add_V_bias_transform_varlenI6__halfEEvPaPKaPKT_iiiiiiPKfS9_b)
        /*00f8*/ 	.short	0x0380
        /*00fa*/ 	.short	0x0041


	//----- nvinfo : EIATTR_SW_WAR
	.align		4
.L_490:
        /*00fc*/ 	.byte	0x04, 0x36
        /*00fe*/ 	.short	(.L_492 - .L_491)
.L_491:
        /*0100*/ 	.word	0x00000008
.L_492:


//--------------------- .nv.info._ZN17fastertransformer27add_V_bias_transform_varlenIfEEvPaPKaPKT_iiiiiiPKfS8_b --------------------------
	.section	.nv.info._ZN17fastertransformer27add_V_bias_transform_varlenIfEEvPaPKaPKT_iiiiiiPKfS8_b,"",@"SHT_CUDA_INFO"
	.sectionflags	@""
	.align	4


	//----- nvinfo : EIATTR_CUDA_API_VERSION
	.align		4
        /*0000*/ 	.byte	0x04, 0x37
        /*0002*/ 	.short	(.L_494 - .L_493)
.L_493:
        /*0004*/ 	.word	0x00000082


	//----- nvinfo : EIATTR_KPARAM_INFO
	.align		4
.L_494:
        /*0008*/ 	.byte	0x04, 0x17
        /*000a*/ 	.short	(.L_496 - .L_495)
.L_495:
        /*000c*/ 	.word	0x00000000
        /*0010*/ 	.short	0x000b
        /*0012*/ 	.short	0x0040
        /*0014*/ 	.byte	0x00, 0xf0, 0x05, 0x00


	//----- nvinfo : EIATTR_KPARAM_INFO
	.align		4
.L_496:
        /*0018*/ 	.byte	0x04, 0x17
        /*001a*/ 	.short	(.L_498 - .L_497)
.L_497:
        /*001c*/ 	.word	0x00000000
        /*0020*/ 	.short	0x000a
        /*0022*/ 	.short	0x0038
        /*0024*/ 	.byte	0x00, 0xf5, 0x21, 0x00


	//----- nvinfo : EIATTR_KPARAM_INFO
	.align		4
.L_498:
        /*0028*/ 	.byte	0x04, 0x17
        /*002a*/ 	.short	(.L_500 - .L_499)
.L_499:
        /*002c*/ 	.word	0x00000000
        /*0030*/ 	.short	0x0009
        /*0032*/ 	.short	0x0030
        /*0034*/ 	.byte	0x00, 0xf5, 0x21, 0x00


	//----- nvinfo : EIATTR_KPARAM_INFO
	.align		4
.L_500:
        /*0038*/ 	.byte	0x04, 0x17
        /*003a*/ 	.short	(.L_502 - .L_501)
.L_501:
        /*003c*/ 	.word	0x00000000
        /*0040*/ 	.short	0x0008
        /*0042*/ 	.short	0x002c
        /*0044*/ 	.byte	0x00, 0xf0, 0x11, 0x00


	//----- nvinfo : EIATTR_KPARAM_INFO
	.align		4
.L_502:
        /*0048*/ 	.byte	0x04, 0x17
        /*004a*/ 	.short	(.L_504 - .L_503)
.L_503:
        /*004c*/ 	.word	0x00000000
        /*0050*/ 	.short	0x0007
        /*0052*/ 	.short	0x0028
        /*0054*/ 	.byte	0x00, 0xf0, 0x11, 0x00


	//----- nvinfo : EIATTR_KPARAM_INFO
	.align		4
.L_504:
        /*0058*/ 	.byte	0x04, 0x17
        /*005a*/ 	.short	(.L_506 - .L_505)
.L_505:
        /*005c*/ 	.word	0x00000000
        /*0060*/ 	.short	0x0006
        /*0062*/ 	.short	0x0024
        /*0064*/ 	.byte	0x00, 0xf0, 0x11, 0x00


	//----- nvinfo : EIATTR_KPARAM_INFO
	.align		4
.L_506:
        /*0068*/ 	.byte	0x04, 0x17
        /*006a*/ 	.short	(.L_508 - .L_507)
.L_507:
        /*006c*/ 	.word	0x00000000
        /*0070*/ 	.short	0x0005
        /*0072*/ 	.short	0x0020
        /*0074*/ 	.byte	0x00, 0xf0, 0x11, 0x00


	//----- nvinfo : EIATTR_KPARAM_INFO
	.align		4
.L_508:
        /*0078*/ 	.byte	0x04, 0x17
        /*007a*/ 	.short	(.L_510 - .L_509)
.L_509:
        /*007c*/ 	.word	0x00000000
        /*0080*/ 	.short	0x0004
        /*0082*/ 	.short	0x001c
        /*0084*/ 	.byte	0x00, 0xf0, 0x11, 0x00


	//----- nvinfo : EIATTR_KPARAM_INFO
	.align		4
.L_510:
        /*0088*/ 	.byte	0x04, 0x17
        /*008a*/ 	.short	(.L_512 - .L_511)
.L_511:
        /*008c*/ 	.word	0x00000000
        /*0090*/ 	.short	0x0003
        /*0092*/ 	.short	0x0018
        /*0094*/ 	.byte	0x00, 0xf0, 0x11, 0x00


	//----- nvinfo : EIATTR_KPARAM_INFO
	.align		4
.L_512:
        /*0098*/ 	.byte	0x04, 0x17
        /*009a*/ 	.short	(.L_514 - .L_513)
.L_513:
        /*009c*/ 	.word	0x00000000
        /*00a0*/ 	.short	0x0002
        /*00a2*/ 	.short	0x0010
        /*00a4*/ 	.byte	0x00, 0xf5, 0x21, 0x00


	//----- nvinfo : EIATTR_KPARAM_INFO
	.align		4
.L_514:
        /*00a8*/ 	.byte	0x04, 0x17
        /*00aa*/ 	.short	(.L_516 - .L_515)
.L_515:
        /*00ac*/ 	.word	0x00000000
        /*00b0*/ 	.short	0x0001
        /*00b2*/ 	.short	0x0008
        /*00b4*/ 	.byte	0x00, 0xf5, 0x21, 0x00


	//----- nvinfo : EIATTR_KPARAM_INFO
	.align		4
.L_516:
        /*00b8*/ 	.byte	0x04, 0x17
        /*00ba*/ 	.short	(.L_518 - .L_517)
.L_517:
        /*00bc*/ 	.word	0x00000000
        /*00c0*/ 	.short	0x0000
        /*00c2*/ 	.short	0x0000
        /*00c4*/ 	.byte	0x00, 0xf5, 0x21, 0x00


	//----- nvinfo : EIATTR_SPARSE_MMA_MASK
	.align		4
.L_518:
        /*00c8*/ 	.byte	0x03, 0x50
        /*00ca*/ 	.short	0x0000


	//----- nvinfo : EIATTR_MAXREG_COUNT
	.align		4
        /*00cc*/ 	.byte	0x03, 0x1b
        /*00ce*/ 	.short	0x00ff


	//----- nvinfo : EIATTR_NUM_BARRIERS
	.align		4
        /*00d0*/ 	.byte	0x02, 0x4c
        /*00d2*/ 	.byte	0x01
	.zero		1


	//----- nvinfo : EIATTR_MERCURY_ISA_VERSION
	.align		4
        /*00d4*/ 	.byte	0x03, 0x5f
        /*00d6*/ 	.short	0x0101


	//----- nvinfo : EIATTR_VRC_CTA_INIT_COUNT
	.align		4
        /*00d8*/ 	.byte	0x02, 0x4a
	.zero		1
	.zero		1


	//----- nvinfo : EIATTR_EXIT_INSTR_OFFSETS
	.align		4
        /*00dc*/ 	.byte	0x04, 0x1c
        /*00de*/ 	.short	(.L_520 - .L_519)


	//   ....[0]....
.L_519:
        /*00e0*/ 	.word	0x00000920


	//----- nvinfo : EIATTR_CRS_STACK_SIZE
	.align		4
.L_520:
        /*00e4*/ 	.byte	0x04, 0x1e
        /*00e6*/ 	.short	(.L_522 - .L_521)
.L_521:
        /*00e8*/ 	.word	0x00000000


	//----- nvinfo : EIATTR_CBANK_PARAM_SIZE
	.align		4
.L_522:
        /*00ec*/ 	.byte	0x03, 0x19
        /*00ee*/ 	.short	0x0041


	//----- nvinfo : EIATTR_PARAM_CBANK
	.align		4
        /*00f0*/ 	.byte	0x04, 0x0a
        /*00f2*/ 	.short	(.L_524 - .L_523)
	.align		4
.L_523:
        /*00f4*/ 	.word	index@(.nv.constant0._ZN17fastertransformer27add_V_bias_transform_varlenIfEEvPaPKaPKT_iiiiiiPKfS8_b)
        /*00f8*/ 	.short	0x0380
        /*00fa*/ 	.short	0x0041


	//----- nvinfo : EIATTR_SW_WAR
	.align		4
.L_524:
        /*00fc*/ 	.byte	0x04, 0x36
        /*00fe*/ 	.short	(.L_526 - .L_525)
.L_525:
        /*0100*/ 	.word	0x00000008
.L_526:


//--------------------- .nv.info._ZN17fastertransformer27add_V_bias_transform_varlenI6__halfEEvPaPKiPKT_iiiiiPKfS9_S9_b --------------------------
	.section	.nv.info._ZN17fastertransformer27add_V_bias_transform_varlenI6__halfEEvPaPKiPKT_iiiiiPKfS9_S9_b,"",@"SHT_CUDA_INFO"
	.sectionflags	@""
	.align	4


	//----- nvinfo : EIATTR_CUDA_API_VERSION
	.align		4
        /*0000*/ 	.byte	0x04, 0x37
        /*0002*/ 	.short	(.L_528 - .L_527)
.L_527:
        /*0004*/ 	.word	0x00000082


	//----- nvinfo : EIATTR_KPARAM_INFO
	.align		4
.L_528:
        /*0008*/ 	.byte	0x04, 0x17
        /*000a*/ 	.short	(.L_530 - .L_529)
.L_529:
        /*000c*/ 	.word	0x00000000
        /*0010*/ 	.short	0x000b
        /*0012*/ 	.short	0x0048
        /*0014*/ 	.byte	0x00, 0xf0, 0x05, 0x00


	//----- nvinfo : EIATTR_KPARAM_INFO
	.align		4
.L_530:
        /*0018*/ 	.byte	0x04, 0x17
        /*001a*/ 	.short	(.L_532 - .L_531)
.L_531:
        /*001c*/ 	.word	0x00000000
        /*0020*/ 	.short	0x000a
        /*0022*/ 	.short	0x0040
        /*0024*/ 	.byte	0x00, 0xf5, 0x21, 0x00


	//----- nvinfo : EIATTR_KPARAM_INFO
	.align		4
.L_532:
        /*0028*/ 	.byte	0x04, 0x17
        /*002a*/ 	.short	(.L_534 - .L_533)
.L_533:
        /*002c*/ 	.word	0x00000000
        /*0030*/ 	.short	0x0009
        /*0032*/ 	.short	0x0038
        /*0034*/ 	.byte	0x00, 0xf5, 0x21, 0x00


	//----- nvinfo : EIATTR_KPARAM_INFO
	.align		4
.L_534:
        /*0038*/ 	.byte	0x04, 0x17
        /*003a*/ 	.short	(.L_536 - .L_535)
.L_535:
        /*003c*/ 	.word	0x00000000
        /*0040*/ 	.short	0x0008
        /*0042*/ 	.short	0x0030
        /*0044*/ 	.byte	0x00, 0xf5, 0x21, 0x00


	//----- nvinfo : EIATTR_KPARAM_INFO
	.align		4
.L_536:
        /*0048*/ 	.byte	0x04, 0x17
        /*004a*/ 	.short	(.L_538 - .L_537)
.L_537:
        /*004c*/ 	.word	0x00000000
        /*0050*/ 	.short	0x0007
        /*0052*/ 	.short	0x0028
        /*0054*/ 	.byte	0x00, 0xf0, 0x11, 0x00


	//----- nvinfo : EIATTR_KPARAM_INFO
	.align		4
.L_538:
        /*0058*/ 	.byte	0x04, 0x17
        /*005a*/ 	.short	(.L_540 - .L_539)
.L_539:
        /*005c*/ 	.word	0x00000000
        /*0060*/ 	.short	0x0006
        /*0062*/ 	.short	0x0024
        /*0064*/ 	.byte	0x00, 0xf0, 0x11, 0x00


	//----- nvinfo : EIATTR_KPARAM_INFO
	.align		4
.L_540:
        /*0068*/ 	.byte	0x04, 0x17
        /*006a*/ 	.short	(.L_542 - .L_541)
.L_541:
        /*006c*/ 	.word	0x00000000
        /*0070*/ 	.short	0x0005
        /*0072*/ 	.short	0x0020
        /*0074*/ 	.byte	0x00, 0xf0, 0x11, 0x00


	//----- nvinfo : EIATTR_KPARAM_INFO
	.align		4
.L_542:
        /*0078*/ 	.byte	0x04, 0x17
        /*007a*/ 	.short	(.L_544 - .L_543)
.L_543:
        /*007c*/ 	.word	0x00000000
        /*0080*/ 	.short	0x0004
        /*0082*/ 	.short	0x001c
        /*0084*/ 	.byte	0x00, 0xf0, 0x11, 0x00


	//----- nvinfo : EIATTR_KPARAM_INFO
	.align		4
.L_544:
        /*0088*/ 	.byte	0x04, 0x17
        /*008a*/ 	.short	(.L_546 - .L_545)
.L_545:
        /*008c*/ 	.word	0x00000000
        /*0090*/ 	.short	0x0003
        /*0092*/ 	.short	0x0018
        /*0094*/ 	.byte	0x00, 0xf0, 0x11, 0x00


	//----- nvinfo : EIATTR_KPARAM_INFO
	.align		4
.L_546:
        /*0098*/ 	.byte	0x04, 0x17
        /*009a*/ 	.short	(.L_548 - .L_547)
.L_547:
        /*009c*/ 	.word	0x00000000
        /*00a0*/ 	.short	0x0002
        /*00a2*/ 	.short	0x0010
        /*00a4*/ 	.byte	0x00, 0xf5, 0x21, 0x00


	//----- nvinfo : EIATTR_KPARAM_INFO
	.align		4
.L_548:
        /*00a8*/ 	.byte	0x04, 0x17
        /*00aa*/ 	.short	(.L_550 - .L_549)
.L_549:
        /*00ac*/ 	.word	0x00000000
        /*00b0*/ 	.short	0x0001
        /*00b2*/ 	.short	0x0008
        /*00b4*/ 	.byte	0x00, 0xf5, 0x21, 0x00


	//----- nvinfo : EIATTR_KPARAM_INFO
	.align		4
.L_550:
        /*00b8*/ 	.byte	0x04, 0x17
        /*00ba*/ 	.short	(.L_552 - .L_551)
.L_551:
        /*00bc*/ 	.word	0x00000000
        /*00c0*/ 	.short	0x0000
        /*00c2*/ 	.short	0x0000
        /*00c4*/ 	.byte	0x00, 0xf5, 0x21, 0x00


	//----- nvinfo : EIATTR_SPARSE_MMA_MASK
	.align		4
.L_552:
        /*00c8*/ 	.byte	0x03, 0x50
        /*00ca*/ 	.short	0x0000


	//----- nvinfo : EIATTR_MAXREG_COUNT
	.align		4
        /*00cc*/ 	.byte	0x03, 0x1b
        /*00ce*/ 	.short	0x00ff


	//----- nvinfo : EIATTR_NUM_BARRIERS
	.align		4
        /*00d0*/ 	.byte	0x02, 0x4c
        /*00d2*/ 	.byte	0x01
	.zero		1


	//----- nvinfo : EIATTR_MERCURY_ISA_VERSION
	.align		4
        /*00d4*/ 	.byte	0x03, 0x5f
        /*00d6*/ 	.short	0x0101


	//----- nvinfo : EIATTR_VRC_CTA_INIT_COUNT
	.align		4
        /*00d8*/ 	.byte	0x02, 0x4a
	.zero		1
	.zero		1


	//----- nvinfo : EIATTR_EXIT_INSTR_OFFSETS
	.align		4
        /*00dc*/ 	.byte	0x04, 0x1c
        /*00de*/ 	.short	(.L_554 - .L_553)


	//   ....[0]....
.L_553:
        /*00e0*/ 	.word	0x00000a00


	//----- nvinfo : EIATTR_CRS_STACK_SIZE
	.align		4
.L_554:
        /*00e4*/ 	.byte	0x04, 0x1e
        /*00e6*/ 	.short	(.L_556 - .L_555)
.L_555:
        /*00e8*/ 	.word	0x00000000


	//----- nvinfo : EIATTR_CBANK_PARAM_SIZE
	.align		4
.L_556:
        /*00ec*/ 	.byte	0x03, 0x19
        /*00ee*/ 	.short	0x0049


	//----- nvinfo : EIATTR_PARAM_CBANK
	.align		4
        /*00f0*/ 	.byte	0x04, 0x0a
        /*00f2*/ 	.short	(.L_558 - .L_557)
	.align		4
.L_557:
        /*00f4*/ 	.word	index@(.nv.constant0._ZN17fastertransformer27add_V_bias_transform_varlenI6__halfEEvPaPKiPKT_iiiiiPKfS9_S9_b)
        /*00f8*/ 	.short	0x0380
        /*00fa*/ 	.short	0x0049


	//----- nvinfo : EIATTR_SW_WAR
	.align		4
.L_558:
        /*00fc*/ 	.byte	0x04, 0x36
        /*00fe*/ 	.short	(.L_560 - .L_559)
.L_559:
        /*0100*/ 	.word	0x00000008
.L_560:


//--------------------- .nv.info._ZN17fastertransformer27add_V_bias_transform_varlenIfEEvPaPKiPKT_iiiiiPKfS8_S8_b --------------------------
	.section	.nv.info._ZN17fastertransformer27add_V_bias_transform_varlenIfEEvPaPKiPKT_iiiiiPKfS8_S8_b,"",@"SHT_CUDA_INFO"
	.sectionflags	@""
	.align	4


	//----- nvinfo : EIATTR_CUDA_API_VERSION
	.align		4
        /*0000*/ 	.byte	0x04, 0x37
        /*0002*/ 	.short	(.L_562 - .L_561)
.L_561:
        /*0004*/ 	.word	0x00000082


	//----- nvinfo : EIATTR_KPARAM_INFO
	.align		4
.L_562:
        /*0008*/ 	.byte	0x04, 0x17
        /*000a*/ 	.short	(.L_564 - .L_563)
.L_563:
        /*000c*/ 	.word	0x00000000
        /*0010*/ 	.short	0x000b
        /*0012*/ 	.short	0x0048
        /*0014*/ 	.byte	0x00, 0xf0, 0x05, 0x00


	//----- nvinfo : EIATTR_KPARAM_INFO
	.align		4
.L_564:
        /*0018*/ 	.byte	0x04, 0x17
        /*001a*/ 	.short	(.L_566 - .L_565)
.L_565:
        /*001c*/ 	.word	0x00000000
        /*0020*/ 	.short	0x000a
        /*0022*/ 	.short	0x0040
        /*0024*/ 	.byte	0x00, 0xf5, 0x21, 0x00


	//----- nvinfo : EIATTR_KPARAM_INFO
	.align		4
.L_566:
        /*0028*/ 	.byte	0x04, 0x17
        /*002a*/ 	.short	(.L_568 - .L_567)
.L_567:
        /*002c*/ 	.word	0x00000000
        /*0030*/ 	.short	0x0009
        /*0032*/ 	.short	0x0038
        /*0034*/ 	.byte	0x00, 0xf5, 0x21, 0x00


	//----- nvinfo : EIATTR_KPARAM_INFO
	.align		4
.L_568:
        /*0038*/ 	.byte	0x04, 0x17
        /*003a*/ 	.short	(.L_570 - .L_569)
.L_569:
        /*003c*/ 	.word	0x00000000
        /*0040*/ 	.short	0x0008
        /*0042*/ 	.short	0x0030
        /*0044*/ 	.byte	0x00, 0xf5, 0x21, 0x00


	//----- nvinfo : EIATTR_KPARAM_INFO
	.align		4
.L_570:
        /*0048*/ 	.byte	0x04, 0x17
        /*004a*/ 	.short	(.L_572 - .L_571)
.L_571:
        /*004c*/ 	.word	0x00000000
        /*0050*/ 	.short	0x0007
        /*0052*/ 	.short	0x0028
        /*0054*/ 	.byte	0x00, 0xf0, 0x11, 0x00


	//----- nvinfo : EIATTR_KPARAM_INFO
	.align		4
.L_572:
        /*0058*/ 	.byte	0x04, 0x17
        /*005a*/ 	.short	(.L_574 - .L_573)
.L_573:
        /*005c*/ 	.word	0x00000000
        /*0060*/ 	.short	0x0006
        /*0062*/ 	.short	0x0024
        /*0064*/ 	.byte	0x00, 0xf0, 0x11, 0x00


	//----- nvinfo : EIATTR_KPARAM_INFO
	.align		4
.L_574:
        /*0068*/ 	.byte	0x04, 0x17
        /*006a*/ 	.short	(.L_576 - .L_575)
.L_575:
        /*006c*/ 	.word	0x00000000
        /*0070*/ 	.short	0x0005
        /*0072*/ 	.short	0x0020
        /*0074*/ 	.byte	0x00, 0xf0, 0x11, 0x00


	//----- nvinfo : EIATTR_KPARAM_INFO
	.align		4
.L_576:
        /*0078*/ 	.byte	0x04, 0x17
        /*007a*/ 	.short	(.L_578 - .L_577)
.L_577:
        /*007c*/ 	.word	0x00000000
        /*0080*/ 	.short	0x0004
        /*0082*/ 	.short	0x001c
        /*0084*/ 	.byte	0x00, 0xf0, 0x11, 0x00


	//----- nvinfo : EIATTR_KPARAM_INFO
	.align		4
.L_578:
        /*0088*/ 	.byte	0x04, 0x17
        /*008a*/ 	.short	(.L_580 - .L_579)
.L_579:
        /*008c*/ 	.word	0x00000000
        /*0090*/ 	.short	0x0003
        /*0092*/ 	.short	0x0018
        /*0094*/ 	.byte	0x00, 0xf0, 0x11, 0x00


	//----- nvinfo : EIATTR_KPARAM_INFO
	.align		4
.L_580:
        /*0098*/ 	.byte	0x04, 0x17
        /*009a*/ 	.short	(.L_582 - .L_581)
.L_581:
        /*009c*/ 	.word	0x00000000
        /*00a0*/ 	.short	0x0002
        /*00a2*/ 	.short	0x0010
        /*00a4*/ 	.byte	0x00, 0xf5, 0x21, 0x00


	//----- nvinfo : EIATTR_KPARAM_INFO
	.align		4
.L_582:
        /*00a8*/ 	.byte	0x04, 0x17
        /*00aa*/ 	.short	(.L_584 - .L_583)
.L_583:
        /*00ac*/ 	.word	0x00000000
        /*00b0*/ 	.short	0x0001
        /*00b2*/ 	.short	0x0008
        /*00b4*/ 	.byte	0x00, 0xf5, 0x21, 0x00


	//----- nvinfo : EIATTR_KPARAM_INFO
	.align		4
.L_584:
        /*00b8*/ 	.byte	0x04, 0x17
        /*00ba*/ 	.short	(.L_586 - .L_585)
.L_585:
        /*00bc*/ 	.word	0x00000000
        /*00c0*/ 	.short	0x0000
        /*00c2*/ 	.short	0x0000
        /*00c4*/ 	.byte	0x00, 0xf5, 0x21, 0x00


	//----- nvinfo : EIATTR_SPARSE_MMA_MASK
	.align		4
.L_586:
        /*00c8*/ 	.byte	0x03, 0x50
        /*00ca*/ 	.short	0x0000


	//----- nvinfo : EIATTR_MAXREG_COUNT
	.align		4
        /*00cc*/ 	.byte	0x03, 0x1b
        /*00ce*/ 	.short	0x00ff


	//----- nvinfo : EIATTR_NUM_BARRIERS
	.align		4
        /*00d0*/ 	.byte	0x02, 0x4c
        /*00d2*/ 	.byte	0x01
	.zero		1


	//----- nvinfo : EIATTR_MERCURY_ISA_VERSION
	.align		4
        /*00d4*/ 	.byte	0x03, 0x5f
        /*00d6*/ 	.short	0x0101


	//----- nvinfo : EIATTR_VRC_CTA_INIT_COUNT
	.align		4
        /*00d8*/ 	.byte	0x02, 0x4a
	.zero		1
	.zero		1


	//----- nvinfo : EIATTR_EXIT_INSTR_OFFSETS
	.align		4
        /*00dc*/ 	.byte	0x04, 0x1c
        /*00de*/ 	.short	(.L_588 - .L_587)


	//   ....[0]....
.L_587:
        /*00e0*/ 	.word	0x000009c0


	//----- nvinfo : EIATTR_CRS_STACK_SIZE
	.align		4
.L_588:
        /*00e4*/ 	.byte	0x04, 0x1e
        /*00e6*/ 	.short	(.L_590 - .L_589)
.L_589:
        /*00e8*/ 	.word	0x00000000


	//----- nvinfo : EIATTR_CBANK_PARAM_SIZE
	.align		4
.L_590:
        /*00ec*/ 	.byte	0x03, 0x19
        /*00ee*/ 	.short	0x0049


	//----- nvinfo : EIATTR_PARAM_CBANK
	.align		4
        /*00f0*/ 	.byte	0x04, 0x0a
        /*00f2*/ 	.short	(.L_592 - .L_591)
	.align		4
.L_591:
        /*00f4*/ 	.word	index@(.nv.constant0._ZN17fastertransformer27add_V_bias_transform_varlenIfEEvPaPKiPKT_iiiiiPKfS8_S8_b)
        /*00f8*/ 	.short	0x0380
        /*00fa*/ 	.short	0x0049


	//----- nvinfo : EIATTR_SW_WAR
	.align		4
.L_592:
        /*00fc*/ 	.byte	0x04, 0x36
        /*00fe*/ 	.short	(.L_594 - .L_593)
.L_593:
        /*0100*/ 	.word	0x00000008
.L_594:


//--------------------- .nv.info._ZN17fastertransformer20add_V_bias_transformIfEEvPaPKiPKT_iiiiiPKfS8_S8_b --------------------------
	.section	.nv.info._ZN17fastertransformer20add_V_bias_transformIfEEvPaPKiPKT_iiiiiPKfS8_S8_b,"",@"SHT_CUDA_INFO"
	.sectionflags	@""
	.align	4


	//----- nvinfo : EIATTR_CUDA_API_VERSION
	.align		4
        /*0000*/ 	.byte	0x04, 0x37
        /*0002*/ 	.short	(.L_596 - .L_595)
.L_595:
        /*0004*/ 	.word	0x00000082


	//----- nvinfo : EIATTR_KPARAM_INFO
	.align		4
.L_596:
        /*0008*/ 	.byte	0x04, 0x17
        /*000a*/ 	.short	(.L_598 - .L_597)
.L_597:
        /*000c*/ 	.word	0x00000000
        /*0010*/ 	.short	0x000b
        /*0012*/ 	.short	0x0048
        /*0014*/ 	.byte	0x00, 0xf0, 0x05, 0x00


	//----- nvinfo : EIATTR_KPARAM_INFO
	.align		4
.L_598:
        /*0018*/ 	.byte	0x04, 0x17
        /*001a*/ 	.short	(.L_600 - .L_599)
.L_599:
        /*001c*/ 	.word	0x00000000
        /*0020*/ 	.short	0x000a
        /*0022*/ 	.short	0x0040
        /*0024*/ 	.byte	0x00, 0xf5, 0x21, 0x00


	//----- nvinfo : EIATTR_KPARAM_INFO
	.align		4
.L_600:
        /*0028*/ 	.byte	0x04, 0x17
        /*002a*/ 	.short	(.L_602 - .L_601)
.L_601:
        /*002c*/ 	.word	0x00000000
        /*0030*/ 	.short	0x0009
        /*0032*/ 	.short	0x0038
        /*0034*/ 	.byte	0x00, 0xf5, 0x21, 0x00


	//----- nvinfo : EIATTR_KPARAM_INFO
	.align		4
.L_602:
        /*0038*/ 	.byte	0x04, 0x17
        /*003a*/ 	.short	(.L_604 - .L_603)
.L_603:
        /*003c*/ 	.word	0x00000000
        /*0040*/ 	.short	0x0008
        /*0042*/ 	.short	0x0030
        /*0044*/ 	.byte	0x00, 0xf5, 0x21, 0x00


	//----- nvinfo : EIATTR_KPARAM_INFO
	.align		4
.L_604:
        /*0048*/ 	.byte	0x04, 0x17
        /*004a*/ 	.short	(.L_606 - .L_605)
.L_605:
        /*004c*/ 	.word	0x00000000
        /*0050*/ 	.short	0x0007
        /*0052*/ 	.short	0x0028
        /*0054*/ 	.byte	0x00, 0xf0, 0x11, 0x00


	//----- nvinfo : EIATTR_KPARAM_INFO
	.align		4
.L_606:
        /*0058*/ 	.byte	0x04, 0x17
        /*005a*/ 	.short	(.L_608 - .L_607)
.L_607:
        /*005c*/ 	.word	0x00000000
        /*0060*/ 	.short	0x0006
        /*0062*/ 	.short	0x0024
        /*0064*/ 	.byte	0x00, 0xf0, 0x11, 0x00


	//----- nvinfo : EIATTR_KPARAM_INFO
	.align		4
.L_608:
        /*0068*/ 	.byte	0x04, 0x17
        /*006a*/ 	.short	(.L_610 - .L_609)
.L_609:
        /*006c*/ 	.word	0x00000000
        /*0070*/ 	.short	0x0005
        /*0072*/ 	.short	0x0020
        /*0074*/ 	.byte	0x00, 0xf0, 0x11, 0x00


	//----- nvinfo : EIATTR_KPARAM_INFO
	.align		4
.L_610:
        /*0078*/ 	.byte	0x04, 0x17
        /*007a*/ 	.short	(.L_612 - .L_611)
.L_611:
        /*007c*/ 	.word	0x00000000
        /*0080*/ 	.short	0x0004
        /*0082*/ 	.short	0x001c
        /*0084*/ 	.byte	0x00, 0xf0, 0x11, 0x00


	//----- nvinfo : EIATTR_KPARAM_INFO
	.align		4
.L_612:
        /*0088*/ 	.byte	0x04, 0x17
        /*008a*/ 	.short	(.L_614 - .L_613)
.L_613:
        /*008c*/ 	.word	0x00000000
        /*0090*/ 	.short	0x0003
        /*0092*/ 	.short	0x0018
        /*0094*/ 	.byte	0x00, 0xf0, 0x11, 0x00


	//----- nvinfo : EIATTR_KPARAM_INFO
	.align		4
.L_614:
        /*0098*/ 	.byte	0x04, 0x17
        /*009a*/ 	.short	(.L_616 - .L_615)
.L_615:
        /*009c*/ 	.word	0x00000000
        /*00a0*/ 	.short	0x0002
        /*00a2*/ 	.short	0x0010
        /*00a4*/ 	.byte	0x00, 0xf5, 0x21, 0x00


	//----- nvinfo : EIATTR_KPARAM_INFO
	.align		4
.L_616:
        /*00a8*/ 	.byte	0x04, 0x17
        /*00aa*/ 	.short	(.L_618 - .L_617)
.L_617:
        /*00ac*/ 	.word	0x00000000
        /*00b0*/ 	.short	0x0001
        /*00b2*/ 	.short	0x0008
        /*00b4*/ 	.byte	0x00, 0xf5, 0x21, 0x00


	//----- nvinfo : EIATTR_KPARAM_INFO
	.align		4
.L_618:
        /*00b8*/ 	.byte	0x04, 0x17
        /*00ba*/ 	.short	(.L_620 - .L_619)
.L_619:
        /*00bc*/ 	.word	0x00000000
        /*00c0*/ 	.short	0x0000
        /*00c2*/ 	.short	0x0000
        /*00c4*/ 	.byte	0x00, 0xf5, 0x21, 0x00


	//----- nvinfo : EIATTR_SPARSE_MMA_MASK
	.align		4
.L_620:
        /*00c8*/ 	.byte	0x03, 0x50
        /*00ca*/ 	.short	0x0000


	//----- nvinfo : EIATTR_MAXREG_COUNT
	.align		4
        /*00cc*/ 	.byte	0x03, 0x1b
        /*00ce*/ 	.short	0x00ff


	//----- nvinfo : EIATTR_NUM_BARRIERS
	.align		4
        /*00d0*/ 	.byte	0x02, 0x4c
        /*00d2*/ 	.byte	0x01
	.zero		1


	//----- nvinfo : EIATTR_MERCURY_ISA_VERSION
	.align		4
        /*00d4*/ 	.byte	0x03, 0x5f
        /*00d6*/ 	.short	0x0101


	//----- nvinfo : EIATTR_VRC_CTA_INIT_COUNT
	.align		4
        /*00d8*/ 	.byte	0x02, 0x4a
	.zero		1
	.zero		1


	//----- nvinfo : EIATTR_EXIT_INSTR_OFFSETS
	.align		4
        /*00dc*/ 	.byte	0x04, 0x1c
        /*00de*/ 	.short	(.L_622 - .L_621)


	//   ....[0]....
.L_621:
        /*00e0*/ 	.word	0x000008c0


	//----- nvinfo : EIATTR_CBANK_PARAM_SIZE
	.align		4
.L_622:
        /*00e4*/ 	.byte	0x03, 0x19
        /*00e6*/ 	.short	0x0049


	//----- nvinfo : EIATTR_PARAM_CBANK
	.align		4
        /*00e8*/ 	.byte	0x04, 0x0a
        /*00ea*/ 	.short	(.L_624 - .L_623)
	.align		4
.L_623:
        /*00ec*/ 	.word	index@(.nv.constant0._ZN17fastertransformer20add_V_bias_transformIfEEvPaPKiPKT_iiiiiPKfS8_S8_b)
        /*00f0*/ 	.short	0x0380
        /*00f2*/ 	.short	0x0049


	//----- nvinfo : EIATTR_SW_WAR
	.align		4
.L_624:
        /*00f4*/ 	.byte	0x04, 0x36
        /*00f6*/ 	.short	(.L_626 - .L_625)
.L_625:
        /*00f8*/ 	.word	0x00000008
.L_626:


//--------------------- .nv.info._ZN17fastertransformer48add_QK_bias_transform_rebuild_padding_varlen_rowI6__halfEEvPaS2_PKaPKT_S4_S7_PKiiiiiiiiiiPKfSB_SB_SB_bi --------------------------
	.section	.nv.info._ZN17fastertransformer48add_QK_bias_transform_rebuild_padding_varlen_rowI6__halfEEvPaS2_PKaPKT_S4_S7_PKiiiiiiiiiiPKfSB_SB_SB_bi,"",@"SHT_CUDA_INFO"
	.sectionflags	@""
	.align	4


	//----- nvinfo : EIATTR_CUDA_API_VERSION
	.align		4
        /*0000*/ 	.byte	0x04, 0x37
        /*0002*/ 	.short	(.L_628 - .L_627)
.L_627:
        /*0004*/ 	.word	0x00000082


	//----- nvinfo : EIATTR_KPARAM_INFO
	.align		4
.L_628:
        /*0008*/ 	.byte	0x04, 0x17
        /*000a*/ 	.short	(.L_630 - .L_629)
.L_629:
        /*000c*/ 	.word	0x00000000
        /*0010*/ 	.short	0x0015
        /*0012*/ 	.short	0x0084
        /*0014*/ 	.byte	0x00, 0xf0, 0x11, 0x00


	//----- nvinfo : EIATTR_KPARAM_INFO
	.align		4
.L_630:
        /*0018*/ 	.byte	0x04, 0x17
        /*001a*/ 	.short	(.L_632 - .L_631)
.L_631:
        /*001c*/ 	.word	0x00000000
        /*0020*/ 	.short	0x0014
        /*0022*/ 	.short	0x0080
        /*0024*/ 	.byte	0x00, 0xf0, 0x05, 0x00


	//----- nvinfo : EIATTR_KPARAM_INFO
	.align		4
.L_632:
        /*0028*/ 	.byte	0x04, 0x17
        /*002a*/ 	.short	(.L_634 - .L_633)
.L_633:
        /*002c*/ 	.word	0x00000000
        /*0030*/ 	.short	0x0013
        /*0032*/ 	.short	0x0078
        /*0034*/ 	.byte	0x00, 0xf5, 0x21, 0x00


	//----- nvinfo : EIATTR_KPARAM_INFO
	.align		4
.L_634:
        /*0038*/ 	.byte	0x04, 0x17
        /*003a*/ 	.short	(.L_636 - .L_635)
.L_635:
        /*003c*/ 	.word	0x00000000
        /*0040*/ 	.short	0x0012
        /*0042*/ 	.short	0x0070
        /*0044*/ 	.byte	0x00, 0xf5, 0x21, 0x00


	//----- nvinfo : EIATTR_KPARAM_INFO
	.align		4
.L_636:
        /*0048*/ 	.byte	0x04, 0x17
        /*004a*/ 	.short	(.L_638 - .L_637)
.L_637:
        /*004c*/ 	.word	0x00000000
        /*0050*/ 	.short	0x0011
        /*0052*/ 	.short	0x0068
        /*0054*/ 	.byte	0x00, 0xf5, 0x21, 0x00


	//----- nvinfo : EIATTR_KPARAM_INFO
	.align		4
.L_638:
        /*0058*/ 	.byte	0x04, 0x17
        /*005a*/ 	.short	(.L_640 - .L_639)
.L_639:
        /*005c*/ 	.word	0x00000000
        /*0060*/ 	.short	0x0010
        /*0062*/ 	.short	0x0060
        /*0064*/ 	.byte	0x00, 0xf5, 0x21, 0x00


	//----- nvinfo : EIATTR_KPARAM_INFO
	.align		4
.L_640:
        /*0068*/ 	.byte	0x04, 0x17
        /*006a*/ 	.short	(.L_642 - .L_641)
.L_641:
        /*006c*/ 	.word	0x00000000
        /*0070*/ 	.short	0x000f
        /*0072*/ 	.short	0x0058
        /*0074*/ 	.byte	0x00, 0xf0, 0x11, 0x00


	//----- nvinfo : EIATTR_KPARAM_INFO
	.align		4
.L_642:
        /*0078*/ 	.byte	0x04, 0x17
        /*007a*/ 	.short	(.L_644 - .L_643)
.L_643:
        /*007c*/ 	.word	0x00000000
        /*0080*/ 	.short	0x000e
        /*0082*/ 	.short	0x0054
        /*0084*/ 	.byte	0x00, 0xf0, 0x11, 0x00


	//----- nvinfo : EIATTR_KPARAM_INFO
	.align		4
.L_644:
        /*0088*/ 	.byte	0x04, 0x17
        /*008a*/ 	.short	(.L_646 - .L_645)
.L_645:
        /*008c*/ 	.word	0x00000000
        /*0090*/ 	.short	0x000d
        /*0092*/ 	.short	0x0050
        /*0094*/ 	.byte	0x00, 0xf0, 0x11, 0x00


	//----- nvinfo : EIATTR_KPARAM_INFO
	.align		4
.L_646:
        /*0098*/ 	.byte	0x04, 0x17
        /*009a*/ 	.short	(.L_648 - .L_647)
.L_647:
        /*009c*/ 	.word	0x00000000
        /*00a0*/ 	.short	0x000c
        /*00a2*/ 	.short	0x004c
        /*00a4*/ 	.byte	0x00, 0xf0, 0x11, 0x00


	//----- nvinfo : EIATTR_KPARAM_INFO
	.align		4
.L_648:
        /*00a8*/ 	.byte	0x04, 0x17
        /*00aa*/ 	.short	(.L_650 - .L_649)
.L_649:
        /*00ac*/ 	.word	0x00000000
        /*00b0*/ 	.short	0x000b
        /*00b2*/ 	.short	0x0048
        /*00b4*/ 	.byte	0x00, 0xf0, 0x11, 0x00


	//----- nvinfo : EIATTR_KPARAM_INFO
	.align		4
.L_650:
        /*00b8*/ 	.byte	0x04, 0x17
        /*00ba*/ 	.short	(.L_652 - .L_651)
.L_651:
        /*00bc*/ 	.word	0x00000000
        /*00c0*/ 	.short	0x000a
        /*00c2*/ 	.short	0x0044
        /*00c4*/ 	.byte	0x00, 0xf0, 0x11, 0x00


	//----- nvinfo : EIATTR_KPARAM_INFO
	.align		4
.L_652:
        /*00c8*/ 	.byte	0x04, 0x17
        /*00ca*/ 	.short	(.L_654 - .L_653)
.L_653:
        /*00cc*/ 	.word	0x00000000
        /*00d0*/ 	.short	0x0009
        /*00d2*/ 	.short	0x0040
        /*00d4*/ 	.byte	0x00, 0xf0, 0x11, 0x00


	//----- nvinfo : EIATTR_KPARAM_INFO
	.align		4
.L_654:
        /*00d8*/ 	.byte	0x04, 0x17
        /*00da*/ 	.short	(.L_656 - .L_655)
.L_655:
        /*00dc*/ 	.word	0x00000000
        /*00e0*/ 	.short	0x0008
        /*00e2*/ 	.short	0x003c
        /*00e4*/ 	.byte	0x00, 0xf0, 0x11, 0x00


	//----- nvinfo : EIATTR_KPARAM_INFO
	.align		4
.L_656:
        /*00e8*/ 	.byte	0x04, 0x17
        /*00ea*/ 	.short	(.L_658 - .L_657)
.L_657:
        /*00ec*/ 	.word	0x00000000
        /*00f0*/ 	.short	0x0007
        /*00f2*/ 	.short	0x0038
        /*00f4*/ 	.byte	0x00, 0xf0, 0x11, 0x00


	//----- nvinfo : EIATTR_KPARAM_INFO
	.align		4
.L_658:
        /*00f8*/ 	.byte	0x04, 0x17
        /*00fa*/ 	.short	(.L_660 - .L_659)
.L_659:
        /*00fc*/ 	.word	0x00000000
        /*0100*/ 	.short	0x0006
        /*0102*/ 	.short	0x0030
        /*0104*/ 	.byte	0x00, 0xf5, 0x21, 0x00


	//----- nvinfo : EIATTR_KPARAM_INFO
	.align		4
.L_660:
        /*0108*/ 	.byte	0x04, 0x17
        /*010a*/ 	.short	(.L_662 - .L_661)
.L_661:
        /*010c*/ 	.word	0x00000000
        /*0110*/ 	.short	0x0005
        /*0112*/ 	.short	0x0028
        /*0114*/ 	.byte	0x00, 0xf5, 0x21, 0x00


	//----- nvinfo : EIATTR_KPARAM_INFO
	.align		4
.L_662:
        /*0118*/ 	.byte	0x04, 0x17
        /*011a*/ 	.short	(.L_664 - .L_663)
.L_663:
        /*011c*/ 	.word	0x00000000
        /*0120*/ 	.short	0x0004
        /*0122*/ 	.short	0x0020
        /*0124*/ 	.byte	0x00, 0xf5, 0x21, 0x00


	//----- nvinfo : EIATTR_KPARAM_INFO
	.align		4
.L_664:
        /*0128*/ 	.byte	0x04, 0x17
        /*012a*/ 	.short	(.L_666 - .L_665)
.L_665:
        /*012c*/ 	.word	0x00000000
        /*0130*/ 	.short	0x0003
        /*0132*/ 	.short	0x0018
        /*0134*/ 	.byte	0x00, 0xf5, 0x21, 0x00


	//----- nvinfo : EIATTR_KPARAM_INFO
	.align		4
.L_666:
        /*0138*/ 	.byte	0x04, 0x17
        /*013a*/ 	.short	(.L_668 - .L_667)
.L_667:
        /*013c*/ 	.word	0x00000000
        /*0140*/ 	.short	0x0002
        /*0142*/ 	.short	0x0010
        /*0144*/ 	.byte	0x00, 0xf5, 0x21, 0x00


	//----- nvinfo : EIATTR_KPARAM_INFO
	.align		4
.L_668:
        /*0148*/ 	.byte	0x04, 0x17
        /*014a*/ 	.short	(.L_670 - .L_669)
.L_669:
        /*014c*/ 	.word	0x00000000
        /*0150*/ 	.short	0x0001
        /*0152*/ 	.short	0x0008
        /*0154*/ 	.byte	0x00, 0xf5, 0x21, 0x00


	//----- nvinfo : EIATTR_KPARAM_INFO
	.align		4
.L_670:
        /*0158*/ 	.byte	0x04, 0x17
        /*015a*/ 	.short	(.L_672 - .L_671)
.L_671:
        /*015c*/ 	.word	0x00000000
        /*0160*/ 	.short	0x0000
        /*0162*/ 	.short	0x0000
        /*0164*/ 	.byte	0x00, 0xf5, 0x21, 0x00


	//----- nvinfo : EIATTR_SPARSE_MMA_MASK
	.align		4
.L_672:
        /*0168*/ 	.byte	0x03, 0x50
        /*016a*/ 	.short	0x0000


	//----- nvinfo : EIATTR_MAXREG_COUNT
	.align		4
        /*016c*/ 	.byte	0x03, 0x1b
        /*016e*/ 	.short	0x00ff


	//----- nvinfo : EIATTR_MERCURY_ISA_VERSION
	.align		4
        /*0170*/ 	.byte	0x03, 0x5f
        /*0172*/ 	.short	0x0101


	//----- nvinfo : EIATTR_VRC_CTA_INIT_COUNT
	.align		4
        /*0174*/ 	.byte	0x02, 0x4a
	.zero		1
	.zero		1


	//----- nvinfo : EIATTR_EXIT_INSTR_OFFSETS
	.align		4
        /*0178*/ 	.byte	0x04, 0x1c
        /*017a*/ 	.short	(.L_674 - .L_673)


	//   ....[0]....
.L_673:
        /*017c*/ 	.word	0x00000c60


	//----- nvinfo : EIATTR_CBANK_PARAM_SIZE
	.align		4
.L_674:
        /*0180*/ 	.byte	0x03, 0x19
        /*0182*/ 	.short	0x0088


	//----- nvinfo : EIATTR_PARAM_CBANK
	.align		4
        /*0184*/ 	.byte	0x04, 0x0a
        /*0186*/ 	.short	(.L_676 - .L_675)
	.align		4
.L_675:
        /*0188*/ 	.word	index@(.nv.constant0._ZN17fastertransformer48add_QK_bias_transform_rebuild_padding_varlen_rowI6__halfEEvPaS2_PKaPKT_S4_S7_PKiiiiiiiiiiPKfSB_SB_SB_bi)
        /*018c*/ 	.short	0x0380
        /*018e*/ 	.short	0x0088


	//----- nvinfo : EIATTR_SW_WAR
	.align		4
.L_676:
        /*0190*/ 	.byte	0x04, 0x36
        /*0192*/ 	.short	(.L_678 - .L_677)
.L_677:
        /*0194*/ 	.word	0x00000008
.L_678:


//--------------------- .nv.info._ZN17fastertransformer48add_QK_bias_transform_rebuild_padding_varlen_rowIfEEvPaS1_PKaPKT_S3_S6_PKiiiiiiiiiiPKfSA_SA_SA_bi --------------------------
	.section	.nv.info._ZN17fastertransformer48add_QK_bias_transform_rebuild_padding_varlen_rowIfEEvPaS1_PKaPKT_S3_S6_PKiiiiiiiiiiPKfSA_SA_SA_bi,"",@"SHT_CUDA_INFO"
	.sectionflags	@""
	.align	4


	//----- nvinfo : EIATTR_CUDA_API_VERSION
	.align		4
        /*0000*/ 	.byte	0x04, 0x37
        /*0002*/ 	.short	(.L_680 - .L_679)
.L_679:
        /*0004*/ 	.word	0x00000082


	//----- nvinfo : EIATTR_KPARAM_INFO
	.align		4
.L_680:
        /*0008*/ 	.byte	0x04, 0x17
        /*000a*/ 	.short	(.L_682 - .L_681)
.L_681:
        /*000c*/ 	.word	0x00000000
        /*0010*/ 	.short	0x0015
        /*0012*/ 	.short	0x0084
        /*0014*/ 	.byte	0x00, 0xf0, 0x11, 0x00


	//----- nvinfo : EIATTR_KPARAM_INFO
	.align		4
.L_682:
        /*0018*/ 	.byte	0x04, 0x17
        /*001a*/ 	.short	(.L_684 - .L_683)
.L_683:
        /*001c*/ 	.word	0x00000000
        /*0020*/ 	.short	0x0014
        /*0022*/ 	.short	0x0080
        /*0024*/ 	.byte	0x00, 0xf0, 0x05, 0x00


	//----- nvinfo : EIATTR_KPARAM_INFO
	.align		4
.L_684:
        /*0028*/ 	.byte	0x04, 0x17
        /*002a*/ 	.short	(.L_686 - .L_685)
.L_685:
        /*002c*/ 	.word	0x00000000
        /*0030*/ 	.short	0x0013
        /*0032*/ 	.short	0x0078
        /*0034*/ 	.byte	0x00, 0xf5, 0x21, 0x00


	//----- nvinfo : EIATTR_KPARAM_INFO
	.align		4
.L_686:
        /*0038*/ 	.byte	0x04, 0x17
        /*003a*/ 	.short	(.L_688 - .L_687)
.L_687:
        /*003c*/ 	.word	0x00000000
        /*0040*/ 	.short	0x0012
        /*0042*/ 	.short	0x0070
        /*0044*/ 	.byte	0x00, 0xf5, 0x21, 0x00


	//----- nvinfo : EIATTR_KPARAM_INFO
	.align		4
.L_688:
        /*0048*/ 	.byte	0x04, 0x17
        /*004a*/ 	.short	(.L_690 - .L_689)
.L_689:
        /*004c*/ 	.word	0x00000000
        /*0050*/ 	.short	0x0011
        /*0052*/ 	.short	0x0068
        /*0054*/ 	.byte	0x00, 0xf5, 0x21, 0x00


	//----- nvinfo : EIATTR_KPARAM_INFO
	.align		4
.L_690:
        /*0058*/ 	.byte	0x04, 0x17
        /*005a*/ 	.short	(.L_692 - .L_691)
.L_691:
        /*005c*/ 	.word	0x00000000
        /*0060*/ 	.short	0x0010
        /*0062*/ 	.short	0x0060
        /*0064*/ 	.byte	0x00, 0xf5, 0x21, 0x00


	//----- nvinfo : EIATTR_KPARAM_INFO
	.align		4
.L_692:
        /*0068*/ 	.byte	0x04, 0x17
        /*006a*/ 	.short	(.L_694 - .L_693)
.L_693:
        /*006c*/ 	.word	0x00000000
        /*0070*/ 	.short	0x000f
        /*0072*/ 	.short	0x0058
        /*0074*/ 	.byte	0x00, 0xf0, 0x11, 0x00


	//----- nvinfo : EIATTR_KPARAM_INFO
	.align		4
.L_694:
        /*0078*/ 	.byte	0x04, 0x17
        /*007a*/ 	.short	(.L_696 - .L_695)
.L_695:
        /*007c*/ 	.word	0x00000000
        /*0080*/ 	.short	0x000e
        /*0082*/ 	.short	0x0054
        /*0084*/ 	.byte	0x00, 0xf0, 0x11, 0x00


	//----- nvinfo : EIATTR_KPARAM_INFO
	.align		4
.L_696:
        /*0088*/ 	.byte	0x04, 0x17
        /*008a*/ 	.short	(.L_698 - .L_697)
.L_697:
        /*008c*/ 	.word	0x00000000
        /*0090*/ 	.short	0x000d
        /*0092*/ 	.short	0x0050
        /*0094*/ 	.byte	0x00, 0xf0, 0x11, 0x00


	//----- nvinfo : EIATTR_KPARAM_INFO
	.align		4
.L_698:
        /*0098*/ 	.byte	0x04, 0x17
        /*009a*/ 	.short	(.L_700 - .L_699)
.L_699:
        /*009c*/ 	.word	0x00000000
        /*00a0*/ 	.short	0x000c
        /*00a2*/ 	.short	0x004c
        /*00a4*/ 	.byte	0x00, 0xf0, 0x11, 0x00


	//----- nvinfo : EIATTR_KPARAM_INFO
	.align		4
.L_700:
        /*00a8*/ 	.byte	0x04, 0x17
        /*00aa*/ 	.short	(.L_702 - .L_701)
.L_701:
        /*00ac*/ 	.word	0x00000000
        /*00b0*/ 	.short	0x000b
        /*00b2*/ 	.short	0x0048
        /*00b4*/ 	.byte	0x00, 0xf0, 0x11, 0x00


	//----- nvinfo : EIATTR_KPARAM_INFO
	.align		4
.L_702:
        /*00b8*/ 	.byte	0x04, 0x17
        /*00ba*/ 	.short	(.L_704 - .L_703)
.L_703:
        /*00bc*/ 	.word	0x00000000
        /*00c0*/ 	.short	0x000a
        /*00c2*/ 	.short	0x0044
        /*00c4*/ 	.byte	0x00, 0xf0, 0x11, 0x00


	//----- nvinfo : EIATTR_KPARAM_INFO
	.align		4
.L_704:
        /*00c8*/ 	.byte	0x04, 0x17
        /*00ca*/ 	.short	(.L_706 - .L_705)
.L_705:
        /*00cc*/ 	.word	0x00000000
        /*00d0*/ 	.short	0x0009
        /*00d2*/ 	.short	0x0040
        /*00d4*/ 	.byte	0x00, 0xf0, 0x11, 0x00


	//----- nvinfo : EIATTR_KPARAM_INFO
	.align		4
.L_706:
        /*00d8*/ 	.byte	0x04, 0x17
        /*00da*/ 	.short	(.L_708 - .L_707)
.L_707:
        /*00dc*/ 	.word	0x00000000
        /*00e0*/ 	.short	0x0008
        /*00e2*/ 	.short	0x003c
        /*00e4*/ 	.byte	0x00, 0xf0, 0x11, 0x00


	//----- nvinfo : EIATTR_KPARAM_INFO
	.align		4
.L_708:
        /*00e8*/ 	.byte	0x04, 0x17
        /*00ea*/ 	.short	(.L_710 - .L_709)
.L_709:
        /*00ec*/ 	.word	0x00000000
        /*00f0*/ 	.short	0x0007
        /*00f2*/ 	.short	0x0038
        /*00f4*/ 	.byte	0x00, 0xf0, 0x11, 0x00


	//----- nvinfo : EIATTR_KPARAM_INFO
	.align		4
.L_710:
        /*00f8*/ 	.byte	0x04, 0x17
        /*00fa*/ 	.short	(.L_712 - .L_711)
.L_711:
        /*00fc*/ 	.word	0x00000000
        /*0100*/ 	.short	0x0006
        /*0102*/ 	.short	0x0030
        /*0104*/ 	.byte	0x00, 0xf5, 0x21, 0x00


	//----- nvinfo : EIATTR_KPARAM_INFO
	.align		4
.L_712:
        /*0108*/ 	.byte	0x04, 0x17
        /*010a*/ 	.short	(.L_714 - .L_713)
.L_713:
        /*010c*/ 	.word	0x00000000
        /*0110*/ 	.short	0x0005
        /*0112*/ 	.short	0x0028
        /*0114*/ 	.byte	0x00, 0xf5, 0x21, 0x00


	//----- nvinfo : EIATTR_KPARAM_INFO
	.align		4
.L_714:
        /*0118*/ 	.byte	0x04, 0x17
        /*011a*/ 	.short	(.L_716 - .L_715)
.L_715:
        /*011c*/ 	.word	0x00000000
        /*0120*/ 	.short	0x0004
        /*0122*/ 	.short	0x0020
        /*0124*/ 	.byte	0x00, 0xf5, 0x21, 0x00


	//----- nvinfo : EIATTR_KPARAM_INFO
	.align		4
.L_716:
        /*0128*/ 	.byte	0x04, 0x17
        /*012a*/ 	.short	(.L_718 - .L_717)
.L_717:
        /*012c*/ 	.word	0x00000000
        /*0130*/ 	.short	0x0003
        /*0132*/ 	.short	0x0018
        /*0134*/ 	.byte	0x00, 0xf5, 0x21, 0x00


	//----- nvinfo : EIATTR_KPARAM_INFO
	.align		4
.L_718:
        /*0138*/ 	.byte	0x04, 0x17
        /*013a*/ 	.short	(.L_720 - .L_719)
.L_719:
        /*013c*/ 	.word	0x00000000
        /*0140*/ 	.short	0x0002
        /*0142*/ 	.short	0x0010
        /*0144*/ 	.byte	0x00, 0xf5, 0x21, 0x00


	//----- nvinfo : EIATTR_KPARAM_INFO
	.align		4
.L_720:
        /*0148*/ 	.byte	0x04, 0x17
        /*014a*/ 	.short	(.L_722 - .L_721)
.L_721:
        /*014c*/ 	.word	0x00000000
        /*0150*/ 	.short	0x0001
        /*0152*/ 	.short	0x0008
        /*0154*/ 	.byte	0x00, 0xf5, 0x21, 0x00


	//----- nvinfo : EIATTR_KPARAM_INFO
	.align		4
.L_722:
        /*0158*/ 	.byte	0x04, 0x17
        /*015a*/ 	.short	(.L_724 - .L_723)
.L_723:
        /*015c*/ 	.word	0x00000000
        /*0160*/ 	.short	0x0000
        /*0162*/ 	.short	0x0000
        /*0164*/ 	.byte	0x00, 0xf5, 0x21, 0x00


	//----- nvinfo : EIATTR_SPARSE_MMA_MASK
	.align		4
.L_724:
        /*0168*/ 	.byte	0x03, 0x50
        /*016a*/ 	.short	0x0000


	//----- nvinfo : EIATTR_MAXREG_COUNT
	.align		4
        /*016c*/ 	.byte	0x03, 0x1b
        /*016e*/ 	.short	0x00ff


	//----- nvinfo : EIATTR_MERCURY_ISA_VERSION
	.align		4
        /*0170*/ 	.byte	0x03, 0x5f
        /*0172*/ 	.short	0x0101


	//----- nvinfo : EIATTR_VRC_CTA_INIT_COUNT
	.align		4
        /*0174*/ 	.byte	0x02, 0x4a
	.zero		1
	.zero		1


	//----- nvinfo : EIATTR_EXIT_INSTR_OFFSETS
	.align		4
        /*0178*/ 	.byte	0x04, 0x1c
        /*017a*/ 	.short	(.L_726 - .L_725)


	//   ....[0]....
.L_725:
        /*017c*/ 	.word	0x00000c30


	//----- nvinfo : EIATTR_CBANK_PARAM_SIZE
	.align		4
.L_726:
        /*0180*/ 	.byte	0x03, 0x19
        /*0182*/ 	.short	0x0088


	//----- nvinfo : EIATTR_PARAM_CBANK
	.align		4
        /*0184*/ 	.byte	0x04, 0x0a
        /*0186*/ 	.short	(.L_728 - .L_727)
	.align		4
.L_727:
        /*0188*/ 	.word	index@(.nv.constant0._ZN17fastertransformer48add_QK_bias_transform_rebuild_padding_varlen_rowIfEEvPaS1_PKaPKT_S3_S6_PKiiiiiiiiiiPKfSA_SA_SA_bi)
        /*018c*/ 	.short	0x0380
        /*018e*/ 	.short	0x0088


	//----- nvinfo : EIATTR_SW_WAR
	.align		4
.L_728:
        /*0190*/ 	.byte	0x04, 0x36
        /*0192*/ 	.short	(.L_730 - .L_729)
.L_729:
        /*0194*/ 	.word	0x00000008
.L_730:


//--------------------- .nv.info._ZN17fastertransformer44add_QK_bias_transform_rebuild_padding_varlenI6__halfEEvPaS2_PKaPKT_S4_S7_PKiiiiiiiiiiPKfSB_SB_SB_b --------------------------
	.section	.nv.info._ZN17fastertransformer44add_QK_bias_transform_rebuild_padding_varlenI6__halfEEvPaS2_PKaPKT_S4_S7_PKiiiiiiiiiiPKfSB_SB_SB_b,"",@"SHT_CUDA_INFO"
	.sectionflags	@""
	.align	4


	//----- nvinfo : EIATTR_CUDA_API_VERSION
	.align		4
        /*0000*/ 	.byte	0x04, 0x37
        /*0002*/ 	.short	(.L_732 - .L_731)
.L_731:
        /*0004*/ 	.word	0x00000082


	//----- nvinfo : EIATTR_KPARAM_INFO
	.align		4
.L_732:
        /*0008*/ 	.byte	0x04, 0x17
        /*000a*/ 	.short	(.L_734 - .L_733)
.L_733:
        /*000c*/ 	.word	0x00000000
        /*0010*/ 	.short	0x0014
        /*0012*/ 	.short	0x0080
        /*0014*/ 	.byte	0x00, 0xf0, 0x05, 0x00


	//----- nvinfo : EIATTR_KPARAM_INFO
	.align		4
.L_734:
        /*0018*/ 	.byte	0x04, 0x17
        /*001a*/ 	.short	(.L_736 - .L_735)
.L_735:
        /*001c*/ 	.word	0x00000000
        /*0020*/ 	.short	0x0013
        /*0022*/ 	.short	0x0078
        /*0024*/ 	.byte	0x00, 0xf5, 0x21, 0x00


	//----- nvinfo : EIATTR_KPARAM_INFO
	.align		4
.L_736:
        /*0028*/ 	.byte	0x04, 0x17
        /*002a*/ 	.short	(.L_738 - .L_737)
.L_737:
        /*002c*/ 	.word	0x00000000
        /*0030*/ 	.short	0x0012
        /*0032*/ 	.short	0x0070
        /*0034*/ 	.byte	0x00, 0xf5, 0x21, 0x00


	//----- nvinfo : EIATTR_KPARAM_INFO
	.align		4
.L_738:
        /*0038*/ 	.byte	0x04, 0x17
        /*003a*/ 	.short	(.L_740 - .L_739)
.L_739:
        /*003c*/ 	.word	0x00000000
        /*0040*/ 	.short	0x0011
        /*0042*/ 	.short	0x0068
        /*0044*/ 	.byte	0x00, 0xf5, 0x21, 0x00


	//----- nvinfo : EIATTR_KPARAM_INFO
	.align		4
.L_740:
        /*0048*/ 	.byte	0x04, 0x17
        /*004a*/ 	.short	(.L_742 - .L_741)
.L_741:
        /*004c*/ 	.word	0x00000000
        /*0050*/ 	.short	0x0010
        /*0052*/ 	.short	0x0060
        /*0054*/ 	.byte	0x00, 0xf5, 0x21, 0x00


	//----- nvinfo : EIATTR_KPARAM_INFO
	.align		4
.L_742:
        /*0058*/ 	.byte	0x04, 0x17
        /*005a*/ 	.short	(.L_744 - .L_743)
.L_743:
        /*005c*/ 	.word	0x00000000
        /*0060*/ 	.short	0x000f
        /*0062*/ 	.short	0x0058
        /*0064*/ 	.byte	0x00, 0xf0, 0x11, 0x00


	//----- nvinfo : EIATTR_KPARAM_INFO
	.align		4
.L_744:
        /*0068*/ 	.byte	0x04, 0x17
        /*006a*/ 	.short	(.L_746 - .L_745)
.L_745:
        /*006c*/ 	.word	0x00000000
        /*0070*/ 	.short	0x000e
        /*0072*/ 	.short	0x0054
        /*0074*/ 	.byte	0x00, 0xf0, 0x11, 0x00


	//----- nvinfo : EIATTR_KPARAM_INFO
	.align		4
.L_746:
        /*0078*/ 	.byte	0x04, 0x17
        /*007a*/ 	.short	(.L_748 - .L_747)
.L_747:
        /*007c*/ 	.word	0x00000000
        /*0080*/ 	.short	0x000d
        /*0082*/ 	.short	0x0050
        /*0084*/ 	.byte	0x00, 0xf0, 0x11, 0x00


	//----- nvinfo : EIATTR_KPARAM_INFO
	.align		4
.L_748:
        /*0088*/ 	.byte	0x04, 0x17
        /*008a*/ 	.short	(.L_750 - .L_749)
.L_749:
        /*008c*/ 	.word	0x00000000
        /*0090*/ 	.short	0x000c
        /*0092*/ 	.short	0x004c
        /*0094*/ 	.byte	0x00, 0xf0, 0x11, 0x00


	//----- nvinfo : EIATTR_KPARAM_INFO
	.align		4
.L_750:
        /*0098*/ 	.byte	0x04, 0x17
        /*009a*/ 	.short	(.L_752 - .L_751)
.L_751:
        /*009c*/ 	.word	0x00000000
        /*00a0*/ 	.short	0x000b
        /*00a2*/ 	.short	0x0048
        /*00a4*/ 	.byte	0x00, 0xf0, 0x11, 0x00


	//----- nvinfo : EIATTR_KPARAM_INFO
	.align		4
.L_752:
        /*00a8*/ 	.byte	0x04, 0x17
        /*00aa*/ 	.short	(.L_754 - .L_753)
.L_753:
        /*00ac*/ 	.word	0x00000000
        /*00b0*/ 	.short	0x000a
        /*00b2*/ 	.short	0x0044
        /*00b4*/ 	.byte	0x00, 0xf0, 0x11, 0x00


	//----- nvinfo : EIATTR_KPARAM_INFO
	.align		4
.L_754:
        /*00b8*/ 	.byte	0x04, 0x17
        /*00ba*/ 	.short	(.L_756 - .L_755)
.L_755:
        /*00bc*/ 	.word	0x00000000
        /*00c0*/ 	.short	0x0009
        /*00c2*/ 	.short	0x0040
        /*00c4*/ 	.byte	0x00, 0xf0, 0x11, 0x00


	//----- nvinfo : EIATTR_KPARAM_INFO
	.align		4
.L_756:
        /*00c8*/ 	.byte	0x04, 0x17
        /*00ca*/ 	.short	(.L_758 - .L_757)
.L_757:
        /*00cc*/ 	.word	0x00000000
        /*00d0*/ 	.short	0x0008
        /*00d2*/ 	.short	0x003c
        /*00d4*/ 	.byte	0x00, 0xf0, 0x11, 0x00


	//----- nvinfo : EIATTR_KPARAM_INFO
	.align		4
.L_758:
        /*00d8*/ 	.byte	0x04, 0x17
        /*00da*/ 	.short	(.L_760 - .L_759)
.L_759:
        /*00dc*/ 	.word	0x00000000
        /*00e0*/ 	.short	0x0007
        /*00e2*/ 	.short	0x0038
        /*00e4*/ 	.byte	0x00, 0xf0, 0x11, 0x00


	//----- nvinfo : EIATTR_KPARAM_INFO
	.align		4
.L_760:
        /*00e8*/ 	.byte	0x04, 0x17
        /*00ea*/ 	.short	(.L_762 - .L_761)
.L_761:
        /*00ec*/ 	.word	0x00000000
        /*00f0*/ 	.short	0x0006
        /*00f2*/ 	.short	0x0030
        /*00f4*/ 	.byte	0x00, 0xf5, 0x21, 0x00


	//----- nvinfo : EIATTR_KPARAM_INFO
	.align		4
.L_762:
        /*00f8*/ 	.byte	0x04, 0x17
        /*00fa*/ 	.short	(.L_764 - .L_763)
.L_763:
        /*00fc*/ 	.word	0x00000000
        /*0100*/ 	.short	0x0005
        /*0102*/ 	.short	0x0028
        /*0104*/ 	.byte	0x00, 0xf5, 0x21, 0x00


	//----- nvinfo : EIATTR_KPARAM_INFO
	.align		4
.L_764:
        /*0108*/ 	.byte	0x04, 0x17
        /*010a*/ 	.short	(.L_766 - .L_765)
.L_765:
        /*010c*/ 	.word	0x00000000
        /*0110*/ 	.short	0x0004
        /*0112*/ 	.short	0x0020
        /*0114*/ 	.byte	0x00, 0xf5, 0x21, 0x00


	//----- nvinfo : EIATTR_KPARAM_INFO
	.align		4
.L_766:
        /*0118*/ 	.byte	0x04, 0x17
        /*011a*/ 	.short	(.L_768 - .L_767)
.L_767:
        /*011c*/ 	.word	0x00000000
        /*0120*/ 	.short	0x0003
        /*0122*/ 	.short	0x0018
        /*0124*/ 	.byte	0x00, 0xf5, 0x21, 0x00


	//----- nvinfo : EIATTR_KPARAM_INFO
	.align		4
.L_768:
        /*0128*/ 	.byte	0x04, 0x17
        /*012a*/ 	.short	(.L_770 - .L_769)
.L_769:
        /*012c*/ 	.word	0x00000000
        /*0130*/ 	.short	0x0002
        /*0132*/ 	.short	0x0010
        /*0134*/ 	.byte	0x00, 0xf5, 0x21, 0x00


	//----- nvinfo : EIATTR_KPARAM_INFO
	.align		4
.L_770:
        /*0138*/ 	.byte	0x04, 0x17
        /*013a*/ 	.short	(.L_772 - .L_771)
.L_771:
        /*013c*/ 	.word	0x00000000
        /*0140*/ 	.short	0x0001
        /*0142*/ 	.short	0x0008
        /*0144*/ 	.byte	0x00, 0xf5, 0x21, 0x00


	//----- nvinfo : EIATTR_KPARAM_INFO
	.align		4
.L_772:
        /*0148*/ 	.byte	0x04, 0x17
        /*014a*/ 	.short	(.L_774 - .L_773)
.L_773:
        /*014c*/ 	.word	0x00000000
        /*0150*/ 	.short	0x0000
        /*0152*/ 	.short	0x0000
        /*0154*/ 	.byte	0x00, 0xf5, 0x21, 0x00


	//----- nvinfo : EIATTR_SPARSE_MMA_MASK
	.align		4
.L_774:
        /*0158*/ 	.byte	0x03, 0x50
        /*015a*/ 	.short	0x0000


	//----- nvinfo : EIATTR_MAXREG_COUNT
	.align		4
        /*015c*/ 	.byte	0x03, 0x1b
        /*015e*/ 	.short	0x00ff


	//----- nvinfo : EIATTR_MERCURY_ISA_VERSION
	.align		4
        /*0160*/ 	.byte	0x03, 0x5f
        /*0162*/ 	.short	0x0101


	//----- nvinfo : EIATTR_VRC_CTA_INIT_COUNT
	.align		4
        /*0164*/ 	.byte	0x02, 0x4a
	.zero		1
	.zero		1


	//----- nvinfo : EIATTR_EXIT_INSTR_OFFSETS
	.align		4
        /*0168*/ 	.byte	0x04, 0x1c
        /*016a*/ 	.short	(.L_776 - .L_775)


	//   ....[0]....
.L_775:
        /*016c*/ 	.word	0x00000c90


	//----- nvinfo : EIATTR_CBANK_PARAM_SIZE
	.align		4
.L_776:
        /*0170*/ 	.byte	0x03, 0x19
        /*0172*/ 	.short	0x0081


	//----- nvinfo : EIATTR_PARAM_CBANK
	.align		4
        /*0174*/ 	.byte	0x04, 0x0a
        /*0176*/ 	.short	(.L_778 - .L_777)
	.align		4
.L_777:
        /*0178*/ 	.word	index@(.nv.constant0._ZN17fastertransformer44add_QK_bias_transform_rebuild_padding_varlenI6__halfEEvPaS2_PKaPKT_S4_S7_PKiiiiiiiiiiPKfSB_SB_SB_b)
        /*017c*/ 	.short	0x0380
        /*017e*/ 	.short	0x0081


	//----- nvinfo : EIATTR_SW_WAR
	.align		4
.L_778:
        /*0180*/ 	.byte	0x04, 0x36
        /*0182*/ 	.short	(.L_780 - .L_779)
.L_779:
        /*0184*/ 	.word	0x00000008
.L_780:


//--------------------- .nv.info._ZN17fastertransformer44add_QK_bias_transform_rebuild_padding_varlenIfEEvPaS1_PKaPKT_S3_S6_PKiiiiiiiiiiPKfSA_SA_SA_b --------------------------
	.section	.nv.info._ZN17fastertransformer44add_QK_bias_transform_rebuild_padding_varlenIfEEvPaS1_PKaPKT_S3_S6_PKiiiiiiiiiiPKfSA_SA_SA_b,"",@"SHT_CUDA_INFO"
	.sectionflags	@""
	.align	4


	//----- nvinfo : EIATTR_CUDA_API_VERSION
	.align		4
        /*0000*/ 	.byte	0x04, 0x37
        /*0002*/ 	.short	(.L_782 - .L_781)
.L_781:
        /*0004*/ 	.word	0x00000082


	//----- nvinfo : EIATTR_KPARAM_INFO
	.align		4
.L_782:
        /*0008*/ 	.byte	0x04, 0x17
        /*000a*/ 	.short	(.L_784 - .L_783)
.L_783:
        /*000c*/ 	.word	0x00000000
        /*0010*/ 	.short	0x0014
        /*0012*/ 	.short	0x0080
        /*0014*/ 	.byte	0x00, 0xf0, 0x05, 0x00


	//----- nvinfo : EIATTR_KPARAM_INFO
	.align		4
.L_784:
        /*0018*/ 	.byte	0x04, 0x17
        /*001a*/ 	.short	(.L_786 - .L_785)
.L_785:
        /*001c*/ 	.word	0x00000000
        /*0020*/ 	.short	0x0013
        /*0022*/ 	.short	0x0078
        /*0024*/ 	.byte	0x00, 0xf5, 0x21, 0x00


	//----- nvinfo : EIATTR_KPARAM_INFO
	.align		4
.L_786:
        /*0028*/ 	.byte	0x04, 0x17
        /*002a*/ 	.short	(.L_788 - .L_787)
.L_787:
        /*002c*/ 	.word	0x00000000
        /*0030*/ 	.short	0x0012
        /*0032*/ 	.short	0x0070
        /*0034*/ 	.byte	0x00, 0xf5, 0x21, 0x00


	//----- nvinfo : EIATTR_KPARAM_INFO
	.align		4
.L_788:
        /*0038*/ 	.byte	0x04, 0x17
        /*003a*/ 	.short	(.L_790 - .L_789)
.L_789:
        /*003c*/ 	.word	0x00000000
        /*0040*/ 	.short	0x0011
        /*0042*/ 	.short	0x0068
        /*0044*/ 	.byte	0x00, 0xf5, 0x21, 0x00


	//----- nvinfo : EIATTR_KPARAM_INFO
	.align		4
.L_790:
        /*0048*/ 	.byte	0x04, 0x17
        /*004a*/ 	.short	(.L_792 - .L_791)
.L_791:
        /*004c*/ 	.word	0x00000000
        /*0050*/ 	.short	0x0010
        /*0052*/ 	.short	0x0060
        /*0054*/ 	.byte	0x00, 0xf5, 0x21, 0x00


	//----- nvinfo : EIATTR_KPARAM_INFO
	.align		4
.L_792:
        /*0058*/ 	.byte	0x04, 0x17
        /*005a*/ 	.short	(.L_794 - .L_793)
.L_793:
        /*005c*/ 	.word	0x00000000
        /*0060*/ 	.short	0x000f
        /*0062*/ 	.short	0x0058
        /*0064*/ 	.byte	0x00, 0xf0, 0x11, 0x00


	//----- nvinfo : EIATTR_KPARAM_INFO
	.align		4
.L_794:
        /*0068*/ 	.byte	0x04, 0x17
        /*006a*/ 	.short	(.L_796 - .L_795)
.L_795:
        /*006c*/ 	.word	0x00000000
        /*0070*/ 	.short	0x000e
        /*0072*/ 	.short	0x0054
        /*0074*/ 	.byte	0x00, 0xf0, 0x11, 0x00


	//----- nvinfo : EIATTR_KPARAM_INFO
	.align		4
.L_796:
        /*0078*/ 	.byte	0x04, 0x17
        /*007a*/ 	.short	(.L_798 - .L_797)
.L_797:
        /*007c*/ 	.word	0x00000000
        /*0080*/ 	.short	0x000d
        /*0082*/ 	.short	0x0050
        /*0084*/ 	.byte	0x00, 0xf0, 0x11, 0x00


	//----- nvinfo : EIATTR_KPARAM_INFO
	.align		4
.L_798:
        /*0088*/ 	.byte	0x04, 0x17
        /*008a*/ 	.short	(.L_800 - .L_799)
.L_799:
        /*008c*/ 	.word	0x00000000
        /*0090*/ 	.short	0x000c
        /*0092*/ 	.short	0x004c
        /*0094*/ 	.byte	0x00, 0xf0, 0x11, 0x00


	//----- nvinfo : EIATTR_KPARAM_INFO
	.align		4
.L_800:
        /*0098*/ 	.byte	0x04, 0x17
        /*009a*/ 	.short	(.L_802 - .L_801)
.L_801:
        /*009c*/ 	.word	0x00000000
        /*00a0*/ 	.short	0x000b
        /*00a2*/ 	.short	0x0048
        /*00a4*/ 	.byte	0x00, 0xf0, 0x11, 0x00


	//----- nvinfo : EIATTR_KPARAM_INFO
	.align		4
.L_802:
        /*00a8*/ 	.byte	0x04, 0x17
        /*00aa*/ 	.short	(.L_804 - .L_803)
.L_803:
        /*00ac*/ 	.word	0x00000000
        /*00b0*/ 	.short	0x000a
        /*00b2*/ 	.short	0x0044
        /*00b4*/ 	.byte	0x00, 0xf0, 0x11, 0x00


	//----- nvinfo : EIATTR_KPARAM_INFO
	.align		4
.L_804:
        /*00b8*/ 	.byte	0x04, 0x17
        /*00ba*/ 	.short	(.L_806 - .L_805)
.L_805:
        /*00bc*/ 	.word	0x00000000
        /*00c0*/ 	.short	0x0009
        /*00c2*/ 	.short	0x0040
        /*00c4*/ 	.byte	0x00, 0xf0, 0x11, 0x00


	//----- nvinfo : EIATTR_KPARAM_INFO
	.align		4
.L_806:
        /*00c8*/ 	.byte	0x04, 0x17
        /*00ca*/ 	.short	(.L_808 - .L_807)
.L_807:
        /*00cc*/ 	.word	0x00000000
        /*00d0*/ 	.short	0x0008
        /*00d2*/ 	.short	0x003c
        /*00d4*/ 	.byte	0x00, 0xf0, 0x11, 0x00


	//----- nvinfo : EIATTR_KPARAM_INFO
	.align		4
.L_808:
        /*00d8*/ 	.byte	0x04, 0x17
        /*00da*/ 	.short	(.L_810 - .L_809)
.L_809:
        /*00dc*/ 	.word	0x00000000
        /*00e0*/ 	.short	0x0007
        /*00e2*/ 	.short	0x0038
        /*00e4*/ 	.byte	0x00, 0xf0, 0x11, 0x00


	//----- nvinfo : EIATTR_KPARAM_INFO
	.align		4
.L_810:
        /*00e8*/ 	.byte	0x04, 0x17
        /*00ea*/ 	.short	(.L_812 - .L_811)
.L_811:
        /*00ec*/ 	.word	0x00000000
        /*00f0*/ 	.short	0x0006
        /*00f2*/ 	.short	0x0030
        /*00f4*/ 	.byte	0x00, 0xf5, 0x21, 0x00


	//----- nvinfo : EIATTR_KPARAM_INFO
	.align		4
.L_812:
        /*00f8*/ 	.byte	0x04, 0x17
        /*00fa*/ 	.short	(.L_814 - .L_813)
.L_813:
        /*00fc*/ 	.word	0x00000000
        /*0100*/ 	.short	0x0005
        /*0102*/ 	.short	0x0028
        /*0104*/ 	.byte	0x00, 0xf5, 0x21, 0x00


	//----- nvinfo : EIATTR_KPARAM_INFO
	.align		4
.L_814:
        /*0108*/ 	.byte	0x04, 0x17
        /*010a*/ 	.short	(.L_816 - .L_815)
.L_815:
        /*010c*/ 	.word	0x00000000
        /*0110*/ 	.short	0x0004
        /*0112*/ 	.short	0x0020
        /*0114*/ 	.byte	0x00, 0xf5, 0x21, 0x00


	//----- nvinfo : EIATTR_KPARAM_INFO
	.align		4
.L_816:
        /*0118*/ 	.byte	0x04, 0x17
        /*011a*/ 	.short	(.L_818 - .L_817)
.L_817:
        /*011c*/ 	.word	0x00000000
        /*0120*/ 	.short	0x0003
        /*0122*/ 	.short	0x0018
        /*0124*/ 	.byte	0x00, 0xf5, 0x21, 0x00


	//----- nvinfo : EIATTR_KPARAM_INFO
	.align		4
.L_818:
        /*0128*/ 	.byte	0x04, 0x17
        /*012a*/ 	.short	(.L_820 - .L_819)
.L_819:
        /*012c*/ 	.word	0x00000000
        /*0130*/ 	.short	0x0002
        /*0132*/ 	.short	0x0010
        /*0134*/ 	.byte	0x00, 0xf5, 0x21, 0x00


	//----- nvinfo : EIATTR_KPARAM_INFO
	.align		4
.L_820:
        /*0138*/ 	.byte	0x04, 0x17
        /*013a*/ 	.short	(.L_822 - .L_821)
.L_821:
        /*013c*/ 	.word	0x00000000
        /*0140*/ 	.short	0x0001
        /*0142*/ 	.short	0x0008
        /*0144*/ 	.byte	0x00, 0xf5, 0x21, 0x00


	//----- nvinfo : EIATTR_KPARAM_INFO
	.align		4
.L_822:
        /*0148*/ 	.byte	0x04, 0x17
        /*014a*/ 	.short	(.L_824 - .L_823)
.L_823:
        /*014c*/ 	.word	0x00000000
        /*0150*/ 	.short	0x0000
        /*0152*/ 	.short	0x0000
        /*0154*/ 	.byte	0x00, 0xf5, 0x21, 0x00


	//----- nvinfo : EIATTR_SPARSE_MMA_MASK
	.align		4
.L_824:
        /*0158*/ 	.byte	0x03, 0x50
        /*015a*/ 	.short	0x0000


	//----- nvinfo : EIATTR_MAXREG_COUNT
	.align		4
        /*015c*/ 	.byte	0x03, 0x1b
        /*015e*/ 	.short	0x00ff


	//----- nvinfo : EIATTR_MERCURY_ISA_VERSION
	.align		4
        /*0160*/ 	.byte	0x03, 0x5f
        /*0162*/ 	.short	0x0101


	//----- nvinfo : EIATTR_VRC_CTA_INIT_COUNT
	.align		4
        /*0164*/ 	.byte	0x02, 0x4a
	.zero		1
	.zero		1


	//----- nvinfo : EIATTR_EXIT_INSTR_OFFSETS
	.align		4
        /*0168*/ 	.byte	0x04, 0x1c
        /*016a*/ 	.short	(.L_826 - .L_825)


	//   ....[0]....
.L_825:
        /*016c*/ 	.word	0x00000c50


	//----- nvinfo : EIATTR_CBANK_PARAM_SIZE
	.align		4
.L_826:
        /*0170*/ 	.byte	0x03, 0x19
        /*0172*/ 	.short	0x0081


	//----- nvinfo : EIATTR_PARAM_CBANK
	.align		4
        /*0174*/ 	.byte	0x04, 0x0a
        /*0176*/ 	.short	(.L_828 - .L_827)
	.align		4
.L_827:
        /*0178*/ 	.word	index@(.nv.constant0._ZN17fastertransformer44add_QK_bias_transform_rebuild_padding_varlenIfEEvPaS1_PKaPKT_S3_S6_PKiiiiiiiiiiPKfSA_SA_SA_b)
        /*017c*/ 	.short	0x0380
        /*017e*/ 	.short	0x0081


	//----- nvinfo : EIATTR_SW_WAR
	.align		4
.L_828:
        /*0180*/ 	.byte	0x04, 0x36
        /*0182*/ 	.short	(.L_830 - .L_829)
.L_829:
        /*0184*/ 	.word	0x00000008
.L_830:


//--------------------- .nv.info._ZN17fastertransformer37add_QK_bias_transform_rebuild_paddingI6__halfEEvPaS2_PKiPKT_S4_S7_S4_iiiiiiiPKfS9_S9_S9_S9_S9_b --------------------------
	.section	.nv.info._ZN17fastertransformer37add_QK_bias_transform_rebuild_paddingI6__halfEEvPaS2_PKiPKT_S4_S7_S4_iiiiiiiPKfS9_S9_S9_S9_S9_b,"",@"SHT_CUDA_INFO"
	.sectionflags	@""
	.align	4


	//----- nvinfo : EIATTR_CUDA_API_VERSION
	.align		4
        /*0000*/ 	.byte	0x04, 0x37
        /*0002*/ 	.short	(.L_832 - .L_831)
.L_831:
        /*0004*/ 	.word	0x00000082


	//----- nvinfo : EIATTR_KPARAM_INFO
	.align		4
.L_832:
        /*0008*/ 	.byte	0x04, 0x17
        /*000a*/ 	.short	(.L_834 - .L_833)
.L_833:
        /*000c*/ 	.word	0x00000000
        /*0010*/ 	.short	0x0014
        /*0012*/ 	.short	0x0088
        /*0014*/ 	.byte	0x00, 0xf0, 0x05, 0x00


	//----- nvinfo : EIATTR_KPARAM_INFO
	.align		4
.L_834:
        /*0018*/ 	.byte	0x04, 0x17
        /*001a*/ 	.short	(.L_836 - .L_835)
.L_835:
        /*001c*/ 	.word	0x00000000
        /*0020*/ 	.short	0x0013
        /*0022*/ 	.short	0x0080
        /*0024*/ 	.byte	0x00, 0xf5, 0x21, 0x00


	//----- nvinfo : EIATTR_KPARAM_INFO
	.align		4
.L_836:
        /*0028*/ 	.byte	0x04, 0x17
        /*002a*/ 	.short	(.L_838 - .L_837)
.L_837:
        /*002c*/ 	.word	0x00000000
        /*0030*/ 	.short	0x0012
        /*0032*/ 	.short	0x0078
        /*0034*/ 	.byte	0x00, 0xf5, 0x21, 0x00


	//----- nvinfo : EIATTR_KPARAM_INFO
	.align		4
.L_838:
        /*0038*/ 	.byte	0x04, 0x17
        /*003a*/ 	.short	(.L_840 - .L_839)
.L_839:
        /*003c*/ 	.word	0x00000000
        /*0040*/ 	.short	0x0011
        /*0042*/ 	.short	0x0070
        /*0044*/ 	.byte	0x00, 0xf5, 0x21, 0x00


	//----- nvinfo : EIATTR_KPARAM_INFO
	.align		4
.L_840:
        /*0048*/ 	.byte	0x04, 0x17
        /*004a*/ 	.short	(.L_842 - .L_841)
.L_841:
        /*004c*/ 	.word	0x00000000
        /*0050*/ 	.short	0x0010
        /*0052*/ 	.short	0x0068
        /*0054*/ 	.byte	0x00, 0xf5, 0x21, 0x00


	//----- nvinfo : EIATTR_KPARAM_INFO
	.align		4
.L_842:
        /*0058*/ 	.byte	0x04, 0x17
        /*005a*/ 	.short	(.L_844 - .L_843)
.L_843:
        /*005c*/ 	.word	0x00000000
        /*0060*/ 	.short	0x000f
        /*0062*/ 	.short	0x0060
        /*0064*/ 	.byte	0x00, 0xf5, 0x21, 0x00


	//----- nvinfo : EIATTR_KPARAM_INFO
	.align		4
.L_844:
        /*0068*/ 	.byte	0x04, 0x17
        /*006a*/ 	.short	(.L_846 - .L_845)
.L_845:
        /*006c*/ 	.word	0x00000000
        /*0070*/ 	.short	0x000e
        /*0072*/ 	.short	0x0058
        /*0074*/ 	.byte	0x00, 0xf5, 0x21, 0x00


	//----- nvinfo : EIATTR_KPARAM_INFO
	.align		4
.L_846:
        /*0078*/ 	.byte	0x04, 0x17
        /*007a*/ 	.short	(.L_848 - .L_847)
.L_847:
        /*007c*/ 	.word	0x00000000
        /*0080*/ 	.short	0x000d
        /*0082*/ 	.short	0x0050
        /*0084*/ 	.byte	0x00, 0xf0, 0x11, 0x00


	//----- nvinfo : EIATTR_KPARAM_INFO
	.align		4
.L_848:
        /*0088*/ 	.byte	0x04, 0x17
        /*008a*/ 	.short	(.L_850 - .L_849)
.L_849:
        /*008c*/ 	.word	0x00000000
        /*0090*/ 	.short	0x000c
        /*0092*/ 	.short	0x004c
        /*0094*/ 	.byte	0x00, 0xf0, 0x11, 0x00


	//----- nvinfo : EIATTR_KPARAM_INFO
	.align		4
.L_850:
        /*0098*/ 	.byte	0x04, 0x17
        /*009a*/ 	.short	(.L_852 - .L_851)
.L_851:
        /*009c*/ 	.word	0x00000000
        /*00a0*/ 	.short	0x000b
        /*00a2*/ 	.short	0x0048
        /*00a4*/ 	.byte	0x00, 0xf0, 0x11, 0x00


	//----- nvinfo : EIATTR_KPARAM_INFO
	.align		4
.L_852:
        /*00a8*/ 	.byte	0x04, 0x17
        /*00aa*/ 	.short	(.L_854 - .L_853)
.L_853:
        /*00ac*/ 	.word	0x00000000
        /*00b0*/ 	.short	0x000a
        /*00b2*/ 	.short	0x0044
        /*00b4*/ 	.byte	0x00, 0xf0, 0x11, 0x00


	//----- nvinfo : EIATTR_KPARAM_INFO
	.align		4
.L_854:
        /*00b8*/ 	.byte	0x04, 0x17
        /*00ba*/ 	.short	(.L_856 - .L_855)
.L_855:
        /*00bc*/ 	.word	0x00000000
        /*00c0*/ 	.short	0x0009
        /*00c2*/ 	.short	0x0040
        /*00c4*/ 	.byte	0x00, 0xf0, 0x11, 0x00


	//----- nvinfo : EIATTR_KPARAM_INFO
	.align		4
.L_856:
        /*00c8*/ 	.byte	0x04, 0x17
        /*00ca*/ 	.short	(.L_858 - .L_857)
.L_857:
        /*00cc*/ 	.word	0x00000000
        /*00d0*/ 	.short	0x0008
        /*00d2*/ 	.short	0x003c
        /*00d4*/ 	.byte	0x00, 0xf0, 0x11, 0x00


	//----- nvinfo : EIATTR_KPARAM_INFO
	.align		4
.L_858:
        /*00d8*/ 	.byte	0x04, 0x17
        /*00da*/ 	.short	(.L_860 - .L_859)
.L_859:
        /*00dc*/ 	.word	0x00000000
        /*00e0*/ 	.short	0x0007
        /*00e2*/ 	.short	0x0038
        /*00e4*/ 	.byte	0x00, 0xf0, 0x11, 0x00


	//----- nvinfo : EIATTR_KPARAM_INFO
	.align		4
.L_860:
        /*00e8*/ 	.byte	0x04, 0x17
        /*00ea*/ 	.short	(.L_862 - .L_861)
.L_861:
        /*00ec*/ 	.word	0x00000000
        /*00f0*/ 	.short	0x0006
        /*00f2*/ 	.short	0x0030
        /*00f4*/ 	.byte	0x00, 0xf5, 0x21, 0x00


	//----- nvinfo : EIATTR_KPARAM_INFO
	.align		4
.L_862:
        /*00f8*/ 	.byte	0x04, 0x17
        /*00fa*/ 	.short	(.L_864 - .L_863)
.L_863:
        /*00fc*/ 	.word	0x00000000
        /*0100*/ 	.short	0x0005
        /*0102*/ 	.short	0x0028
        /*0104*/ 	.byte	0x00, 0xf5, 0x21, 0x00


	//----- nvinfo : EIATTR_KPARAM_INFO
	.align		4
.L_864:
        /*0108*/ 	.byte	0x04, 0x17
        /*010a*/ 	.short	(.L_866 - .L_865)
.L_865:
        /*010c*/ 	.word	0x00000000
        /*0110*/ 	.short	0x0004
        /*0112*/ 	.short	0x0020
        /*0114*/ 	.byte	0x00, 0xf5, 0x21, 0x00


	//----- nvinfo : EIATTR_KPARAM_INFO
	.align		4
.L_866:
        /*0118*/ 	.byte	0x04, 0x17
        /*011a*/ 	.short	(.L_868 - .L_867)
.L_867:
        /*011c*/ 	.word	0x00000000
        /*0120*/ 	.short	0x0003
        /*0122*/ 	.short	0x0018
        /*0124*/ 	.byte	0x00, 0xf5, 0x21, 0x00


	//----- nvinfo : EIATTR_KPARAM_INFO
	.align		4
.L_868:
        /*0128*/ 	.byte	0x04, 0x17
        /*012a*/ 	.short	(.L_870 - .L_869)
.L_869:
        /*012c*/ 	.word	0x00000000
        /*0130*/ 	.short	0x0002
        /*0132*/ 	.short	0x0010
        /*0134*/ 	.byte	0x00, 0xf5, 0x21, 0x00


	//----- nvinfo : EIATTR_KPARAM_INFO
	.align		4
.L_870:
        /*0138*/ 	.byte	0x04, 0x17
        /*013a*/ 	.short	(.L_872 - .L_871)
.L_871:
        /*013c*/ 	.word	0x00000000
        /*0140*/ 	.short	0x0001
        /*0142*/ 	.short	0x0008
        /*0144*/ 	.byte	0x00, 0xf5, 0x21, 0x00


	//----- nvinfo : EIATTR_KPARAM_INFO
	.align		4
.L_872:
        /*0148*/ 	.byte	0x04, 0x17
        /*014a*/ 	.short	(.L_874 - .L_873)
.L_873:
        /*014c*/ 	.word	0x00000000
        /*0150*/ 	.short	0x0000
        /*0152*/ 	.short	0x0000
        /*0154*/ 	.byte	0x00, 0xf5, 0x21, 0x00


	//----- nvinfo : EIATTR_SPARSE_MMA_MASK
	.align		4
.L_874:
        /*0158*/ 	.byte	0x03, 0x50
        /*015a*/ 	.short	0x0000


	//----- nvinfo : EIATTR_MAXREG_COUNT
	.align		4
        /*015c*/ 	.byte	0x03, 0x1b
        /*015e*/ 	.short	0x00ff


	//----- nvinfo : EIATTR_MERCURY_ISA_VERSION
	.align		4
        /*0160*/ 	.byte	0x03, 0x5f
        /*0162*/ 	.short	0x0101


	//----- nvinfo : EIATTR_VRC_CTA_INIT_COUNT
	.align		4
        /*0164*/ 	.byte	0x02, 0x4a
	.zero		1
	.zero		1


	//----- nvinfo : EIATTR_EXIT_INSTR_OFFSETS
	.align		4
        /*0168*/ 	.byte	0x04, 0x1c
        /*016a*/ 	.short	(.L_876 - .L_875)


	//   ....[0]....
.L_875:
        /*016c*/ 	.word	0x00000e10


	//----- nvinfo : EIATTR_CBANK_PARAM_SIZE
	.align		4
.L_876:
        /*0170*/ 	.byte	0x03, 0x19
        /*0172*/ 	.short	0x0089


	//----- nvinfo : EIATTR_PARAM_CBANK
	.align		4
        /*0174*/ 	.byte	0x04, 0x0a
        /*0176*/ 	.short	(.L_878 - .L_877)
	.align		4
.L_877:
        /*0178*/ 	.word	index@(.nv.constant0._ZN17fastertransformer37add_QK_bias_transform_rebuild_paddingI6__halfEEvPaS2_PKiPKT_S4_S7_S4_iiiiiiiPKfS9_S9_S9_S9_S9_b)
        /*017c*/ 	.short	0x0380
        /*017e*/ 	.short	0x0089


	//----- nvinfo : EIATTR_SW_WAR
	.align		4
.L_878:
        /*0180*/ 	.byte	0x04, 0x36
        /*0182*/ 	.short	(.L_880 - .L_879)
.L_879:
        /*0184*/ 	.word	0x00000008
.L_880:


//--------------------- .nv.info._ZN17fastertransformer37add_QK_bias_transform_rebuild_paddingIfEEvPaS1_PKiPKT_S3_S6_S3_iiiiiiiPKfS8_S8_S8_S8_S8_b --------------------------
	.section	.nv.info._ZN17fastertransformer37add_QK_bias_transform_rebuild_paddingIfEEvPaS1_PKiPKT_S3_S6_S3_iiiiiiiPKfS8_S8_S8_S8_S8_b,"",@"SHT_CUDA_INFO"
	.sectionflags	@""
	.align	4


	//----- nvinfo : EIATTR_CUDA_API_VERSION
	.align		4
        /*0000*/ 	.byte	0x04, 0x37
        /*0002*/ 	.short	(.L_882 - .L_881)
.L_881:
        /*0004*/ 	.word	0x00000082


	//----- nvinfo : EIATTR_KPARAM_INFO
	.align		4
.L_882:
        /*0008*/ 	.byte	0x04, 0x17
        /*000a*/ 	.short	(.L_884 - .L_883)
.L_883:
        /*000c*/ 	.word	0x00000000
        /*0010*/ 	.short	0x0014
        /*0012*/ 	.short	0x0088
        /*0014*/ 	.byte	0x00, 0xf0, 0x05, 0x00


	//----- nvinfo : EIATTR_KPARAM_INFO
	.align		4
.L_884:
        /*0018*/ 	.byte	0x04, 0x17
        /*001a*/ 	.short	(.L_886 - .L_885)
.L_885:
        /*001c*/ 	.word	0x00000000
        /*0020*/ 	.short	0x0013
        /*0022*/ 	.short	0x0080
        /*0024*/ 	.byte	0x00, 0xf5, 0x21, 0x00


	//----- nvinfo : EIATTR_KPARAM_INFO
	.align		4
.L_886:
        /*0028*/ 	.byte	0x04, 0x17
        /*002a*/ 	.short	(.L_888 - .L_887)
.L_887:
        /*002c*/ 	.word	0x00000000
        /*0030*/ 	.short	0x0012
        /*0032*/ 	.short	0x0078
        /*0034*/ 	.byte	0x00, 0xf5, 0x21, 0x00


	//----- nvinfo : EIATTR_KPARAM_INFO
	.align		4
.L_888:
        /*0038*/ 	.byte	0x04, 0x17
        /*003a*/ 	.short	(.L_890 - .L_889)
.L_889:
        /*003c*/ 	.word	0x00000000
        /*0040*/ 	.short	0x0011
        /*0042*/ 	.short	0x0070
        /*0044*/ 	.byte	0x00, 0xf5, 0x21, 0x00


	//----- nvinfo : EIATTR_KPARAM_INFO
	.align		4
.L_890:
        /*0048*/ 	.byte	0x04, 0x17
        /*004a*/ 	.short	(.L_892 - .L_891)
.L_891:
        /*004c*/ 	.word	0x00000000
        /*0050*/ 	.short	0x0010
        /*0052*/ 	.short	0x0068
        /*0054*/ 	.byte	0x00, 0xf5, 0x21, 0x00


	//----- nvinfo : EIATTR_KPARAM_INFO
	.align		4
.L_892:
        /*0058*/ 	.byte	0x04, 0x17
        /*005a*/ 	.short	(.L_894 - .L_893)
.L_893:
        /*005c*/ 	.word	0x00000000
        /*0060*/ 	.short	0x000f
        /*0062*/ 	.short	0x0060
        /*0064*/ 	.byte	0x00, 0xf5, 0x21, 0x00


	//----- nvinfo : EIATTR_KPARAM_INFO
	.align		4
.L_894:
        /*0068*/ 	.byte	0x04, 0x17
        /*006a*/ 	.short	(.L_896 - .L_895)
.L_895:
        /*006c*/ 	.word	0x00000000
        /*0070*/ 	.short	0x000e
        /*0072*/ 	.short	0x0058
        /*0074*/ 	.byte	0x00, 0xf5, 0x21, 0x00


	//----- nvinfo : EIATTR_KPARAM_INFO
	.align		4
.L_896:
        /*0078*/ 	.byte	0x04, 0x17
        /*007a*/ 	.short	(.L_898 - .L_897)
.L_897:
        /*007c*/ 	.word	0x00000000
        /*0080*/ 	.short	0x000d
        /*0082*/ 	.short	0x0050
        /*0084*/ 	.byte	0x00, 0xf0, 0x11, 0x00


	//----- nvinfo : EIATTR_KPARAM_INFO
	.align		4
.L_898:
        /*0088*/ 	.byte	0x04, 0x17
        /*008a*/ 	.short	(.L_900 - .L_899)
.L_899:
        /*008c*/ 	.word	0x00000000
        /*0090*/ 	.short	0x000c
        /*0092*/ 	.short	0x004c
        /*0094*/ 	.byte	0x00, 0xf0, 0x11, 0x00


	//----- nvinfo : EIATTR_KPARAM_INFO
	.align		4
.L_900:
        /*0098*/ 	.byte	0x04, 0x17
        /*009a*/ 	.short	(.L_902 - .L_901)
.L_901:
        /*009c*/ 	.word	0x00000000
        /*00a0*/ 	.short	0x000b
        /*00a2*/ 	.short	0x0048
        /*00a4*/ 	.byte	0x00, 0xf0, 0x11, 0x00


	//----- nvinfo : EIATTR_KPARAM_INFO
	.align		4
.L_902:
        /*00a8*/ 	.byte	0x04, 0x17
        /*00aa*/ 	.short	(.L_904 - .L_903)
.L_903:
        /*00ac*/ 	.word	0x00000000
        /*00b0*/ 	.short	0x000a
        /*00b2*/ 	.short	0x0044
        /*00b4*/ 	.byte	0x00, 0xf0, 0x11, 0x00


	//----- nvinfo : EIATTR_KPARAM_INFO
	.align		4
.L_904:
        /*00b8*/ 	.byte	0x04, 0x17
        /*00ba*/ 	.short	(.L_906 - .L_905)
.L_905:
        /*00bc*/ 	.word	0x00000000
        /*00c0*/ 	.short	0x0009
        /*00c2*/ 	.short	0x0040
        /*00c4*/ 	.byte	0x00, 0xf0, 0x11, 0x00


	//----- nvinfo : EIATTR_KPARAM_INFO
	.align		4
.L_906:
        /*00c8*/ 	.byte	0x04, 0x17
        /*00ca*/ 	.short	(.L_908 - .L_907)
.L_907:
        /*00cc*/ 	.word	0x00000000
        /*00d0*/ 	.short	0x0008
        /*00d2*/ 	.short	0x003c
        /*00d4*/ 	.byte	0x00, 0xf0, 0x11, 0x00


	//----- nvinfo : EIATTR_KPARAM_INFO
	.align		4
.L_908:
        /*00d8*/ 	.byte	0x04, 0x17
        /*00da*/ 	.short	(.L_910 - .L_909)
.L_909:
        /*00dc*/ 	.word	0x00000000
        /*00e0*/ 	.short	0x0007
        /*00e2*/ 	.short	0x0038
        /*00e4*/ 	.byte	0x00, 0xf0, 0x11, 0x00


	//----- nvinfo : EIATTR_KPARAM_INFO
	.align		4
.L_910:
        /*00e8*/ 	.byte	0x04, 0x17
        /*00ea*/ 	.short	(.L_912 - .L_911)
.L_911:
        /*00ec*/ 	.word	0x00000000
        /*00f0*/ 	.short	0x0006
        /*00f2*/ 	.short	0x0030
        /*00f4*/ 	.byte	0x00, 0xf5, 0x21, 0x00


	//----- nvinfo : EIATTR_KPARAM_INFO
	.align		4
.L_912:
        /*00f8*/ 	.byte	0x04, 0x17
        /*00fa*/ 	.short	(.L_914 - .L_913)
.L_913:
        /*00fc*/ 	.word	0x00000000
        /*0100*/ 	.short	0x0005
        /*0102*/ 	.short	0x0028
        /*0104*/ 	.byte	0x00, 0xf5, 0x21, 0x00


	//----- nvinfo : EIATTR_KPARAM_INFO
	.align		4
.L_914:
        /*0108*/ 	.byte	0x04, 0x17
        /*010a*/ 	.short	(.L_916 - .L_915)
.L_915:
        /*010c*/ 	.word	0x00000000
        /*0110*/ 	.short	0x0004
        /*0112*/ 	.short	0x0020
        /*0114*/ 	.byte	0x00, 0xf5, 0x21, 0x00


	//----- nvinfo : EIATTR_KPARAM_INFO
	.align		4
.L_916:
        /*0118*/ 	.byte	0x04, 0x17
        /*011a*/ 	.short	(.L_918 - .L_917)
.L_917:
        /*011c*/ 	.word	0x00000000
        /*0120*/ 	.short	0x0003
        /*0122*/ 	.short	0x0018
        /*0124*/ 	.byte	0x00, 0xf5, 0x21, 0x00


	//----- nvinfo : EIATTR_KPARAM_INFO
	.align		4
.L_918:
        /*0128*/ 	.byte	0x04, 0x17
        /*012a*/ 	.short	(.L_920 - .L_919)
.L_919:
        /*012c*/ 	.word	0x00000000
        /*0130*/ 	.short	0x0002
        /*0132*/ 	.short	0x0010
        /*0134*/ 	.byte	0x00, 0xf5, 0x21, 0x00


	//----- nvinfo : EIATTR_KPARAM_INFO
	.align		4
.L_920:
        /*0138*/ 	.byte	0x04, 0x17
        /*013a*/ 	.short	(.L_922 - .L_921)
.L_921:
        /*013c*/ 	.word	0x00000000
        /*0140*/ 	.short	0x0001
        /*0142*/ 	.short	0x0008
        /*0144*/ 	.byte	0x00, 0xf5, 0x21, 0x00


	//----- nvinfo : EIATTR_KPARAM_INFO
	.align		4
.L_922:
        /*0148*/ 	.byte	0x04, 0x17
        /*014a*/ 	.short	(.L_924 - .L_923)
.L_923:
        /*014c*/ 	.word	0x00000000
        /*0150*/ 	.short	0x0000
        /*0152*/ 	.short	0x0000
        /*0154*/ 	.byte	0x00, 0xf5, 0x21, 0x00


	//----- nvinfo : EIATTR_SPARSE_MMA_MASK
	.align		4
.L_924:
        /*0158*/ 	.byte	0x03, 0x50
        /*015a*/ 	.short	0x0000


	//----- nvinfo : EIATTR_MAXREG_COUNT
	.align		4
        /*015c*/ 	.byte	0x03, 0x1b
        /*015e*/ 	.short	0x00ff


	//----- nvinfo : EIATTR_MERCURY_ISA_VERSION
	.align		4
        /*0160*/ 	.byte	0x03, 0x5f
        /*0162*/ 	.short	0x0101


	//----- nvinfo : EIATTR_VRC_CTA_INIT_COUNT
	.align		4
        /*0164*/ 	.byte	0x02, 0x4a
	.zero		1
	.zero		1


	//----- nvinfo : EIATTR_EXIT_INSTR_OFFSETS
	.align		4
        /*0168*/ 	.byte	0x04, 0x1c
        /*016a*/ 	.short	(.L_926 - .L_925)


	//   ....[0]....
.L_925:
        /*016c*/ 	.word	0x00000dd0


	//----- nvinfo : EIATTR_CBANK_PARAM_SIZE
	.align		4
.L_926:
        /*0170*/ 	.byte	0x03, 0x19
        /*0172*/ 	.short	0x0089


	//----- nvinfo : EIATTR_PARAM_CBANK
	.align		4
        /*0174*/ 	.byte	0x04, 0x0a
        /*0176*/ 	.short	(.L_928 - .L_927)
	.align		4
.L_927:
        /*0178*/ 	.word	index@(.nv.constant0._ZN17fastertransformer37add_QK_bias_transform_rebuild_paddingIfEEvPaS1_PKiPKT_S3_S6_S3_iiiiiiiPKfS8_S8_S8_S8_S8_b)
        /*017c*/ 	.short	0x0380
        /*017e*/ 	.short	0x0089


	//----- nvinfo : EIATTR_SW_WAR
	.align		4
.L_928:
        /*0180*/ 	.byte	0x04, 0x36
        /*0182*/ 	.short	(.L_930 - .L_929)
.L_929:
        /*0184*/ 	.word	0x00000008
.L_930:


//--------------------- .nv.info._ZN17fastertransformer32add_QK_bias_transform_varlen_rowI6__halfEEvPaS2_PKaPKT_S4_S7_iiiiiiiiPKfS9_S9_S9_bi --------------------------
	.section	.nv.info._ZN17fastertransformer32add_QK_bias_transform_varlen_rowI6__halfEEvPaS2_PKaPKT_S4_S7_iiiiiiiiPKfS9_S9_S9_bi,"",@"SHT_CUDA_INFO"
	.sectionflags	@""
	.align	4


	//----- nvinfo : EIATTR_CUDA_API_VERSION
	.align		4
        /*0000*/ 	.byte	0x04, 0x37
        /*0002*/ 	.short	(.L_932 - .L_931)
.L_931:
        /*0004*/ 	.word	0x00000082


	//----- nvinfo : EIATTR_KPARAM_INFO
	.align		4
.L_932:
        /*0008*/ 	.byte	0x04, 0x17
        /*000a*/ 	.short	(.L_934 - .L_933)
.L_933:
        /*000c*/ 	.word	0x00000000
        /*0010*/ 	.short	0x0013
        /*0012*/ 	.short	0x0074
        /*0014*/ 	.byte	0x00, 0xf0, 0x11, 0x00


	//----- nvinfo : EIATTR_KPARAM_INFO
	.align		4
.L_934:
        /*0018*/ 	.byte	0x04, 0x17
        /*001a*/ 	.short	(.L_936 - .L_935)
.L_935:
        /*001c*/ 	.word	0x00000000
        /*0020*/ 	.short	0x0012
        /*0022*/ 	.short	0x0070
        /*0024*/ 	.byte	0x00, 0xf0, 0x05, 0x00


	//----- nvinfo : EIATTR_KPARAM_INFO
	.align		4
.L_936:
        /*0028*/ 	.byte	0x04, 0x17
        /*002a*/ 	.short	(.L_938 - .L_937)
.L_937:
        /*002c*/ 	.word	0x00000000
        /*0030*/ 	.short	0x0011
        /*0032*/ 	.short	0x0068
        /*0034*/ 	.byte	0x00, 0xf5, 0x21, 0x00


	//----- nvinfo : EIATTR_KPARAM_INFO
	.align		4
.L_938:
        /*0038*/ 	.byte	0x04, 0x17
        /*003a*/ 	.short	(.L_940 - .L_939)
.L_939:
        /*003c*/ 	.word	0x00000000
        /*0040*/ 	.short	0x0010
        /*0042*/ 	.short	0x0060
        /*0044*/ 	.byte	0x00, 0xf5, 0x21, 0x00


	//----- nvinfo : EIATTR_KPARAM_INFO
	.align		4
.L_940:
        /*0048*/ 	.byte	0x04, 0x17
        /*004a*/ 	.short	(.L_942 - .L_941)
.L_941:
        /*004c*/ 	.word	0x00000000
        /*0050*/ 	.short	0x000f
        /*0052*/ 	.short	0x0058
        /*0054*/ 	.byte	0x00, 0xf5, 0x21, 0x00


	//----- nvinfo : EIATTR_KPARAM_INFO
	.align		4
.L_942:
        /*0058*/ 	.byte	0x04, 0x17
        /*005a*/ 	.short	(.L_944 - .L_943)
.L_943:
        /*005c*/ 	.word	0x00000000
        /*0060*/ 	.short	0x000e
        /*0062*/ 	.short	0x0050
        /*0064*/ 	.byte	0x00, 0xf5, 0x21, 0x00


	//----- nvinfo : EIATTR_KPARAM_INFO
	.align		4
.L_944:
        /*0068*/ 	.byte	0x04, 0x17
        /*006a*/ 	.short	(.L_946 - .L_945)
.L_945:
        /*006c*/ 	.word	0x00000000
        /*0070*/ 	.short	0x000d
        /*0072*/ 	.short	0x004c
        /*0074*/ 	.byte	0x00, 0xf0, 0x11, 0x00


	//----- nvinfo : EIATTR_KPARAM_INFO
	.align		4
.L_946:
        /*0078*/ 	.byte	0x04, 0x17
        /*007a*/ 	.short	(.L_948 - .L_947)
.L_947:
        /*007c*/ 	.word	0x00000000
        /*0080*/ 	.short	0x000c
        /*0082*/ 	.short	0x0048
        /*0084*/ 	.byte	0x00, 0xf0, 0x11, 0x00


	//----- nvinfo : EIATTR_KPARAM_INFO
	.align		4
.L_948:
        /*0088*/ 	.byte	0x04, 0x17
        /*008a*/ 	.short	(.L_950 - .L_949)
.L_949:
        /*008c*/ 	.word	0x00000000
        /*0090*/ 	.short	0x000b
        /*0092*/ 	.short	0x0044
        /*0094*/ 	.byte	0x00, 0xf0, 0x11, 0x00


	//----- nvinfo : EIATTR_KPARAM_INFO
	.align		4
.L_950:
        /*0098*/ 	.byte	0x04, 0x17
        /*009a*/ 	.short	(.L_952 - .L_951)
.L_951:
        /*009c*/ 	.word	0x00000000
        /*00a0*/ 	.short	0x000a
        /*00a2*/ 	.short	0x0040
        /*00a4*/ 	.byte	0x00, 0xf0, 0x11, 0x00


	//----- nvinfo : EIATTR_KPARAM_INFO
	.align		4
.L_952:
        /*00a8*/ 	.byte	0x04, 0x17
        /*00aa*/ 	.short	(.L_954 - .L_953)
.L_953:
        /*00ac*/ 	.word	0x00000000
        /*00b0*/ 	.short	0x0009
        /*00b2*/ 	.short	0x003c
        /*00b4*/ 	.byte	0x00, 0xf0, 0x11, 0x00


	//----- nvinfo : EIATTR_KPARAM_INFO
	.align		4
.L_954:
        /*00b8*/ 	.byte	0x04, 0x17
        /*00ba*/ 	.short	(.L_956 - .L_955)
.L_955:
        /*00bc*/ 	.word	0x00000000
        /*00c0*/ 	.short	0x0008
        /*00c2*/ 	.short	0x0038
        /*00c4*/ 	.byte	0x00, 0xf0, 0x11, 0x00


	//----- nvinfo : EIATTR_KPARAM_INFO
	.align		4
.L_956:
        /*00c8*/ 	.byte	0x04, 0x17
        /*00ca*/ 	.short	(.L_958 - .L_957)
.L_957:
        /*00cc*/ 	.word	0x00000000
        /*00d0*/ 	.short	0x0007
        /*00d2*/ 	.short	0x0034
        /*00d4*/ 	.byte	0x00, 0xf0, 0x11, 0x00


	//----- nvinfo : EIATTR_KPARAM_INFO
	.align		4
.L_958:
        /*00d8*/ 	.byte	0x04, 0x17
        /*00da*/ 	.short	(.L_960 - .L_959)
.L_959:
        /*00dc*/ 	.word	0x00000000
        /*00e0*/ 	.short	0x0006
        /*00e2*/ 	.short	0x0030
        /*00e4*/ 	.byte	0x00, 0xf0, 0x11, 0x00


	//----- nvinfo : EIATTR_KPARAM_INFO
	.align		4
.L_960:
        /*00e8*/ 	.byte	0x04, 0x17
        /*00ea*/ 	.short	(.L_962 - .L_961)
.L_961:
        /*00ec*/ 	.word	0x00000000
        /*00f0*/ 	.short	0x0005
        /*00f2*/ 	.short	0x0028
        /*00f4*/ 	.byte	0x00, 0xf5, 0x21, 0x00


	//----- nvinfo : EIATTR_KPARAM_INFO
	.align		4
.L_962:
        /*00f8*/ 	.byte	0x04, 0x17
        /*00fa*/ 	.short	(.L_964 - .L_963)
.L_963:
        /*00fc*/ 	.word	0x00000000
        /*0100*/ 	.short	0x0004
        /*0102*/ 	.short	0x0020
        /*0104*/ 	.byte	0x00, 0xf5, 0x21, 0x00


	//----- nvinfo : EIATTR_KPARAM_INFO
	.align		4
.L_964:
        /*0108*/ 	.byte	0x04, 0x17
        /*010a*/ 	.short	(.L_966 - .L_965)
.L_965:
        /*010c*/ 	.word	0x00000000
        /*0110*/ 	.short	0x0003
        /*0112*/ 	.short	0x0018
        /*0114*/ 	.byte	0x00, 0xf5, 0x21, 0x00


	//----- nvinfo : EIATTR_KPARAM_INFO
	.align		4
.L_966:
        /*0118*/ 	.byte	0x04, 0x17
        /*011a*/ 	.short	(.L_968 - .L_967)
.L_967:
        /*011c*/ 	.word	0x00000000
        /*0120*/ 	.short	0x0002
        /*0122*/ 	.short	0x0010
        /*0124*/ 	.byte	0x00, 0xf5, 0x21, 0x00


	//----- nvinfo : EIATTR_KPARAM_INFO
	.align		4
.L_968:
        /*0128*/ 	.byte	0x04, 0x17
        /*012a*/ 	.short	(.L_970 - .L_969)
.L_969:
        /*012c*/ 	.word	0x00000000
        /*0130*/ 	.short	0x0001
        /*0132*/ 	.short	0x0008
        /*0134*/ 	.byte	0x00, 0xf5, 0x21, 0x00


	//----- nvinfo : EIATTR_KPARAM_INFO
	.align		4
.L_970:
        /*0138*/ 	.byte	0x04, 0x17
        /*013a*/ 	.short	(.L_972 - .L_971)
.L_971:
        /*013c*/ 	.word	0x00000000
        /*0140*/ 	.short	0x0000
        /*0142*/ 	.short	0x0000
        /*0144*/ 	.byte	0x00, 0xf5, 0x21, 0x00


	//----- nvinfo : EIATTR_SPARSE_MMA_MASK
	.align		4
.L_972:
        /*0148*/ 	.byte	0x03, 0x50
        /*014a*/ 	.short	0x0000


	//----- nvinfo : EIATTR_MAXREG_COUNT
	.align		4
        /*014c*/ 	.byte	0x03, 0x1b
        /*014e*/ 	.short	0x00ff


	//----- nvinfo : EIATTR_MERCURY_ISA_VERSION
	.align		4
        /*0150*/ 	.byte	0x03, 0x5f
        /*0152*/ 	.short	0x0101


	//----- nvinfo : EIATTR_VRC_CTA_INIT_COUNT
	.align		4
        /*0154*/ 	.byte	0x02, 0x4a
	.zero		1
	.zero		1


	//----- nvinfo : EIATTR_EXIT_INSTR_OFFSETS
	.align		4
        /*0158*/ 	.byte	0x04, 0x1c
        /*015a*/ 	.short	(.L_974 - .L_973)


	//   ....[0]....
.L_973:
        /*015c*/ 	.word	0x00000c10


	//----- nvinfo : EIATTR_CBANK_PARAM_SIZE
	.align		4
.L_974:
        /*0160*/ 	.byte	0x03, 0x19
        /*0162*/ 	.short	0x0078


	//----- nvinfo : EIATTR_PARAM_CBANK
	.align		4
        /*0164*/ 	.byte	0x04, 0x0a
        /*0166*/ 	.short	(.L_976 - .L_975)
	.align		4
.L_975:
        /*0168*/ 	.word	index@(.nv.constant0._ZN17fastertransformer32add_QK_bias_transform_varlen_rowI6__halfEEvPaS2_PKaPKT_S4_S7_iiiiiiiiPKfS9_S9_S9_bi)
        /*016c*/ 	.short	0x0380
        /*016e*/ 	.short	0x0078


	//----- nvinfo : EIATTR_SW_WAR
	.align		4
.L_976:
        /*0170*/ 	.byte	0x04, 0x36
        /*0172*/ 	.short	(.L_978 - .L_977)
.L_977:
        /*0174*/ 	.word	0x00000008
.L_978:


//--------------------- .nv.info._ZN17fastertransformer32add_QK_bias_transform_varlen_rowIfEEvPaS1_PKaPKT_S3_S6_iiiiiiiiPKfS8_S8_S8_bi --------------------------
	.section	.nv.info._ZN17fastertransformer32add_QK_bias_transform_varlen_rowIfEEvPaS1_PKaPKT_S3_S6_iiiiiiiiPKfS8_S8_S8_bi,"",@"SHT_CUDA_INFO"
	.sectionflags	@""
	.align	4


	//----- nvinfo : EIATTR_CUDA_API_VERSION
	.align		4
        /*0000*/ 	.byte	0x04, 0x37
        /*0002*/ 	.short	(.L_980 - .L_979)
.L_979:
        /*0004*/ 	.word	0x00000082


	//----- nvinfo : EIATTR_KPARAM_INFO
	.align		4
.L_980:
        /*0008*/ 	.byte	0x04, 0x17
        /*000a*/ 	.short	(.L_982 - .L_981)
.L_981:
        /*000c*/ 	.word	0x00000000
        /*0010*/ 	.short	0x0013
        /*0012*/ 	.short	0x0074
        /*0014*/ 	.byte	0x00, 0xf0, 0x11, 0x00


	//----- nvinfo : EIATTR_KPARAM_INFO
	.align		4
.L_982:
        /*0018*/ 	.byte	0x04, 0x17
        /*001a*/ 	.short	(.L_984 - .L_983)
.L_983:
        /*001c*/ 	.word	0x00000000
        /*0020*/ 	.short	0x0012
        /*0022*/ 	.short	0x0070
        /*0024*/ 	.byte	0x00, 0xf0, 0x05, 0x00


	//----- nvinfo : EIATTR_KPARAM_INFO
	.align		4
.L_984:
        /*0028*/ 	.byte	0x04, 0x17
        /*002a*/ 	.short	(.L_986 - .L_985)
.L_985:
        /*002c*/ 	.word	0x00000000
        /*0030*/ 	.short	0x0011
        /*0032*/ 	.short	0x0068
        /*0034*/ 	.byte	0x00, 0xf5, 0x21, 0x00


	//----- nvinfo : EIATTR_KPARAM_INFO
	.align		4
.L_986:
        /*0038*/ 	.byte	0x04, 0x17
        /*003a*/ 	.short	(.L_988 - .L_987)
.L_987:
        /*003c*/ 	.word	0x00000000
        /*0040*/ 	.short	0x0010
        /*0042*/ 	.short	0x0060
        /*0044*/ 	.byte	0x00, 0xf5, 0x21, 0x00


	//----- nvinfo : EIATTR_KPARAM_INFO
	.align		4
.L_988:
        /*0048*/ 	.byte	0x04, 0x17
        /*004a*/ 	.short	(.L_990 - .L_989)
.L_989:
        /*004c*/ 	.word	0x00000000
        /*0050*/ 	.short	0x000f
        /*0052*/ 	.short	0x0058
        /*0054*/ 	.byte	0x00, 0xf5, 0x21, 0x00


	//----- nvinfo : EIATTR_KPARAM_INFO
	.align		4
.L_990:
        /*0058*/ 	.byte	0x04, 0x17
        /*005a*/ 	.short	(.L_992 - .L_991)
.L_991:
        /*005c*/ 	.word	0x00000000
        /*0060*/ 	.short	0x000e
        /*0062*/ 	.short	0x0050
        /*0064*/ 	.byte	0x00, 0xf5, 0x21, 0x00


	//----- nvinfo : EIATTR_KPARAM_INFO
	.align		4
.L_992:
        /*0068*/ 	.byte	0x04, 0x17
        /*006a*/ 	.short	(.L_994 - .L_993)
.L_993:
        /*006c*/ 	.word	0x00000000
        /*0070*/ 	.short	0x000d
        /*0072*/ 	.short	0x004c
        /*0074*/ 	.byte	0x00, 0xf0, 0x11, 0x00


	//----- nvinfo : EIATTR_KPARAM_INFO
	.align		4
.L_994:
        /*0078*/ 	.byte	0x04, 0x17
        /*007a*/ 	.short	(.L_996 - .L_995)
.L_995:
        /*007c*/ 	.word	0x00000000
        /*0080*/ 	.short	0x000c
        /*0082*/ 	.short	0x0048
        /*0084*/ 	.byte	0x00, 0xf0, 0x11, 0x00


	//----- nvinfo : EIATTR_KPARAM_INFO
	.align		4
.L_996:
        /*0088*/ 	.byte	0x04, 0x17
        /*008a*/ 	.short	(.L_998 - .L_997)
.L_997:
        /*008c*/ 	.word	0x00000000
        /*0090*/ 	.short	0x000b
        /*0092*/ 	.short	0x0044
        /*0094*/ 	.byte	0x00, 0xf0, 0x11, 0x00


	//----- nvinfo : EIATTR_KPARAM_INFO
	.align		4
.L_998:
        /*0098*/ 	.byte	0x04, 0x17
        /*009a*/ 	.short	(.L_1000 - .L_999)
.L_999:
        /*009c*/ 	.word	0x00000000
        /*00a0*/ 	.short	0x000a
        /*00a2*/ 	.short	0x0040
        /*00a4*/ 	.byte	0x00, 0xf0, 0x11, 0x00


	//----- nvinfo : EIATTR_KPARAM_INFO
	.align		4
.L_1000:
        /*00a8*/ 	.byte	0x04, 0x17
        /*00aa*/ 	.short	(.L_1002 - .L_1001)
.L_1001:
        /*00ac*/ 	.word	0x00000000
        /*00b0*/ 	.short	0x0009
        /*00b2*/ 	.short	0x003c
        /*00b4*/ 	.byte	0x00, 0xf0, 0x11, 0x00


	//----- nvinfo : EIATTR_KPARAM_INFO
	.align		4
.L_1002:
        /*00b8*/ 	.byte	0x04, 0x17
        /*00ba*/ 	.short	(.L_1004 - .L_1003)
.L_1003:
        /*00bc*/ 	.word	0x00000000
        /*00c0*/ 	.short	0x0008
        /*00c2*/ 	.short	0x0038
        /*00c4*/ 	.byte	0x00, 0xf0, 0x11, 0x00


	//----- nvinfo : EIATTR_KPARAM_INFO
	.align		4
.L_1004:
        /*00c8*/ 	.byte	0x04, 0x17
        /*00ca*/ 	.short	(.L_1006 - .L_1005)
.L_1005:
        /*00cc*/ 	.word	0x00000000
        /*00d0*/ 	.short	0x0007
        /*00d2*/ 	.short	0x0034
        /*00d4*/ 	.byte	0x00, 0xf0, 0x11, 0x00


	//----- nvinfo : EIATTR_KPARAM_INFO
	.align		4
.L_1006:
        /*00d8*/ 	.byte	0x04, 0x17
        /*00da*/ 	.short	(.L_1008 - .L_1007)
.L_1007:
        /*00dc*/ 	.word	0x00000000
        /*00e0*/ 	.short	0x0006
        /*00e2*/ 	.short	0x0030
        /*00e4*/ 	.byte	0x00, 0xf0, 0x11, 0x00


	//----- nvinfo : EIATTR_KPARAM_INFO
	.align		4
.L_1008:
        /*00e8*/ 	.byte	0x04, 0x17
        /*00ea*/ 	.short	(.L_1010 - .L_1009)
.L_1009:
        /*00ec*/ 	.word	0x00000000
        /*00f0*/ 	.short	0x0005
        /*00f2*/ 	.short	0x0028
        /*00f4*/ 	.byte	0x00, 0xf5, 0x21, 0x00


	//----- nvinfo : EIATTR_KPARAM_INFO
	.align		4
.L_1010:
        /*00f8*/ 	.byte	0x04, 0x17
        /*00fa*/ 	.short	(.L_1012 - .L_1011)
.L_1011:
        /*00fc*/ 	.word	0x00000000
        /*0100*/ 	.short	0x0004
        /*0102*/ 	.short	0x0020
        /*0104*/ 	.byte	0x00, 0xf5, 0x21, 0x00


	//----- nvinfo : EIATTR_KPARAM_INFO
	.align		4
.L_1012:
        /*0108*/ 	.byte	0x04, 0x17
        /*010a*/ 	.short	(.L_1014 - .L_1013)
.L_1013:
        /*010c*/ 	.word	0x00000000
        /*0110*/ 	.short	0x0003
        /*0112*/ 	.short	0x0018
        /*0114*/ 	.byte	0x00, 0xf5, 0x21, 0x00


	//----- nvinfo : EIATTR_KPARAM_INFO
	.align		4
.L_1014:
        /*0118*/ 	.byte	0x04, 0x17
        /*011a*/ 	.short	(.L_1016 - .L_1015)
.L_1015:
        /*011c*/ 	.word	0x00000000
        /*0120*/ 	.short	0x0002
        /*0122*/ 	.short	0x0010
        /*0124*/ 	.byte	0x00, 0xf5, 0x21, 0x00


	//----- nvinfo : EIATTR_KPARAM_INFO
	.align		4
.L_1016:
        /*0128*/ 	.byte	0x04, 0x17
        /*012a*/ 	.short	(.L_1018 - .L_1017)
.L_1017:
        /*012c*/ 	.word	0x00000000
        /*0130*/ 	.short	0x0001
        /*0132*/ 	.short	0x0008
        /*0134*/ 	.byte	0x00, 0xf5, 0x21, 0x00


	//----- nvinfo : EIATTR_KPARAM_INFO
	.align		4
.L_1018:
        /*0138*/ 	.byte	0x04, 0x17
        /*013a*/ 	.short	(.L_1020 - .L_1019)
.L_1019:
        /*013c*/ 	.word	0x00000000
        /*0140*/ 	.short	0x0000
        /*0142*/ 	.short	0x0000
        /*0144*/ 	.byte	0x00, 0xf5, 0x21, 0x00


	//----- nvinfo : EIATTR_SPARSE_MMA_MASK
	.align		4
.L_1020:
        /*0148*/ 	.byte	0x03, 0x50
        /*014a*/ 	.short	0x0000


	//----- nvinfo : EIATTR_MAXREG_COUNT
	.align		4
        /*014c*/ 	.byte	0x03, 0x1b
        /*014e*/ 	.short	0x00ff


	//----- nvinfo : EIATTR_MERCURY_ISA_VERSION
	.align		4
        /*0150*/ 	.byte	0x03, 0x5f
        /*0152*/ 	.short	0x0101


	//----- nvinfo : EIATTR_VRC_CTA_INIT_COUNT
	.align		4
        /*0154*/ 	.byte	0x02, 0x4a
	.zero		1
	.zero		1


	//----- nvinfo : EIATTR_EXIT_INSTR_OFFSETS
	.align		4
        /*0158*/ 	.byte	0x04, 0x1c
        /*015a*/ 	.short	(.L_1022 - .L_1021)


	//   ....[0]....
.L_1021:
        /*015c*/ 	.word	0x00000bf0


	//----- nvinfo : EIATTR_CBANK_PARAM_SIZE
	.align		4
.L_1022:
        /*0160*/ 	.byte	0x03, 0x19
        /*0162*/ 	.short	0x0078


	//----- nvinfo : EIATTR_PARAM_CBANK
	.align		4
        /*0164*/ 	.byte	0x04, 0x0a
        /*0166*/ 	.short	(.L_1024 - .L_1023)
	.align		4
.L_1023:
        /*0168*/ 	.word	index@(.nv.constant0._ZN17fastertransformer32add_QK_bias_transform_varlen_rowIfEEvPaS1_PKaPKT_S3_S6_iiiiiiiiPKfS8_S8_S8_bi)
        /*016c*/ 	.short	0x0380
        /*016e*/ 	.short	0x0078


	//----- nvinfo : EIATTR_SW_WAR
	.align		4
.L_1024:
        /*0170*/ 	.byte	0x04, 0x36
        /*0172*/ 	.short	(.L_1026 - .L_1025)
.L_1025:
        /*0174*/ 	.word	0x00000008
.L_1026:


//--------------------- .nv.info._ZN17fastertransformer28add_QK_bias_transform_varlenI6__halfEEvPaS2_PKaPKT_S4_S7_iiiiiiiiPKfS9_S9_S9_b --------------------------
	.section	.nv.info._ZN17fastertransformer28add_QK_bias_transform_varlenI6__halfEEvPaS2_PKaPKT_S4_S7_iiiiiiiiPKfS9_S9_S9_b,"",@"SHT_CUDA_INFO"
	.sectionflags	@""
	.align	4


	//----- nvinfo : EIATTR_CUDA_API_VERSION
	.align		4
        /*0000*/ 	.byte	0x04, 0x37
        /*0002*/ 	.short	(.L_1028 - .L_1027)
.L_1027:
        /*0004*/ 	.word	0x00000082


	//----- nvinfo : EIATTR_KPARAM_INFO
	.align		4
.L_1028:
        /*0008*/ 	.byte	0x04, 0x17
        /*000a*/ 	.short	(.L_1030 - .L_1029)
.L_1029:
        /*000c*/ 	.word	0x00000000
        /*0010*/ 	.short	0x0012
        /*0012*/ 	.short	0x0070
        /*0014*/ 	.byte	0x00, 0xf0, 0x05, 0x00


	//----- nvinfo : EIATTR_KPARAM_INFO
	.align		4
.L_1030:
        /*0018*/ 	.byte	0x04, 0x17
        /*001a*/ 	.short	(.L_1032 - .L_1031)
.L_1031:
        /*001c*/ 	.word	0x00000000
        /*0020*/ 	.short	0x0011
        /*0022*/ 	.short	0x0068
        /*0024*/ 	.byte	0x00, 0xf5, 0x21, 0x00


	//----- nvinfo : EIATTR_KPARAM_INFO
	.align		4
.L_1032:
        /*0028*/ 	.byte	0x04, 0x17
        /*002a*/ 	.short	(.L_1034 - .L_1033)
.L_1033:
        /*002c*/ 	.word	0x00000000
        /*0030*/ 	.short	0x0010
        /*0032*/ 	.short	0x0060
        /*0034*/ 	.byte	0x00, 0xf5, 0x21, 0x00


	//----- nvinfo : EIATTR_KPARAM_INFO
	.align		4
.L_1034:
        /*0038*/ 	.byte	0x04, 0x17
        /*003a*/ 	.short	(.L_1036 - .L_1035)
.L_1035:
        /*003c*/ 	.word	0x00000000
        /*0040*/ 	.short	0x000f
        /*0042*/ 	.short	0x0058
        /*0044*/ 	.byte	0x00, 0xf5, 0x21, 0x00


	//----- nvinfo : EIATTR_KPARAM_INFO
	.align		4
.L_1036:
        /*0048*/ 	.byte	0x04, 0x17
        /*004a*/ 	.short	(.L_1038 - .L_1037)
.L_1037:
        /*004c*/ 	.word	0x00000000
        /*0050*/ 	.short	0x000e
        /*0052*/ 	.short	0x0050
        /*0054*/ 	.byte	0x00, 0xf5, 0x21, 0x00


	//----- nvinfo : EIATTR_KPARAM_INFO
	.align		4
.L_1038:
        /*0058*/ 	.byte	0x04, 0x17
        /*005a*/ 	.short	(.L_1040 - .L_1039)
.L_1039:
        /*005c*/ 	.word	0x00000000
        /*0060*/ 	.short	0x000d
        /*0062*/ 	.short	0x004c
        /*0064*/ 	.byte	0x00, 0xf0, 0x11, 0x00


	//----- nvinfo : EIATTR_KPARAM_INFO
	.align		4
.L_1040:
        /*0068*/ 	.byte	0x04, 0x17
        /*006a*/ 	.short	(.L_1042 - .L_1041)
.L_1041:
        /*006c*/ 	.word	0x00000000
        /*0070*/ 	.short	0x000c
        /*0072*/ 	.short	0x0048
        /*0074*/ 	.byte	0x00, 0xf0, 0x11, 0x00


	//----- nvinfo : EIATTR_KPARAM_INFO
	.align		4
.L_1042:
        /*0078*/ 	.byte	0x04, 0x17
        /*007a*/ 	.short	(.L_1044 - .L_1043)
.L_1043:
        /*007c*/ 	.word	0x00000000
        /*0080*/ 	.short	0x000b
        /*0082*/ 	.short	0x0044
        /*0084*/ 	.byte	0x00, 0xf0, 0x11, 0x00


	//----- nvinfo : EIATTR_KPARAM_INFO
	.align		4
.L_1044:
        /*0088*/ 	.byte	0x04, 0x17
        /*008a*/ 	.short	(.L_1046 - .L_1045)
.L_1045:
        /*008c*/ 	.word	0x00000000
        /*0090*/ 	.short	0x000a
        /*0092*/ 	.short	0x0040
        /*0094*/ 	.byte	0x00, 0xf0, 0x11, 0x00


	//----- nvinfo : EIATTR_KPARAM_INFO
	.align		4
.L_1046:
        /*0098*/ 	.byte	0x04, 0x17
        /*009a*/ 	.short	(.L_1048 - .L_1047)
.L_1047:
        /*009c*/ 	.word	0x00000000
        /*00a0*/ 	.short	0x0009
        /*00a2*/ 	.short	0x003c
        /*00a4*/ 	.byte	0x00, 0xf0, 0x11, 0x00


	//----- nvinfo : EIATTR_KPARAM_INFO
	.align		4
.L_1048:
        /*00a8*/ 	.byte	0x04, 0x17
        /*00aa*/ 	.short	(.L_1050 - .L_1049)
.L_1049:
        /*00ac*/ 	.word	0x00000000
        /*00b0*/ 	.short	0x0008
        /*00b2*/ 	.short	0x0038
        /*00b4*/ 	.byte	0x00, 0xf0, 0x11, 0x00


	//----- nvinfo : EIATTR_KPARAM_INFO
	.align		4
.L_1050:
        /*00b8*/ 	.byte	0x04, 0x17
        /*00ba*/ 	.short	(.L_1052 - .L_1051)
.L_1051:
        /*00bc*/ 	.word	0x00000000
        /*00c0*/ 	.short	0x0007
        /*00c2*/ 	.short	0x0034
        /*00c4*/ 	.byte	0x00, 0xf0, 0x11, 0x00


	//----- nvinfo : EIATTR_KPARAM_INFO
	.align		4
.L_1052:
        /*00c8*/ 	.byte	0x04, 0x17
        /*00ca*/ 	.short	(.L_1054 - .L_1053)
.L_1053:
        /*00cc*/ 	.word	0x00000000
        /*00d0*/ 	.short	0x0006
        /*00d2*/ 	.short	0x0030
        /*00d4*/ 	.byte	0x00, 0xf0, 0x11, 0x00


	//----- nvinfo : EIATTR_KPARAM_INFO
	.align		4
.L_1054:
        /*00d8*/ 	.byte	0x04, 0x17
        /*00da*/ 	.short	(.L_1056 - .L_1055)
.L_1055:
        /*00dc*/ 	.word	0x00000000
        /*00e0*/ 	.short	0x0005
        /*00e2*/ 	.short	0x0028
        /*00e4*/ 	.byte	0x00, 0xf5, 0x21, 0x00


	//----- nvinfo : EIATTR_KPARAM_INFO
	.align		4
.L_1056:
        /*00e8*/ 	.byte	0x04, 0x17
        /*00ea*/ 	.short	(.L_1058 - .L_1057)
.L_1057:
        /*00ec*/ 	.word	0x00000000
        /*00f0*/ 	.short	0x0004
        /*00f2*/ 	.short	0x0020
        /*00f4*/ 	.byte	0x00, 0xf5, 0x21, 0x00


	//----- nvinfo : EIATTR_KPARAM_INFO
	.align		4
.L_1058:
        /*00f8*/ 	.byte	0x04, 0x17
        /*00fa*/ 	.short	(.L_1060 - .L_1059)
.L_1059:
        /*00fc*/ 	.word	0x00000000
        /*0100*/ 	.short	0x0003
        /*0102*/ 	.short	0x0018
        /*0104*/ 	.byte	0x00, 0xf5, 0x21, 0x00


	//----- nvinfo : EIATTR_KPARAM_INFO
	.align		4
.L_1060:
        /*0108*/ 	.byte	0x04, 0x17
        /*010a*/ 	.short	(.L_1062 - .L_1061)
.L_1061:
        /*010c*/ 	.word	0x00000000
        /*0110*/ 	.short	0x0002
        /*0112*/ 	.short	0x0010
        /*0114*/ 	.byte	0x00, 0xf5, 0x21, 0x00


	//----- nvinfo : EIATTR_KPARAM_INFO
	.align		4
.L_1062:
        /*0118*/ 	.byte	0x04, 0x17
        /*011a*/ 	.short	(.L_1064 - .L_1063)
.L_1063:
        /*011c*/ 	.word	0x00000000
        /*0120*/ 	.short	0x0001
        /*0122*/ 	.short	0x0008
        /*0124*/ 	.byte	0x00, 0xf5, 0x21, 0x00


	//----- nvinfo : EIATTR_KPARAM_INFO
	.align		4
.L_1064:
        /*0128*/ 	.byte	0x04, 0x17
        /*012a*/ 	.short	(.L_1066 - .L_1065)
.L_1065:
        /*012c*/ 	.word	0x00000000
        /*0130*/ 	.short	0x0000
        /*0132*/ 	.short	0x0000
        /*0134*/ 	.byte	0x00, 0xf5, 0x21, 0x00


	//----- nvinfo : EIATTR_SPARSE_MMA_MASK
	.align		4
.L_1066:
        /*0138*/ 	.byte	0x03, 0x50
        /*013a*/ 	.short	0x0000


	//----- nvinfo : EIATTR_MAXREG_COUNT
	.align		4
        /*013c*/ 	.byte	0x03, 0x1b
        /*013e*/ 	.short	0x00ff


	//----- nvinfo : EIATTR_MERCURY_ISA_VERSION
	.align		4
        /*0140*/ 	.byte	0x03, 0x5f
        /*0142*/ 	.short	0x0101


	//----- nvinfo : EIATTR_VRC_CTA_INIT_COUNT
	.align		4
        /*0144*/ 	.byte	0x02, 0x4a
	.zero		1
	.zero		1


	//----- nvinfo : EIATTR_EXIT_INSTR_OFFSETS
	.align		4
        /*0148*/ 	.byte	0x04, 0x1c
        /*014a*/ 	.short	(.L_1068 - .L_1067)


	//   ....[0]....
.L_1067:
        /*014c*/ 	.word	0x00000b40


	//----- nvinfo : EIATTR_CBANK_PARAM_SIZE
	.align		4
.L_1068:
        /*0150*/ 	.byte	0x03, 0x19
        /*0152*/ 	.short	0x0071


	//----- nvinfo : EIATTR_PARAM_CBANK
	.align		4
        /*0154*/ 	.byte	0x04, 0x0a
        /*0156*/ 	.short	(.L_1070 - .L_1069)
	.align		4
.L_1069:
        /*0158*/ 	.word	index@(.nv.constant0._ZN17fastertransformer28add_QK_bias_transform_varlenI6__halfEEvPaS2_PKaPKT_S4_S7_iiiiiiiiPKfS9_S9_S9_b)
        /*015c*/ 	.short	0x0380
        /*015e*/ 	.short	0x0071


	//----- nvinfo : EIATTR_SW_WAR
	.align		4
.L_1070:
        /*0160*/ 	.byte	0x04, 0x36
        /*0162*/ 	.short	(.L_1072 - .L_1071)
.L_1071:
        /*0164*/ 	.word	0x00000008
.L_1072:


//--------------------- .nv.info._ZN17fastertransformer28add_QK_bias_transform_varlenIfEEvPaS1_PKaPKT_S3_S6_iiiiiiiiPKfS8_S8_S8_b --------------------------
	.section	.nv.info._ZN17fastertransformer28add_QK_bias_transform_varlenIfEEvPaS1_PKaPKT_S3_S6_iiiiiiiiPKfS8_S8_S8_b,"",@"SHT_CUDA_INFO"
	.sectionflags	@""
	.align	4


	//----- nvinfo : EIATTR_CUDA_API_VERSION
	.align		4
        /*0000*/ 	.byte	0x04, 0x37
        /*0002*/ 	.short	(.L_1074 - .L_1073)
.L_1073:
        /*0004*/ 	.word	0x00000082


	//----- nvinfo : EIATTR_KPARAM_INFO
	.align		4
.L_1074:
        /*0008*/ 	.byte	0x04, 0x17
        /*000a*/ 	.short	(.L_1076 - .L_1075)
.L_1075:
        /*000c*/ 	.word	0x00000000
        /*0010*/ 	.short	0x0012
        /*0012*/ 	.short	0x0070
        /*0014*/ 	.byte	0x00, 0xf0, 0x05, 0x00


	//----- nvinfo : EIATTR_KPARAM_INFO
	.align		4
.L_1076:
        /*0018*/ 	.byte	0x04, 0x17
        /*001a*/ 	.short	(.L_1078 - .L_1077)
.L_1077:
        /*001c*/ 	.word	0x00000000
        /*0020*/ 	.short	0x0011
        /*0022*/ 	.short	0x0068
        /*0024*/ 	.byte	0x00, 0xf5, 0x21, 0x00


	//----- nvinfo : EIATTR_KPARAM_INFO
	.align		4
.L_1078:
        /*0028*/ 	.byte	0x04, 0x17
        /*002a*/ 	.short	(.L_1080 - .L_1079)
.L_1079:
        /*002c*/ 	.word	0x00000000
        /*0030*/ 	.short	0x0010
        /*0032*/ 	.short	0x0060
        /*0034*/ 	.byte	0x00, 0xf5, 0x21, 0x00


	//----- nvinfo : EIATTR_KPARAM_INFO
	.align		4
.L_1080:
        /*0038*/ 	.byte	0x04, 0x17
        /*003a*/ 	.short	(.L_1082 - .L_1081)
.L_1081:
        /*003c*/ 	.word	0x00000000
        /*0040*/ 	.short	0x000f
        /*0042*/ 	.short	0x0058
        /*0044*/ 	.byte	0x00, 0xf5, 0x21, 0x00


	//----- nvinfo : EIATTR_KPARAM_INFO
	.align		4
.L_1082:
        /*0048*/ 	.byte	0x04, 0x17
        /*004a*/ 	.short	(.L_1084 - .L_1083)
.L_1083:
        /*004c*/ 	.word	0x00000000
        /*0050*/ 	.short	0x000e
        /*0052*/ 	.short	0x0050
        /*0054*/ 	.byte	0x00, 0xf5, 0x21, 0x00


	//----- nvinfo : EIATTR_KPARAM_INFO
	.align		4
.L_1084:
        /*0058*/ 	.byte	0x04, 0x17
        /*005a*/ 	.short	(.L_1086 - .L_1085)
.L_1085:
        /*005c*/ 	.word	0x00000000
        /*0060*/ 	.short	0x000d
        /*0062*/ 	.short	0x004c
        /*0064*/ 	.byte	0x00, 0xf0, 0x11, 0x00


	//----- nvinfo : EIATTR_KPARAM_INFO
	.align		4
.L_1086:
        /*0068*/ 	.byte	0x04, 0x17
        /*006a*/ 	.short	(.L_1088 - .L_1087)
.L_1087:
        /*006c*/ 	.word	0x00000000
        /*0070*/ 	.short	0x000c
        /*0072*/ 	.short	0x0048
        /*0074*/ 	.byte	0x00, 0xf0, 0x11, 0x00


	//----- nvinfo : EIATTR_KPARAM_INFO
	.align		4
.L_1088:
        /*0078*/ 	.byte	0x04, 0x17
        /*007a*/ 	.short	(.L_1090 - .L_1089)
.L_1089:
        /*007c*/ 	.word	0x00000000
        /*0080*/ 	.short	0x000b
        /*0082*/ 	.short	0x0044
        /*0084*/ 	.byte	0x00, 0xf0, 0x11, 0x00


	//----- nvinfo : EIATTR_KPARAM_INFO
	.align		4
.L_1090:
        /*0088*/ 	.byte	0x04, 0x17
        /*008a*/ 	.short	(.L_1092 - .L_1091)
.L_1091:
        /*008c*/ 	.word	0x00000000
        /*0090*/ 	.short	0x000a
        /*0092*/ 	.short	0x0040
        /*0094*/ 	.byte	0x00, 0xf0, 0x11, 0x00


	//----- nvinfo : EIATTR_KPARAM_INFO
	.align		4
.L_1092:
        /*0098*/ 	.byte	0x04, 0x17
        /*009a*/ 	.short	(.L_1094 - .L_1093)
.L_1093:
        /*009c*/ 	.word	0x00000000
        /*00a0*/ 	.short	0x0009
        /*00a2*/ 	.short	0x003c
        /*00a4*/ 	.byte	0x00, 0xf0, 0x11, 0x00


	//----- nvinfo : EIATTR_KPARAM_INFO
	.align		4
.L_1094:
        /*00a8*/ 	.byte	0x04, 0x17
        /*00aa*/ 	.short	(.L_1096 - .L_1095)
.L_1095:
        /*00ac*/ 	.word	0x00000000
        /*00b0*/ 	.short	0x0008
        /*00b2*/ 	.short	0x0038
        /*00b4*/ 	.byte	0x00, 0xf0, 0x11, 0x00


	//----- nvinfo : EIATTR_KPARAM_INFO
	.align		4
.L_1096:
        /*00b8*/ 	.byte	0x04, 0x17
        /*00ba*/ 	.short	(.L_1098 - .L_1097)
.L_1097:
        /*00bc*/ 	.word	0x00000000
        /*00c0*/ 	.short	0x0007
        /*00c2*/ 	.short	0x0034
        /*00c4*/ 	.byte	0x00, 0xf0, 0x11, 0x00


	//----- nvinfo : EIATTR_KPARAM_INFO
	.align		4
.L_1098:
        /*00c8*/ 	.byte	0x04, 0x17
        /*00ca*/ 	.short	(.L_1100 - .L_1099)
.L_1099:
        /*00cc*/ 	.word	0x00000000
        /*00d0*/ 	.short	0x0006
        /*00d2*/ 	.short	0x0030
        /*00d4*/ 	.byte	0x00, 0xf0, 0x11, 0x00


	//----- nvinfo : EIATTR_KPARAM_INFO
	.align		4
.L_1100:
        /*00d8*/ 	.byte	0x04, 0x17
        /*00da*/ 	.short	(.L_1102 - .L_1101)
.L_1101:
        /*00dc*/ 	.word	0x00000000
        /*00e0*/ 	.short	0x0005
        /*00e2*/ 	.short	0x0028
        /*00e4*/ 	.byte	0x00, 0xf5, 0x21, 0x00


	//----- nvinfo : EIATTR_KPARAM_INFO
	.align		4
.L_1102:
        /*00e8*/ 	.byte	0x04, 0x17
        /*00ea*/ 	.short	(.L_1104 - .L_1103)
.L_1103:
        /*00ec*/ 	.word	0x00000000
        /*00f0*/ 	.short	0x0004
        /*00f2*/ 	.short	0x0020
        /*00f4*/ 	.byte	0x00, 0xf5, 0x21, 0x00


	//----- nvinfo : EIATTR_KPARAM_INFO
	.align		4
.L_1104:
        /*00f8*/ 	.byte	0x04, 0x17
        /*00fa*/ 	.short	(.L_1106 - .L_1105)
.L_1105:
        /*00fc*/ 	.word	0x00000000
        /*0100*/ 	.short	0x0003
        /*0102*/ 	.short	0x0018
        /*0104*/ 	.byte	0x00, 0xf5, 0x21, 0x00


	//----- nvinfo : EIATTR_KPARAM_INFO
	.align		4
.L_1106:
        /*0108*/ 	.byte	0x04, 0x17
        /*010a*/ 	.short	(.L_1108 - .L_1107)
.L_1107:
        /*010c*/ 	.word	0x00000000
        /*0110*/ 	.short	0x0002
        /*0112*/ 	.short	0x0010
        /*0114*/ 	.byte	0x00, 0xf5, 0x21, 0x00


	//----- nvinfo : EIATTR_KPARAM_INFO
	.align		4
.L_1108:
        /*0118*/ 	.byte	0x04, 0x17
        /*011a*/ 	.short	(.L_1110 - .L_1109)
.L_1109:
        /*011c*/ 	.word	0x00000000
        /*0120*/ 	.short	0x0001
        /*0122*/ 	.short	0x0008
        /*0124*/ 	.byte	0x00, 0xf5, 0x21, 0x00


	//----- nvinfo : EIATTR_KPARAM_INFO
	.align		4
.L_1110:
        /*0128*/ 	.byte	0x04, 0x17
        /*012a*/ 	.short	(.L_1112 - .L_1111)
.L_1111:
        /*012c*/ 	.word	0x00000000
        /*0130*/ 	.short	0x0000
        /*0132*/ 	.short	0x0000
        /*0134*/ 	.byte	0x00, 0xf5, 0x21, 0x00


	//----- nvinfo : EIATTR_SPARSE_MMA_MASK
	.align		4
.L_1112:
        /*0138*/ 	.byte	0x03, 0x50
        /*013a*/ 	.short	0x0000


	//----- nvinfo : EIATTR_MAXREG_COUNT
	.align		4
        /*013c*/ 	.byte	0x03, 0x1b
        /*013e*/ 	.short	0x00ff


	//----- nvinfo : EIATTR_MERCURY_ISA_VERSION
	.align		4
        /*0140*/ 	.byte	0x03, 0x5f
        /*0142*/ 	.short	0x0101


	//----- nvinfo : EIATTR_VRC_CTA_INIT_COUNT
	.align		4
        /*0144*/ 	.byte	0x02, 0x4a
	.zero		1
	.zero		1


	//----- nvinfo : EIATTR_EXIT_INSTR_OFFSETS
	.align		4
        /*0148*/ 	.byte	0x04, 0x1c
        /*014a*/ 	.short	(.L_1114 - .L_1113)


	//   ....[0]....
.L_1113:
        /*014c*/ 	.word	0x00000b10


	//----- nvinfo : EIATTR_CBANK_PARAM_SIZE
	.align		4
.L_1114:
        /*0150*/ 	.byte	0x03, 0x19
        /*0152*/ 	.short	0x0071


	//----- nvinfo : EIATTR_PARAM_CBANK
	.align		4
        /*0154*/ 	.byte	0x04, 0x0a
        /*0156*/ 	.short	(.L_1116 - .L_1115)
	.align		4
.L_1115:
        /*0158*/ 	.word	index@(.nv.constant0._ZN17fastertransformer28add_QK_bias_transform_varlenIfEEvPaS1_PKaPKT_S3_S6_iiiiiiiiPKfS8_S8_S8_b)
        /*015c*/ 	.short	0x0380
        /*015e*/ 	.short	0x0071


	//----- nvinfo : EIATTR_SW_WAR
	.align		4
.L_1116:
        /*0160*/ 	.byte	0x04, 0x36
        /*0162*/ 	.short	(.L_1118 - .L_1117)
.L_1117:
        /*0164*/ 	.word	0x00000008
.L_1118:


//--------------------- .nv.info._ZN17fastertransformer28add_QK_bias_transform_varlenI6__halfEEvPaS2_PKiPKT_S4_S7_iiiiiiiiPKfS9_S9_S9_S9_S9_b --------------------------
	.section	.nv.info._ZN17fastertransformer28add_QK_bias_transform_varlenI6__halfEEvPaS2_PKiPKT_S4_S7_iiiiiiiiPKfS9_S9_S9_S9_S9_b,"",@"SHT_CUDA_INFO"
	.sectionflags	@""
	.align	4


	//----- nvinfo : EIATTR_CUDA_API_VERSION
	.align		4
        /*0000*/ 	.byte	0x04, 0x37
        /*0002*/ 	.short	(.L_1120 - .L_1119)
.L_1119:
        /*0004*/ 	.word	0x00000082


	//----- nvinfo : EIATTR_KPARAM_INFO
	.align		4
.L_1120:
        /*0008*/ 	.byte	0x04, 0x17
        /*000a*/ 	.short	(.L_1122 - .L_1121)
.L_1121:
        /*000c*/ 	.word	0x00000000
        /*0010*/ 	.short	0x0014
        /*0012*/ 	.short	0x0080
        /*0014*/ 	.byte	0x00, 0xf0, 0x05, 0x00


	//----- nvinfo : EIATTR_KPARAM_INFO
	.align		4
.L_1122:
        /*0018*/ 	.byte	0x04, 0x17
        /*001a*/ 	.short	(.L_1124 - .L_1123)
.L_1123:
        /*001c*/ 	.word	0x00000000
        /*0020*/ 	.short	0x0013
        /*0022*/ 	.short	0x0078
        /*0024*/ 	.byte	0x00, 0xf5, 0x21, 0x00


	//----- nvinfo : EIATTR_KPARAM_INFO
	.align		4
.L_1124:
        /*0028*/ 	.byte	0x04, 0x17
        /*002a*/ 	.short	(.L_1126 - .L_1125)
.L_1125:
        /*002c*/ 	.word	0x00000000
        /*0030*/ 	.short	0x0012
        /*0032*/ 	.short	0x0070
        /*0034*/ 	.byte	0x00, 0xf5, 0x21, 0x00


	//----- nvinfo : EIATTR_KPARAM_INFO
	.align		4
.L_1126:
        /*0038*/ 	.byte	0x04, 0x17
        /*003a*/ 	.short	(.L_1128 - .L_1127)
.L_1127:
        /*003c*/ 	.word	0x00000000
        /*0040*/ 	.short	0x0011
        /*0042*/ 	.short	0x0068
        /*0044*/ 	.byte	0x00, 0xf5, 0x21, 0x00


	//----- nvinfo : EIATTR_KPARAM_INFO
	.align		4
.L_1128:
        /*0048*/ 	.byte	0x04, 0x17
        /*004a*/ 	.short	(.L_1130 - .L_1129)
.L_1129:
        /*004c*/ 	.word	0x00000000
        /*0050*/ 	.short	0x0010
        /*0052*/ 	.short	0x0060
        /*0054*/ 	.byte	0x00, 0xf5, 0x21, 0x00


	//----- nvinfo : EIATTR_KPARAM_INFO
	.align		4
.L_1130:
        /*0058*/ 	.byte	0x04, 0x17
        /*005a*/ 	.short	(.L_1132 - .L_1131)
.L_1131:
        /*005c*/ 	.word	0x00000000
        /*0060*/ 	.short	0x000f
        /*0062*/ 	.short	0x0058
        /*0064*/ 	.byte	0x00, 0xf5, 0x21, 0x00


	//----- nvinfo : EIATTR_KPARAM_INFO
	.align		4
.L_1132:
        /*0068*/ 	.byte	0x04, 0x17
        /*006a*/ 	.short	(.L_1134 - .L_1133)
.L_1133:
        /*006c*/ 	.word	0x00000000
        /*0070*/ 	.short	0x000e
        /*0072*/ 	.short	0x0050
        /*0074*/ 	.byte	0x00, 0xf5, 0x21, 0x00


	//----- nvinfo : EIATTR_KPARAM_INFO
	.align		4
.L_1134:
        /*0078*/ 	.byte	0x04, 0x17
        /*007a*/ 	.short	(.L_1136 - .L_1135)
.L_1135:
        /*007c*/ 	.word	0x00000000
        /*0080*/ 	.short	0x000d
        /*0082*/ 	.short	0x004c
        /*0084*/ 	.byte	0x00, 0xf0, 0x11, 0x00


	//----- nvinfo : EIATTR_KPARAM_INFO
	.align		4
.L_1136:
        /*0088*/ 	.byte	0x04, 0x17
        /*008a*/ 	.short	(.L_1138 - .L_1137)
.L_1137:
        /*008c*/ 	.word	0x00000000
        /*0090*/ 	.short	0x000c
        /*0092*/ 	.short	0x0048
        /*0094*/ 	.byte	0x00, 0xf0, 0x11, 0x00


	//----- nvinfo : EIATTR_KPARAM_INFO
	.align		4
.L_1138:
        /*0098*/ 	.byte	0x04, 0x17
        /*009a*/ 	.short	(.L_1140 - .L_1139)
.L_1139:
        /*009c*/ 	.word	0x00000000
        /*00a0*/ 	.short	0x000b
        /*00a2*/ 	.short	0x0044
        /*00a4*/ 	.byte	0x00, 0xf0, 0x11, 0x00


	//----- nvinfo : EIATTR_KPARAM_INFO
	.align		4
.L_1140:
        /*00a8*/ 	.byte	0x04, 0x17
        /*00aa*/ 	.short	(.L_1142 - .L_1141)
.L_1141:
        /*00ac*/ 	.word	0x00000000
        /*00b0*/ 	.short	0x000a
        /*00b2*/ 	.short	0x0040
        /*00b4*/ 	.byte	0x00, 0xf0, 0x11, 0x00


	//----- nvinfo : EIATTR_KPARAM_INFO
	.align		4
.L_1142:
        /*00b8*/ 	.byte	0x04, 0x17
        /*00ba*/ 	.short	(.L_1144 - .L_1143)
.L_1143:
        /*00bc*/ 	.word	0x00000000
        /*00c0*/ 	.short	0x0009
        /*00c2*/ 	.short	0x003c
        /*00c4*/ 	.byte	0x00, 0xf0, 0x11, 0x00


	//----- nvinfo : EIATTR_KPARAM_INFO
	.align		4
.L_1144:
        /*00c8*/ 	.byte	0x04, 0x17
        /*00ca*/ 	.short	(.L_1146 - .L_1145)
.L_1145:
        /*00cc*/ 	.word	0x00000000
        /*00d0*/ 	.short	0x0008
        /*00d2*/ 	.short	0x0038
        /*00d4*/ 	.byte	0x00, 0xf0, 0x11, 0x00


	//----- nvinfo : EIATTR_KPARAM_INFO
	.align		4
.L_1146:
        /*00d8*/ 	.byte	0x04, 0x17
        /*00da*/ 	.short	(.L_1148 - .L_1147)
.L_1147:
        /*00dc*/ 	.word	0x00000000
        /*00e0*/ 	.short	0x0007
        /*00e2*/ 	.short	0x0034
        /*00e4*/ 	.byte	0x00, 0xf0, 0x11, 0x00


	//----- nvinfo : EIATTR_KPARAM_INFO
	.align		4
.L_1148:
        /*00e8*/ 	.byte	0x04, 0x17
        /*00ea*/ 	.short	(.L_1150 - .L_1149)
.L_1149:
        /*00ec*/ 	.word	0x00000000
        /*00f0*/ 	.short	0x0006
        /*00f2*/ 	.short	0x0030
        /*00f4*/ 	.byte	0x00, 0xf0, 0x11, 0x00


	//----- nvinfo : EIATTR_KPARAM_INFO
	.align		4
.L_1150:
        /*00f8*/ 	.byte	0x04, 0x17
        /*00fa*/ 	.short	(.L_1152 - .L_1151)
.L_1151:
        /*00fc*/ 	.word	0x00000000
        /*0100*/ 	.short	0x0005
        /*0102*/ 	.short	0x0028
        /*0104*/ 	.byte	0x00, 0xf5, 0x21, 0x00


	//----- nvinfo : EIATTR_KPARAM_INFO
	.align		4
.L_1152:
        /*0108*/ 	.byte	0x04, 0x17
        /*010a*/ 	.short	(.L_1154 - .L_1153)
.L_1153:
        /*010c*/ 	.word	0x00000000
        /*0110*/ 	.short	0x0004
        /*0112*/ 	.short	0x0020
        /*0114*/ 	.byte	0x00, 0xf5, 0x21, 0x00


	//----- nvinfo : EIATTR_KPARAM_INFO
	.align		4
.L_1154:
        /*0118*/ 	.byte	0x04, 0x17
        /*011a*/ 	.short	(.L_1156 - .L_1155)
.L_1155:
        /*011c*/ 	.word	0x00000000
        /*0120*/ 	.short	0x0003
        /*0122*/ 	.short	0x0018
        /*0124*/ 	.byte	0x00, 0xf5, 0x21, 0x00


	//----- nvinfo : EIATTR_KPARAM_INFO
	.align		4
.L_1156:
        /*0128*/ 	.byte	0x04, 0x17
        /*012a*/ 	.short	(.L_1158 - .L_1157)
.L_1157:
        /*012c*/ 	.word	0x00000000
        /*0130*/ 	.short	0x0002
        /*0132*/ 	.short	0x0010
        /*0134*/ 	.byte	0x00, 0xf5, 0x21, 0x00


	//----- nvinfo : EIATTR_KPARAM_INFO
	.align		4
.L_1158:
        /*0138*/ 	.byte	0x04, 0x17
        /*013a*/ 	.short	(.L_1160 - .L_1159)
.L_1159:
        /*013c*/ 	.word	0x00000000
        /*0140*/ 	.short	0x0001
        /*0142*/ 	.short	0x0008
        /*0144*/ 	.byte	0x00, 0xf5, 0x21, 0x00


	//----- nvinfo : EIATTR_KPARAM_INFO
	.align		4
.L_1160:
        /*0148*/ 	.byte	0x04, 0x17
        /*014a*/ 	.short	(.L_1162 - .L_1161)
.L_1161:
        /*014c*/ 	.word	0x00000000
        /*0150*/ 	.short	0x0000
        /*0152*/ 	.short	0x0000
        /*0154*/ 	.byte	0x00, 0xf5, 0x21, 0x00


	//----- nvinfo : EIATTR_SPARSE_MMA_MASK
	.align		4
.L_1162:
        /*0158*/ 	.byte	0x03, 0x50
        /*015a*/ 	.short	0x0000


	//----- nvinfo : EIATTR_MAXREG_COUNT
	.align		4
        /*015c*/ 	.byte	0x03, 0x1b
        /*015e*/ 	.short	0x00ff


	//----- nvinfo : EIATTR_MERCURY_ISA_VERSION
	.align		4
        /*0160*/ 	.byte	0x03, 0x5f
        /*0162*/ 	.short	0x0101


	//----- nvinfo : EIATTR_VRC_CTA_INIT_COUNT
	.align		4
        /*0164*/ 	.byte	0x02, 0x4a
	.zero		1
	.zero		1


	//----- nvinfo : EIATTR_EXIT_INSTR_OFFSETS
	.align		4
        /*0168*/ 	.byte	0x04, 0x1c
        /*016a*/ 	.short	(.L_1164 - .L_1163)


	//   ....[0]....
.L_1163:
        /*016c*/ 	.word	0x00000c40


	//----- nvinfo : EIATTR_CBANK_PARAM_SIZE
	.align		4
.L_1164:
        /*0170*/ 	.byte	0x03, 0x19
        /*0172*/ 	.short	0x0081


	//----- nvinfo : EIATTR_PARAM_CBANK
	.align		4
        /*0174*/ 	.byte	0x04, 0x0a
        /*0176*/ 	.short	(.L_1166 - .L_1165)
	.align		4
.L_1165:
        /*0178*/ 	.word	index@(.nv.constant0._ZN17fastertransformer28add_QK_bias_transform_varlenI6__halfEEvPaS2_PKiPKT_S4_S7_iiiiiiiiPKfS9_S9_S9_S9_S9_b)
        /*017c*/ 	.short	0x0380
        /*017e*/ 	.short	0x0081


	//----- nvinfo : EIATTR_SW_WAR
	.align		4
.L_1166:
        /*0180*/ 	.byte	0x04, 0x36
        /*0182*/ 	.short	(.L_1168 - .L_1167)
.L_1167:
        /*0184*/ 	.word	0x00000008
.L_1168:


//--------------------- .nv.info._ZN17fastertransformer21add_QK_bias_transformI6__halfEEvPaS2_PKiPKT_S4_S7_iiiiiiPKfS9_S9_S9_S9_S9_b --------------------------
	.section	.nv.info._ZN17fastertransformer21add_QK_bias_transformI6__halfEEvPaS2_PKiPKT_S4_S7_iiiiiiPKfS9_S9_S9_S9_S9_b,"",@"SHT_CUDA_INFO"
	.sectionflags	@""
	.align	4


	//----- nvinfo : EIATTR_CUDA_API_VERSION
	.align		4
        /*0000*/ 	.byte	0x04, 0x37
        /*0002*/ 	.short	(.L_1170 - .L_1169)
.L_1169:
        /*0004*/ 	.word	0x00000082


	//----- nvinfo : EIATTR_KPARAM_INFO
	.align		4
.L_1170:
        /*0008*/ 	.byte	0x04, 0x17
        /*000a*/ 	.short	(.L_1172 - .L_1171)
.L_1171:
        /*000c*/ 	.word	0x00000000
        /*0010*/ 	.short	0x0012
        /*0012*/ 	.short	0x0078
        /*0014*/ 	.byte	0x00, 0xf0, 0x05, 0x00


	//----- nvinfo : EIATTR_KPARAM_INFO
	.align		4
.L_1172:
        /*0018*/ 	.byte	0x04, 0x17
        /*001a*/ 	.short	(.L_1174 - .L_1173)
.L_1173:
        /*001c*/ 	.word	0x00000000
        /*0020*/ 	.short	0x0011
        /*0022*/ 	.short	0x0070
        /*0024*/ 	.byte	0x00, 0xf5, 0x21, 0x00


	//----- nvinfo : EIATTR_KPARAM_INFO
	.align		4
.L_1174:
        /*0028*/ 	.byte	0x04, 0x17
        /*002a*/ 	.short	(.L_1176 - .L_1175)
.L_1175:
        /*002c*/ 	.word	0x00000000
        /*0030*/ 	.short	0x0010
        /*0032*/ 	.short	0x0068
        /*0034*/ 	.byte	0x00, 0xf5, 0x21, 0x00


	//----- nvinfo : EIATTR_KPARAM_INFO
	.align		4
.L_1176:
        /*0038*/ 	.byte	0x04, 0x17
        /*003a*/ 	.short	(.L_1178 - .L_1177)
.L_1177:
        /*003c*/ 	.word	0x00000000
        /*0040*/ 	.short	0x000f
        /*0042*/ 	.short	0x0060
        /*0044*/ 	.byte	0x00, 0xf5, 0x21, 0x00


	//----- nvinfo : EIATTR_KPARAM_INFO
	.align		4
.L_1178:
        /*0048*/ 	.byte	0x04, 0x17
        /*004a*/ 	.short	(.L_1180 - .L_1179)
.L_1179:
        /*004c*/ 	.word	0x00000000
        /*0050*/ 	.short	0x000e
        /*0052*/ 	.short	0x0058
        /*0054*/ 	.byte	0x00, 0xf5, 0x21, 0x00


	//----- nvinfo : EIATTR_KPARAM_INFO
	.align		4
.L_1180:
        /*0058*/ 	.byte	0x04, 0x17
        /*005a*/ 	.short	(.L_1182 - .L_1181)
.L_1181:
        /*005c*/ 	.word	0x00000000
        /*0060*/ 	.short	0x000d
        /*0062*/ 	.short	0x0050
        /*0064*/ 	.byte	0x00, 0xf5, 0x21, 0x00


	//----- nvinfo : EIATTR_KPARAM_INFO
	.align		4
.L_1182:
        /*0068*/ 	.byte	0x04, 0x17
        /*006a*/ 	.short	(.L_1184 - .L_1183)
.L_1183:
        /*006c*/ 	.word	0x00000000
        /*0070*/ 	.short	0x000c
        /*0072*/ 	.short	0x0048
        /*0074*/ 	.byte	0x00, 0xf5, 0x21, 0x00


	//----- nvinfo : EIATTR_KPARAM_INFO
	.align		4
.L_1184:
        /*0078*/ 	.byte	0x04, 0x17
        /*007a*/ 	.short	(.L_1186 - .L_1185)
.L_1185:
        /*007c*/ 	.word	0x00000000
        /*0080*/ 	.short	0x000b
        /*0082*/ 	.short	0x0044
        /*0084*/ 	.byte	0x00, 0xf0, 0x11, 0x00


	//----- nvinfo : EIATTR_KPARAM_INFO
	.align		4
.L_1186:
        /*0088*/ 	.byte	0x04, 0x17
        /*008a*/ 	.short	(.L_1188 - .L_1187)
.L_1187:
        /*008c*/ 	.word	0x00000000
        /*0090*/ 	.short	0x000a
        /*0092*/ 	.short	0x0040
        /*0094*/ 	.byte	0x00, 0xf0, 0x11, 0x00


	//----- nvinfo : EIATTR_KPARAM_INFO
	.align		4
.L_1188:
        /*0098*/ 	.byte	0x04, 0x17
        /*009a*/ 	.short	(.L_1190 - .L_1189)
.L_1189:
        /*009c*/ 	.word	0x00000000
        /*00a0*/ 	.short	0x0009
        /*00a2*/ 	.short	0x003c
        /*00a4*/ 	.byte	0x00, 0xf0, 0x11, 0x00


	//----- nvinfo : EIATTR_KPARAM_INFO
	.align		4
.L_1190:
        /*00a8*/ 	.byte	0x04, 0x17
        /*00aa*/ 	.short	(.L_1192 - .L_1191)
.L_1191:
        /*00ac*/ 	.word	0x00000000
        /*00b0*/ 	.short	0x0008
        /*00b2*/ 	.short	0x0038
        /*00b4*/ 	.byte	0x00, 0xf0, 0x11, 0x00


	//----- nvinfo : EIATTR_KPARAM_INFO
	.align		4
.L_1192:
        /*00b8*/ 	.byte	0x04, 0x17
        /*00ba*/ 	.short	(.L_1194 - .L_1193)
.L_1193:
        /*00bc*/ 	.word	0x00000000
        /*00c0*/ 	.short	0x0007
        /*00c2*/ 	.short	0x0034
        /*00c4*/ 	.byte	0x00, 0xf0, 0x11, 0x00


	//----- nvinfo : EIATTR_KPARAM_INFO
	.align		4
.L_1194:
        /*00c8*/ 	.byte	0x04, 0x17
        /*00ca*/ 	.short	(.L_1196 - .L_1195)
.L_1195:
        /*00cc*/ 	.word	0x00000000
        /*00d0*/ 	.short	0x0006
        /*00d2*/ 	.short	0x0030
        /*00d4*/ 	.byte	0x00, 0xf0, 0x11, 0x00


	//----- nvinfo : EIATTR_KPARAM_INFO
	.align		4
.L_1196:
        /*00d8*/ 	.byte	0x04, 0x17
        /*00da*/ 	.short	(.L_1198 - .L_1197)
.L_1197:
        /*00dc*/ 	.word	0x00000000
        /*00e0*/ 	.short	0x0005
        /*00e2*/ 	.short	0x0028
        /*00e4*/ 	.byte	0x00, 0xf5, 0x21, 0x00


	//----- nvinfo : EIATTR_KPARAM_INFO
	.align		4
.L_1198:
        /*00e8*/ 	.byte	0x04, 0x17
        /*00ea*/ 	.short	(.L_1200 - .L_1199)
.L_1199:
        /*00ec*/ 	.word	0x00000000
        /*00f0*/ 	.short	0x0004
        /*00f2*/ 	.short	0x0020
        /*00f4*/ 	.byte	0x00, 0xf5, 0x21, 0x00


	//----- nvinfo : EIATTR_KPARAM_INFO
	.align		4
.L_1200:
        /*00f8*/ 	.byte	0x04, 0x17
        /*00fa*/ 	.short	(.L_1202 - .L_1201)
.L_1201:
        /*00fc*/ 	.word	0x00000000
        /*0100*/ 	.short	0x0003
        /*0102*/ 	.short	0x0018
        /*0104*/ 	.byte	0x00, 0xf5, 0x21, 0x00


	//----- nvinfo : EIATTR_KPARAM_INFO
	.align		4
.L_1202:
        /*0108*/ 	.byte	0x04, 0x17
        /*010a*/ 	.short	(.L_1204 - .L_1203)
.L_1203:
        /*010c*/ 	.word	0x00000000
        /*0110*/ 	.short	0x0002
        /*0112*/ 	.short	0x0010
        /*0114*/ 	.byte	0x00, 0xf5, 0x21, 0x00


	//----- nvinfo : EIATTR_KPARAM_INFO
	.align		4
.L_1204:
        /*0118*/ 	.byte	0x04, 0x17
        /*011a*/ 	.short	(.L_1206 - .L_1205)
.L_1205:
        /*011c*/ 	.word	0x00000000
        /*0120*/ 	.short	0x0001
        /*0122*/ 	.short	0x0008
        /*0124*/ 	.byte	0x00, 0xf5, 0x21, 0x00


	//----- nvinfo : EIATTR_KPARAM_INFO
	.align		4
.L_1206:
        /*0128*/ 	.byte	0x04, 0x17
        /*012a*/ 	.short	(.L_1208 - .L_1207)
.L_1207:
        /*012c*/ 	.word	0x00000000
        /*0130*/ 	.short	0x0000
        /*0132*/ 	.short	0x0000
        /*0134*/ 	.byte	0x00, 0xf5, 0x21, 0x00


	//----- nvinfo : EIATTR_SPARSE_MMA_MASK
	.align		4
.L_1208:
        /*0138*/ 	.byte	0x03, 0x50
        /*013a*/ 	.short	0x0000


	//----- nvinfo : EIATTR_MAXREG_COUNT
	.align		4
        /*013c*/ 	.byte	0x03, 0x1b
        /*013e*/ 	.short	0x00ff


	//----- nvinfo : EIATTR_MERCURY_ISA_VERSION
	.align		4
        /*0140*/ 	.byte	0x03, 0x5f
        /*0142*/ 	.short	0x0101


	//----- nvinfo : EIATTR_VRC_CTA_INIT_COUNT
	.align		4
        /*0144*/ 	.byte	0x02, 0x4a
	.zero		1
	.zero		1


	//----- nvinfo : EIATTR_EXIT_INSTR_OFFSETS
	.align		4
        /*0148*/ 	.byte	0x04, 0x1c
        /*014a*/ 	.short	(.L_1210 - .L_1209)


	//   ....[0]....
.L_1209:
        /*014c*/ 	.word	0x00000c20


	//----- nvinfo : EIATTR_CBANK_PARAM_SIZE
	.align		4
.L_1210:
        /*0150*/ 	.byte	0x03, 0x19
        /*0152*/ 	.short	0x0079


	//----- nvinfo : EIATTR_PARAM_CBANK
	.align		4
        /*0154*/ 	.byte	0x04, 0x0a
        /*0156*/ 	.short	(.L_1212 - .L_1211)
	.align		4
.L_1211:
        /*0158*/ 	.word	index@(.nv.constant0._ZN17fastertransformer21add_QK_bias_transformI6__halfEEvPaS2_PKiPKT_S4_S7_iiiiiiPKfS9_S9_S9_S9_S9_b)
        /*015c*/ 	.short	0x0380
        /*015e*/ 	.short	0x0079


	//----- nvinfo : EIATTR_SW_WAR
	.align		4
.L_1212:
        /*0160*/ 	.byte	0x04, 0x36
        /*0162*/ 	.short	(.L_1214 - .L_1213)
.L_1213:
        /*0164*/ 	.word	0x00000008
.L_1214:


//--------------------- .nv.info._ZN17fastertransformer28add_QK_bias_transform_varlenIfEEvPaS1_PKiPKT_S3_S6_iiiiiiiiPKfS8_S8_S8_S8_S8_b --------------------------
	.section	.nv.info._ZN17fastertransformer28add_QK_bias_transform_varlenIfEEvPaS1_PKiPKT_S3_S6_iiiiiiiiPKfS8_S8_S8_S8_S8_b,"",@"SHT_CUDA_INFO"
	.sectionflags	@""
	.align	4


	//----- nvinfo : EIATTR_CUDA_API_VERSION
	.align		4
        /*0000*/ 	.byte	0x04, 0x37
        /*0002*/ 	.short	(.L_1216 - .L_1215)
.L_1215:
        /*0004*/ 	.word	0x00000082


	//----- nvinfo : EIATTR_KPARAM_INFO
	.align		4
.L_1216:
        /*0008*/ 	.byte	0x04, 0x17
        /*000a*/ 	.short	(.L_1218 - .L_1217)
.L_1217:
        /*000c*/ 	.word	0x00000000
        /*0010*/ 	.short	0x0014
        /*0012*/ 	.short	0x0080
        /*0014*/ 	.byte	0x00, 0xf0, 0x05, 0x00


	//----- nvinfo : EIATTR_KPARAM_INFO
	.align		4
.L_1218:
        /*0018*/ 	.byte	0x04, 0x17
        /*001a*/ 	.short	(.L_1220 - .L_1219)
.L_1219:
        /*001c*/ 	.word	0x00000000
        /*0020*/ 	.short	0x0013
        /*0022*/ 	.short	0x0078
        /*0024*/ 	.byte	0x00, 0xf5, 0x21, 0x00


	//----- nvinfo : EIATTR_KPARAM_INFO
	.align		4
.L_1220:
        /*0028*/ 	.byte	0x04, 0x17
        /*002a*/ 	.short	(.L_1222 - .L_1221)
.L_1221:
        /*002c*/ 	.word	0x00000000
        /*0030*/ 	.short	0x0012
        /*0032*/ 	.short	0x0070
        /*0034*/ 	.byte	0x00, 0xf5, 0x21, 0x00


	//----- nvinfo : EIATTR_KPARAM_INFO
	.align		4
.L_1222:
        /*0038*/ 	.byte	0x04, 0x17
        /*003a*/ 	.short	(.L_1224 - .L_1223)
.L_1223:
        /*003c*/ 	.word	0x00000000
        /*0040*/ 	.short	0x0011
        /*0042*/ 	.short	0x0068
        /*0044*/ 	.byte	0x00, 0xf5, 0x21, 0x00


	//----- nvinfo : EIATTR_KPARAM_INFO
	.align		4
.L_1224:
        /*0048*/ 	.byte	0x04, 0x17
        /*004a*/ 	.short	(.L_1226 - .L_1225)
.L_1225:
        /*004c*/ 	.word	0x00000000
        /*0050*/ 	.short	0x0010
        /*0052*/ 	.short	0x0060
        /*0054*/ 	.byte	0x00, 0xf5, 0x21, 0x00


	//----- nvinfo : EIATTR_KPARAM_INFO
	.align		4
.L_1226:
        /*0058*/ 	.byte	0x04, 0x17
        /*005a*/ 	.short	(.L_1228 - .L_1227)
.L_1227:
        /*005c*/ 	.word	0x00000000
        /*0060*/ 	.short	0x000f
        /*0062*/ 	.short	0x0058
        /*0064*/ 	.byte	0x00, 0xf5, 0x21, 0x00


	//----- nvinfo : EIATTR_KPARAM_INFO
	.align		4
.L_1228:
        /*0068*/ 	.byte	0x04, 0x17
        /*006a*/ 	.short	(.L_1230 - .L_1229)
.L_1229:
        /*006c*/ 	.word	0x00000000
        /*0070*/ 	.short	0x000e
        /*0072*/ 	.short	0x0050
        /*0074*/ 	.byte	0x00, 0xf5, 0x21, 0x00


	//----- nvinfo : EIATTR_KPARAM_INFO
	.align		4
.L_1230:
        /*0078*/ 	.byte	0x04, 0x17
        /*007a*/ 	.short	(.L_1232 - .L_1231)
.L_1231:
        /*007c*/ 	.word	0x00000000
        /*0080*/ 	.short	0x000d
        /*0082*/ 	.short	0x004c
        /*0084*/ 	.byte	0x00, 0xf0, 0x11, 0x00


	//----- nvinfo : EIATTR_KPARAM_INFO
	.align		4
.L_1232:
        /*0088*/ 	.byte	0x04, 0x17
        /*008a*/ 	.short	(.L_1234 - .L_1233)
.L_1233:
        /*008c*/ 	.word	0x00000000
        /*0090*/ 	.short	0x000c
        /*0092*/ 	.short	0x0048
        /*0094*/ 	.byte	0x00, 0xf0, 0x11, 0x00


	//----- nvinfo : EIATTR_KPARAM_INFO
	.align		4
.L_1234:
        /*0098*/ 	.byte	0x04, 0x17
        /*009a*/ 	.short	(.L_1236 - .L_1235)
.L_1235:
        /*009c*/ 	.word	0x00000000
        /*00a0*/ 	.short	0x000b
        /*00a2*/ 	.short	0x0044
        /*00a4*/ 	.byte	0x00, 0xf0, 0x11, 0x00


	//----- nvinfo : EIATTR_KPARAM_INFO
	.align		4
.L_1236:
        /*00a8*/ 	.byte	0x04, 0x17
        /*00aa*/ 	.short	(.L_1238 - .L_1237)
.L_1237:
        /*00ac*/ 	.word	0x00000000
        /*00b0*/ 	.short	0x000a
        /*00b2*/ 	.short	0x0040
        /*00b4*/ 	.byte	0x00, 0xf0, 0x11, 0x00


	//----- nvinfo : EIATTR_KPARAM_INFO
	.align		4
.L_1238:
        /*00b8*/ 	.byte	0x04, 0x17
        /*00ba*/ 	.short	(.L_1240 - .L_1239)
.L_1239:
        /*00bc*/ 	.word	0x00000000
        /*00c0*/ 	.short	0x0009
        /*00c2*/ 	.short	0x003c
        /*00c4*/ 	.byte	0x00, 0xf0, 0x11, 0x00


	//----- nvinfo : EIATTR_KPARAM_INFO
	.align		4
.L_1240:
        /*00c8*/ 	.byte	0x04, 0x17
        /*00ca*/ 	.short	(.L_1242 - .L_1241)
.L_1241:
        /*00cc*/ 	.word	0x00000000
        /*00d0*/ 	.short	0x0008
        /*00d2*/ 	.short	0x0038
        /*00d4*/ 	.byte	0x00, 0xf0, 0x11, 0x00


	//----- nvinfo : EIATTR_KPARAM_INFO
	.align		4
.L_1242:
        /*00d8*/ 	.byte	0x04, 0x17
        /*00da*/ 	.short	(.L_1244 - .L_1243)
.L_1243:
        /*00dc*/ 	.word	0x00000000
        /*00e0*/ 	.short	0x0007
        /*00e2*/ 	.short	0x0034
        /*00e4*/ 	.byte	0x00, 0xf0, 0x11, 0x00


	//----- nvinfo : EIATTR_KPARAM_INFO
	.align		4
.L_1244:
        /*00e8*/ 	.byte	0x04, 0x17
        /*00ea*/ 	.short	(.L_1246 - .L_1245)
.L_1245:
        /*00ec*/ 	.word	0x00000000
        /*00f0*/ 	.short	0x0006
        /*00f2*/ 	.short	0x0030
        /*00f4*/ 	.byte	0x00, 0xf0, 0x11, 0x00


	//----- nvinfo : EIATTR_KPARAM_INFO
	.align		4
.L_1246:
        /*00f8*/ 	.byte	0x04, 0x17
        /*00fa*/ 	.short	(.L_1248 - .L_1247)
.L_1247:
        /*00fc*/ 	.word	0x00000000
        /*0100*/ 	.short	0x0005
        /*0102*/ 	.short	0x0028
        /*0104*/ 	.byte	0x00, 0xf5, 0x21, 0x00


	//----- nvinfo : EIATTR_KPARAM_INFO
	.align		4
.L_1248:
        /*0108*/ 	.byte	0x04, 0x17
        /*010a*/ 	.short	(.L_1250 - .L_1249)
.L_1249:
        /*010c*/ 	.word	0x00000000
        /*0110*/ 	.short	0x0004
        /*0112*/ 	.short	0x0020
        /*0114*/ 	.byte	0x00, 0xf5, 0x21, 0x00


	//----- nvinfo : EIATTR_KPARAM_INFO
	.align		4
.L_1250:
        /*0118*/ 	.byte	0x04, 0x17
        /*011a*/ 	.short	(.L_1252 - .L_1251)
.L_1251:
        /*011c*/ 	.word	0x00000000
        /*0120*/ 	.short	0x0003
        /*0122*/ 	.short	0x0018
        /*0124*/ 	.byte	0x00, 0xf5, 0x21, 0x00


	//----- nvinfo : EIATTR_KPARAM_INFO
	.align		4
.L_1252:
        /*0128*/ 	.byte	0x04, 0x17
        /*012a*/ 	.short	(.L_1254 - .L_1253)
.L_1253:
        /*012c*/ 	.word	0x00000000
        /*0130*/ 	.short	0x0002
        /*0132*/ 	.short	0x0010
        /*0134*/ 	.byte	0x00, 0xf5, 0x21, 0x00


	//----- nvinfo : EIATTR_KPARAM_INFO
	.align		4
.L_1254:
        /*0138*/ 	.byte	0x04, 0x17
        /*013a*/ 	.short	(.L_1256 - .L_1255)
.L_1255:
        /*013c*/ 	.word	0x00000000
        /*0140*/ 	.short	0x0001
        /*0142*/ 	.short	0x0008
        /*0144*/ 	.byte	0x00, 0xf5, 0x21, 0x00


	//----- nvinfo : EIATTR_KPARAM_INFO
	.align		4
.L_1256:
        /*0148*/ 	.byte	0x04, 0x17
        /*014a*/ 	.short	(.L_1258 - .L_1257)
.L_1257:
        /*014c*/ 	.word	0x00000000
        /*0150*/ 	.short	0x0000
        /*0152*/ 	.short	0x0000
        /*0154*/ 	.byte	0x00, 0xf5, 0x21, 0x00


	//----- nvinfo : EIATTR_SPARSE_MMA_MASK
	.align		4
.L_1258:
        /*0158*/ 	.byte	0x03, 0x50
        /*015a*/ 	.short	0x0000


	//----- nvinfo : EIATTR_MAXREG_COUNT
	.align		4
        /*015c*/ 	.byte	0x03, 0x1b
        /*015e*/ 	.short	0x00ff


	//----- nvinfo : EIATTR_MERCURY_ISA_VERSION
	.align		4
        /*0160*/ 	.byte	0x03, 0x5f
        /*0162*/ 	.short	0x0101


	//----- nvinfo : EIATTR_VRC_CTA_INIT_COUNT
	.align		4
        /*0164*/ 	.byte	0x02, 0x4a
	.zero		1
	.zero		1


	//----- nvinfo : EIATTR_EXIT_INSTR_OFFSETS
	.align		4
        /*0168*/ 	.byte	0x04, 0x1c
        /*016a*/ 	.short	(.L_1260 - .L_1259)


	//   ....[0]....
.L_1259:
        /*016c*/ 	.word	0x00000c20


	//----- nvinfo : EIATTR_CBANK_PARAM_SIZE
	.align		4
.L_1260:
        /*0170*/ 	.byte	0x03, 0x19
        /*0172*/ 	.short	0x0081


	//----- nvinfo : EIATTR_PARAM_CBANK
	.align		4
        /*0174*/ 	.byte	0x04, 0x0a
        /*0176*/ 	.short	(.L_1262 - .L_1261)
	.align		4
.L_1261:
        /*0178*/ 	.word	index@(.nv.constant0._ZN17fastertransformer28add_QK_bias_transform_varlenIfEEvPaS1_PKiPKT_S3_S6_iiiiiiiiPKfS8_S8_S8_S8_S8_b)
        /*017c*/ 	.short	0x0380
        /*017e*/ 	.short	0x0081


	//----- nvinfo : EIATTR_SW_WAR
	.align		4
.L_1262:
        /*0180*/ 	.byte	0x04, 0x36
        /*0182*/ 	.short	(.L_1264 - .L_1263)
.L_1263:
        /*0184*/ 	.word	0x00000008
.L_1264:


//--------------------- .nv.info._ZN17fastertransformer21add_QK_bias_transformIfEEvPaS1_PKiPKT_S3_S6_iiiiiiPKfS8_S8_S8_S8_S8_b --------------------------
	.section	.nv.info._ZN17fastertransformer21add_QK_bias_transformIfEEvPaS1_PKiPKT_S3_S6_iiiiiiPKfS8_S8_S8_S8_S8_b,"",@"SHT_CUDA_INFO"
	.sectionflags	@""
	.align	4


	//----- nvinfo : EIATTR_CUDA_API_VERSION
	.align		4
        /*0000*/ 	.byte	0x04, 0x37
        /*0002*/ 	.short	(.L_1266 - .L_1265)
.L_1265:
        /*0004*/ 	.word	0x00000082


	//----- nvinfo : EIATTR_KPARAM_INFO
	.align		4
.L_1266:
        /*0008*/ 	.byte	0x04, 0x17
        /*000a*/ 	.short	(.L_1268 - .L_1267)
.L_1267:
        /*000c*/ 	.word	0x00000000
        /*0010*/ 	.short	0x0012
        /*0012*/ 	.short	0x0078
        /*0014*/ 	.byte	0x00, 0xf0, 0x05, 0x00


	//----- nvinfo : EIATTR_KPARAM_INFO
	.align		4
.L_1268:
        /*0018*/ 	.byte	0x04, 0x17
        /*001a*/ 	.short	(.L_1270 - .L_1269)
.L_1269:
        /*001c*/ 	.word	0x00000000
        /*0020*/ 	.short	0x0011
        /*0022*/ 	.short	0x0070
        /*0024*/ 	.byte	0x00, 0xf5, 0x21, 0x00


	//----- nvinfo : EIATTR_KPARAM_INFO
	.align		4
.L_1270:
        /*0028*/ 	.byte	0x04, 0x17
        /*002a*/ 	.short	(.L_1272 - .L_1271)
.L_1271:
        /*002c*/ 	.word	0x00000000
        /*0030*/ 	.short	0x0010
        /*0032*/ 	.short	0x0068
        /*0034*/ 	.byte	0x00, 0xf5, 0x21, 0x00


	//----- nvinfo : EIATTR_KPARAM_INFO
	.align		4
.L_1272:
        /*0038*/ 	.byte	0x04, 0x17
        /*003a*/ 	.short	(.L_1274 - .L_1273)
.L_1273:
        /*003c*/ 	.word	0x00000000
        /*0040*/ 	.short	0x000f
        /*0042*/ 	.short	0x0060
        /*0044*/ 	.byte	0x00, 0xf5, 0x21, 0x00


	//----- nvinfo : EIATTR_KPARAM_INFO
	.align		4
.L_1274:
        /*0048*/ 	.byte	0x04, 0x17
        /*004a*/ 	.short	(.L_1276 - .L_1275)
.L_1275:
        /*004c*/ 	.word	0x00000000
        /*0050*/ 	.short	0x000e
        /*0052*/ 	.short	0x0058
        /*0054*/ 	.byte	0x00, 0xf5, 0x21, 0x00


	//----- nvinfo : EIATTR_KPARAM_INFO
	.align		4
.L_1276:
        /*0058*/ 	.byte	0x04, 0x17
        /*005a*/ 	.short	(.L_1278 - .L_1277)
.L_1277:
        /*005c*/ 	.word	0x00000000
        /*0060*/ 	.short	0x000d
        /*0062*/ 	.short	0x0050
        /*0064*/ 	.byte	0x00, 0xf5, 0x21, 0x00


	//----- nvinfo : EIATTR_KPARAM_INFO
	.align		4
.L_1278:
        /*0068*/ 	.byte	0x04, 0x17
        /*006a*/ 	.short	(.L_1280 - .L_1279)
.L_1279:
        /*006c*/ 	.word	0x00000000
        /*0070*/ 	.short	0x000c
        /*0072*/ 	.short	0x0048
        /*0074*/ 	.byte	0x00, 0xf5, 0x21, 0x00


	//----- nvinfo : EIATTR_KPARAM_INFO
	.align		4
.L_1280:
        /*0078*/ 	.byte	0x04, 0x17
        /*007a*/ 	.short	(.L_1282 - .L_1281)
.L_1281:
        /*007c*/ 	.word	0x00000000
        /*0080*/ 	.short	0x000b
        /*0082*/ 	.short	0x0044
        /*0084*/ 	.byte	0x00, 0xf0, 0x11, 0x00


	//----- nvinfo : EIATTR_KPARAM_INFO
	.align		4
.L_1282:
        /*0088*/ 	.byte	0x04, 0x17
        /*008a*/ 	.short	(.L_1284 - .L_1283)
.L_1283:
        /*008c*/ 	.word	0x00000000
        /*0090*/ 	.short	0x000a
        /*0092*/ 	.short	0x0040
        /*0094*/ 	.byte	0x00, 0xf0, 0x11, 0x00


	//----- nvinfo : EIATTR_KPARAM_INFO
	.align		4
.L_1284:
        /*0098*/ 	.byte	0x04, 0x17
        /*009a*/ 	.short	(.L_1286 - .L_1285)
.L_1285:
        /*009c*/ 	.word	0x00000000
        /*00a0*/ 	.short	0x0009
        /*00a2*/ 	.short	0x003c
        /*00a4*/ 	.byte	0x00, 0xf0, 0x11, 0x00


	//----- nvinfo : EIATTR_KPARAM_INFO
	.align		4
.L_1286:
        /*00a8*/ 	.byte	0x04, 0x17
        /*00aa*/ 	.short	(.L_1288 - .L_1287)
.L_1287:
        /*00ac*/ 	.word	0x00000000
        /*00b0*/ 	.short	0x0008
        /*00b2*/ 	.short	0x0038
        /*00b4*/ 	.byte	0x00, 0xf0, 0x11, 0x00


	//----- nvinfo : EIATTR_KPARAM_INFO
	.align		4
.L_1288:
        /*00b8*/ 	.byte	0x04, 0x17
        /*00ba*/ 	.short	(.L_1290 - .L_1289)
.L_1289:
        /*00bc*/ 	.word	0x00000000
        /*00c0*/ 	.short	0x0007
        /*00c2*/ 	.short	0x0034
        /*00c4*/ 	.byte	0x00, 0xf0, 0x11, 0x00


	//----- nvinfo : EIATTR_KPARAM_INFO
	.align		4
.L_1290:
        /*00c8*/ 	.byte	0x04, 0x17
        /*00ca*/ 	.short	(.L_1292 - .L_1291)
.L_1291:
        /*00cc*/ 	.word	0x00000000
        /*00d0*/ 	.short	0x0006
        /*00d2*/ 	.short	0x0030
        /*00d4*/ 	.byte	0x00, 0xf0, 0x11, 0x00


	//----- nvinfo : EIATTR_KPARAM_INFO
	.align		4
.L_1292:
        /*00d8*/ 	.byte	0x04, 0x17
        /*00da*/ 	.short	(.L_1294 - .L_1293)
.L_1293:
        /*00dc*/ 	.word	0x00000000
        /*00e0*/ 	.short	0x0005
        /*00e2*/ 	.short	0x0028
        /*00e4*/ 	.byte	0x00, 0xf5, 0x21, 0x00


	//----- nvinfo : EIATTR_KPARAM_INFO
	.align		4
.L_1294:
        /*00e8*/ 	.byte	0x04, 0x17
        /*00ea*/ 	.short	(.L_1296 - .L_1295)
.L_1295:
        /*00ec*/ 	.word	0x00000000
        /*00f0*/ 	.short	0x0004
        /*00f2*/ 	.short	0x0020
        /*00f4*/ 	.byte	0x00, 0xf5, 0x21, 0x00


	//----- nvinfo : EIATTR_KPARAM_INFO
	.align		4
.L_1296:
        /*00f8*/ 	.byte	0x04, 0x17
        /*00fa*/ 	.short	(.L_1298 - .L_1297)
.L_1297:
        /*00fc*/ 	.word	0x00000000
        /*0100*/ 	.short	0x0003
        /*0102*/ 	.short	0x0018
        /*0104*/ 	.byte	0x00, 0xf5, 0x21, 0x00


	//----- nvinfo : EIATTR_KPARAM_INFO
	.align		4
.L_1298:
        /*0108*/ 	.byte	0x04, 0x17
        /*010a*/ 	.short	(.L_1300 - .L_1299)
.L_1299:
        /*010c*/ 	.word	0x00000000
        /*0110*/ 	.short	0x0002
        /*0112*/ 	.short	0x0010
        /*0114*/ 	.byte	0x00, 0xf5, 0x21, 0x00


	//----- nvinfo : EIATTR_KPARAM_INFO
	.align		4
.L_1300:
        /*0118*/ 	.byte	0x04, 0x17
        /*011a*/ 	.short	(.L_1302 - .L_1301)
.L_1301:
        /*011c*/ 	.word	0x00000000
        /*0120*/ 	.short	0x0001
        /*0122*/ 	.short	0x0008
        /*0124*/ 	.byte	0x00, 0xf5, 0x21, 0x00


	//----- nvinfo : EIATTR_KPARAM_INFO
	.align		4
.L_1302:
        /*0128*/ 	.byte	0x04, 0x17
        /*012a*/ 	.short	(.L_1304 - .L_1303)
.L_1303:
        /*012c*/ 	.word	0x00000000
        /*0130*/ 	.short	0x0000
        /*0132*/ 	.short	0x0000
        /*0134*/ 	.byte	0x00, 0xf5, 0x21, 0x00


	//----- nvinfo : EIATTR_SPARSE_MMA_MASK
	.align		4
.L_1304:
        /*0138*/ 	.byte	0x03, 0x50
        /*013a*/ 	.short	0x0000


	//----- nvinfo : EIATTR_MAXREG_COUNT
	.align		4
        /*013c*/ 	.byte	0x03, 0x1b
        /*013e*/ 	.short	0x00ff


	//----- nvinfo : EIATTR_MERCURY_ISA_VERSION
	.align		4
        /*0140*/ 	.byte	0x03, 0x5f
        /*0142*/ 	.short	0x0101


	//----- nvinfo : EIATTR_VRC_CTA_INIT_COUNT
	.align		4
        /*0144*/ 	.byte	0x02, 0x4a
	.zero		1
	.zero		1


	//----- nvinfo : EIATTR_EXIT_INSTR_OFFSETS
	.align		4
        /*0148*/ 	.byte	0x04, 0x1c
        /*014a*/ 	.short	(.L_1306 - .L_1305)


	//   ....[0]....
.L_1305:
        /*014c*/ 	.word	0x00000c00


	//----- nvinfo : EIATTR_CBANK_PARAM_SIZE
	.align		4
.L_1306:
        /*0150*/ 	.byte	0x03, 0x19
        /*0152*/ 	.short	0x0079


	//----- nvinfo : EIATTR_PARAM_CBANK
	.align		4
        /*0154*/ 	.byte	0x04, 0x0a
        /*0156*/ 	.short	(.L_1308 - .L_1307)
	.align		4
.L_1307:
        /*0158*/ 	.word	index@(.nv.constant0._ZN17fastertransformer21add_QK_bias_transformIfEEvPaS1_PKiPKT_S3_S6_iiiiiiPKfS8_S8_S8_S8_S8_b)
        /*015c*/ 	.short	0x0380
        /*015e*/ 	.short	0x0079


	//----- nvinfo : EIATTR_SW_WAR
	.align		4
.L_1308:
        /*0160*/ 	.byte	0x04, 0x36
        /*0162*/ 	.short	(.L_1310 - .L_1309)
.L_1309:
        /*0164*/ 	.word	0x00000008
.L_1310:


//--------------------- .nv.info._ZN17fastertransformer36add_V_bias_transform_rebuild_paddingI6__halfEEvPaPKiPKT_S4_iiiiiiPKfS9_S9_b --------------------------
	.section	.nv.info._ZN17fastertransformer36add_V_bias_transform_rebuild_paddingI6__halfEEvPaPKiPKT_S4_iiiiiiPKfS9_S9_b,"",@"SHT_CUDA_INFO"
	.sectionflags	@""
	.align	4


	//----- nvinfo : EIATTR_CUDA_API_VERSION
	.align		4
        /*0000*/ 	.byte	0x04, 0x37
        /*0002*/ 	.short	(.L_1312 - .L_1311)
.L_1311:
        /*0004*/ 	.word	0x00000082


	//----- nvinfo : EIATTR_KPARAM_INFO
	.align		4
.L_1312:
        /*0008*/ 	.byte	0x04, 0x17
        /*000a*/ 	.short	(.L_1314 - .L_1313)
.L_1313:
        /*000c*/ 	.word	0x00000000
        /*0010*/ 	.short	0x000d
        /*0012*/ 	.short	0x0050
        /*0014*/ 	.byte	0x00, 0xf0, 0x05, 0x00


	//----- nvinfo : EIATTR_KPARAM_INFO
	.align		4
.L_1314:
        /*0018*/ 	.byte	0x04, 0x17
        /*001a*/ 	.short	(.L_1316 - .L_1315)
.L_1315:
        /*001c*/ 	.word	0x00000000
        /*0020*/ 	.short	0x000c
        /*0022*/ 	.short	0x0048
        /*0024*/ 	.byte	0x00, 0xf5, 0x21, 0x00


	//----- nvinfo : EIATTR_KPARAM_INFO
	.align		4
.L_1316:
        /*0028*/ 	.byte	0x04, 0x17
        /*002a*/ 	.short	(.L_1318 - .L_1317)
.L_1317:
        /*002c*/ 	.word	0x00000000
        /*0030*/ 	.short	0x000b
        /*0032*/ 	.short	0x0040
        /*0034*/ 	.byte	0x00, 0xf5, 0x21, 0x00


	//----- nvinfo : EIATTR_KPARAM_INFO
	.align		4
.L_1318:
        /*0038*/ 	.byte	0x04, 0x17
        /*003a*/ 	.short	(.L_1320 - .L_1319)
.L_1319:
        /*003c*/ 	.word	0x00000000
        /*0040*/ 	.short	0x000a
        /*0042*/ 	.short	0x0038
        /*0044*/ 	.byte	0x00, 0xf5, 0x21, 0x00


	//----- nvinfo : EIATTR_KPARAM_INFO
	.align		4
.L_1320:
        /*0048*/ 	.byte	0x04, 0x17
        /*004a*/ 	.short	(.L_1322 - .L_1321)
.L_1321:
        /*004c*/ 	.word	0x00000000
        /*0050*/ 	.short	0x0009
        /*0052*/ 	.short	0x0034
        /*0054*/ 	.byte	0x00, 0xf0, 0x11, 0x00


	//----- nvinfo : EIATTR_KPARAM_INFO
	.align		4
.L_1322:
        /*0058*/ 	.byte	0x04, 0x17
        /*005a*/ 	.short	(.L_1324 - .L_1323)
.L_1323:
        /*005c*/ 	.word	0x00000000
        /*0060*/ 	.short	0x0008
        /*0062*/ 	.short	0x0030
        /*0064*/ 	.byte	0x00, 0xf0, 0x11, 0x00


	//----- nvinfo : EIATTR_KPARAM_INFO
	.align		4
.L_1324:
        /*0068*/ 	.byte	0x04, 0x17
        /*006a*/ 	.short	(.L_1326 - .L_1325)
.L_1325:
        /*006c*/ 	.word	0x00000000
        /*0070*/ 	.short	0x0007
        /*0072*/ 	.short	0x002c
        /*0074*/ 	.byte	0x00, 0xf0, 0x11, 0x00


	//----- nvinfo : EIATTR_KPARAM_INFO
	.align		4
.L_1326:
        /*0078*/ 	.byte	0x04, 0x17
        /*007a*/ 	.short	(.L_1328 - .L_1327)
.L_1327:
        /*007c*/ 	.word	0x00000000
        /*0080*/ 	.short	0x0006
        /*0082*/ 	.short	0x0028
        /*0084*/ 	.byte	0x00, 0xf0, 0x11, 0x00


	//----- nvinfo : EIATTR_KPARAM_INFO
	.align		4
.L_1328:
        /*0088*/ 	.byte	0x04, 0x17
        /*008a*/ 	.short	(.L_1330 - .L_1329)
.L_1329:
        /*008c*/ 	.word	0x00000000
        /*0090*/ 	.short	0x0005
        /*0092*/ 	.short	0x0024
        /*0094*/ 	.byte	0x00, 0xf0, 0x11, 0x00


	//----- nvinfo : EIATTR_KPARAM_INFO
	.align		4
.L_1330:
        /*0098*/ 	.byte	0x04, 0x17
        /*009a*/ 	.short	(.L_1332 - .L_1331)
.L_1331:
        /*009c*/ 	.word	0x00000000
        /*00a0*/ 	.short	0x0004
        /*00a2*/ 	.short	0x0020
        /*00a4*/ 	.byte	0x00, 0xf0, 0x11, 0x00


	//----- nvinfo : EIATTR_KPARAM_INFO
	.align		4
.L_1332:
        /*00a8*/ 	.byte	0x04, 0x17
        /*00aa*/ 	.short	(.L_1334 - .L_1333)
.L_1333:
        /*00ac*/ 	.word	0x00000000
        /*00b0*/ 	.short	0x0003
        /*00b2*/ 	.short	0x0018
        /*00b4*/ 	.byte	0x00, 0xf5, 0x21, 0x00


	//----- nvinfo : EIATTR_KPARAM_INFO
	.align		4
.L_1334:
        /*00b8*/ 	.byte	0x04, 0x17
        /*00ba*/ 	.short	(.L_1336 - .L_1335)
.L_1335:
        /*00bc*/ 	.word	0x00000000
        /*00c0*/ 	.short	0x0002
        /*00c2*/ 	.short	0x0010
        /*00c4*/ 	.byte	0x00, 0xf5, 0x21, 0x00


	//----- nvinfo : EIATTR_KPARAM_INFO
	.align		4
.L_1336:
        /*00c8*/ 	.byte	0x04, 0x17
        /*00ca*/ 	.short	(.L_1338 - .L_1337)
.L_1337:
        /*00cc*/ 	.word	0x00000000
        /*00d0*/ 	.short	0x0001
        /*00d2*/ 	.short	0x0008
        /*00d4*/ 	.byte	0x00, 0xf5, 0x21, 0x00


	//----- nvinfo : EIATTR_KPARAM_INFO
	.align		4
.L_1338:
        /*00d8*/ 	.byte	0x04, 0x17
        /*00da*/ 	.short	(.L_1340 - .L_1339)
.L_1339:
        /*00dc*/ 	.word	0x00000000
        /*00e0*/ 	.short	0x0000
        /*00e2*/ 	.short	0x0000
        /*00e4*/ 	.byte	0x00, 0xf5, 0x21, 0x00


	//----- nvinfo : EIATTR_SPARSE_MMA_MASK
	.align		4
.L_1340:
        /*00e8*/ 	.byte	0x03, 0x50
        /*00ea*/ 	.short	0x0000


	//----- nvinfo : EIATTR_MAXREG_COUNT
	.align		4
        /*00ec*/ 	.byte	0x03, 0x1b
        /*00ee*/ 	.short	0x00ff


	//----- nvinfo : EIATTR_NUM_BARRIERS
	.align		4
        /*00f0*/ 	.byte	0x02, 0x4c
        /*00f2*/ 	.byte	0x01
	.zero		1


	//----- nvinfo : EIATTR_MERCURY_ISA_VERSION
	.align		4
        /*00f4*/ 	.byte	0x03, 0x5f
        /*00f6*/ 	.short	0x0101


	//----- nvinfo : EIATTR_VRC_CTA_INIT_COUNT
	.align		4
        /*00f8*/ 	.byte	0x02, 0x4a
	.zero		1
	.zero		1


	//----- nvinfo : EIATTR_EXIT_INSTR_OFFSETS
	.align		4
        /*00fc*/ 	.byte	0x04, 0x1c
        /*00fe*/ 	.short	(.L_1342 - .L_1341)


	//   ....[0]....
.L_1341:
        /*0100*/ 	.word	0x00000a60


	//----- nvinfo : EIATTR_CRS_STACK_SIZE
	.align		4
.L_1342:
        /*0104*/ 	.byte	0x04, 0x1e
        /*0106*/ 	.short	(.L_1344 - .L_1343)
.L_1343:
        /*0108*/ 	.word	0x00000000


	//----- nvinfo : EIATTR_CBANK_PARAM_SIZE
	.align		4
.L_1344:
        /*010c*/ 	.byte	0x03, 0x19
        /*010e*/ 	.short	0x0051


	//----- nvinfo : EIATTR_PARAM_CBANK
	.align		4
        /*0110*/ 	.byte	0x04, 0x0a
        /*0112*/ 	.short	(.L_1346 - .L_1345)
	.align		4
.L_1345:
        /*0114*/ 	.word	index@(.nv.constant0._ZN17fastertransformer36add_V_bias_transform_rebuild_paddingI6__halfEEvPaPKiPKT_S4_iiiiiiPKfS9_S9_b)
        /*0118*/ 	.short	0x0380
        /*011a*/ 	.short	0x0051


	//----- nvinfo : EIATTR_SW_WAR
	.align		4
.L_1346:
        /*011c*/ 	.byte	0x04, 0x36
        /*011e*/ 	.short	(.L_1348 - .L_1347)
.L_1347:
        /*0120*/ 	.word	0x00000008
.L_1348:


//--------------------- .nv.info._ZN17fastertransformer20add_V_bias_transformI6__halfEEvPaPKiPKT_iiiiiPKfS9_S9_b --------------------------
	.section	.nv.info._ZN17fastertransformer20add_V_bias_transformI6__halfEEvPaPKiPKT_iiiiiPKfS9_S9_b,"",@"SHT_CUDA_INFO"
	.sectionflags	@""
	.align	4


	//----- nvinfo : EIATTR_CUDA_API_VERSION
	.align		4
        /*0000*/ 	.byte	0x04, 0x37
        /*0002*/ 	.short	(.L_1350 - .L_1349)
.L_1349:
        /*0004*/ 	.word	0x00000082


	//----- nvinfo : EIATTR_KPARAM_INFO
	.align		4
.L_1350:
        /*0008*/ 	.byte	0x04, 0x17
        /*000a*/ 	.short	(.L_1352 - .L_1351)
.L_1351:
        /*000c*/ 	.word	0x00000000
        /*0010*/ 	.short	0x000b
        /*0012*/ 	.short	0x0048
        /*0014*/ 	.byte	0x00, 0xf0, 0x05, 0x00


	//----- nvinfo : EIATTR_KPARAM_INFO
	.align		4
.L_1352:
        /*0018*/ 	.byte	0x04, 0x17
        /*001a*/ 	.short	(.L_1354 - .L_1353)
.L_1353:
        /*001c*/ 	.word	0x00000000
        /*0020*/ 	.short	0x000a
        /*0022*/ 	.short	0x0040
        /*0024*/ 	.byte	0x00, 0xf5, 0x21, 0x00


	//----- nvinfo : EIATTR_KPARAM_INFO
	.align		4
.L_1354:
        /*0028*/ 	.byte	0x04, 0x17
        /*002a*/ 	.short	(.L_1356 - .L_1355)
.L_1355:
        /*002c*/ 	.word	0x00000000
        /*0030*/ 	.short	0x0009
        /*0032*/ 	.short	0x0038
        /*0034*/ 	.byte	0x00, 0xf5, 0x21, 0x00


	//----- nvinfo : EIATTR_KPARAM_INFO
	.align		4
.L_1356:
        /*0038*/ 	.byte	0x04, 0x17
        /*003a*/ 	.short	(.L_1358 - .L_1357)
.L_1357:
        /*003c*/ 	.word	0x00000000
        /*0040*/ 	.short	0x0008
        /*0042*/ 	.short	0x0030
        /*0044*/ 	.byte	0x00, 0xf5, 0x21, 0x00


	//----- nvinfo : EIATTR_KPARAM_INFO
	.align		4
.L_1358:
        /*0048*/ 	.byte	0x04, 0x17
        /*004a*/ 	.short	(.L_1360 - .L_1359)
.L_1359:
        /*004c*/ 	.word	0x00000000
        /*0050*/ 	.short	0x0007
        /*0052*/ 	.short	0x0028
        /*0054*/ 	.byte	0x00, 0xf0, 0x11, 0x00


	//----- nvinfo : EIATTR_KPARAM_INFO
	.align		4
.L_1360:
        /*0058*/ 	.byte	0x04, 0x17
        /*005a*/ 	.short	(.L_1362 - .L_1361)
.L_1361:
        /*005c*/ 	.word	0x00000000
        /*0060*/ 	.short	0x0006
        /*0062*/ 	.short	0x0024
        /*0064*/ 	.byte	0x00, 0xf0, 0x11, 0x00


	//----- nvinfo : EIATTR_KPARAM_INFO
	.align		4
.L_1362:
        /*0068*/ 	.byte	0x04, 0x17
        /*006a*/ 	.short	(.L_1364 - .L_1363)
.L_1363:
        /*006c*/ 	.word	0x00000000
        /*0070*/ 	.short	0x0005
        /*0072*/ 	.short	0x0020
        /*0074*/ 	.byte	0x00, 0xf0, 0x11, 0x00


	//----- nvinfo : EIATTR_KPARAM_INFO
	.align		4
.L_1364:
        /*0078*/ 	.byte	0x04, 0x17
        /*007a*/ 	.short	(.L_1366 - .L_1365)
.L_1365:
        /*007c*/ 	.word	0x00000000
        /*0080*/ 	.short	0x0004
        /*0082*/ 	.short	0x001c
        /*0084*/ 	.byte	0x00, 0xf0, 0x11, 0x00


	//----- nvinfo : EIATTR_KPARAM_INFO
	.align		4
.L_1366:
        /*0088*/ 	.byte	0x04, 0x17
        /*008a*/ 	.short	(.L_1368 - .L_1367)
.L_1367:
        /*008c*/ 	.word	0x00000000
        /*0090*/ 	.short	0x0003
        /*0092*/ 	.short	0x0018
        /*0094*/ 	.byte	0x00, 0xf0, 0x11, 0x00


	//----- nvinfo : EIATTR_KPARAM_INFO
	.align		4
.L_1368:
        /*0098*/ 	.byte	0x04, 0x17
        /*009a*/ 	.short	(.L_1370 - .L_1369)
.L_1369:
        /*009c*/ 	.word	0x00000000
        /*00a0*/ 	.short	0x0002
        /*00a2*/ 	.short	0x0010
        /*00a4*/ 	.byte	0x00, 0xf5, 0x21, 0x00


	//----- nvinfo : EIATTR_KPARAM_INFO
	.align		4
.L_1370:
        /*00a8*/ 	.byte	0x04, 0x17
        /*00aa*/ 	.short	(.L_1372 - .L_1371)
.L_1371:
        /*00ac*/ 	.word	0x00000000
        /*00b0*/ 	.short	0x0001
        /*00b2*/ 	.short	0x0008
        /*00b4*/ 	.byte	0x00, 0xf5, 0x21, 0x00


	//----- nvinfo : EIATTR_KPARAM_INFO
	.align		4
.L_1372:
        /*00b8*/ 	.byte	0x04, 0x17
        /*00ba*/ 	.short	(.L_1374 - .L_1373)
.L_1373:
        /*00bc*/ 	.word	0x00000000
        /*00c0*/ 	.short	0x0000
        /*00c2*/ 	.short	0x0000
        /*00c4*/ 	.byte	0x00, 0xf5, 0x21, 0x00


	//----- nvinfo : EIATTR_SPARSE_MMA_MASK
	.align		4
.L_1374:
        /*00c8*/ 	.byte	0x03, 0x50
        /*00ca*/ 	.short	0x0000


	//----- nvinfo : EIATTR_MAXREG_COUNT
	.align		4
        /*00cc*/ 	.byte	0x03, 0x1b
        /*00ce*/ 	.short	0x00ff


	//----- nvinfo : EIATTR_NUM_BARRIERS
	.align		4
        /*00d0*/ 	.byte	0x02, 0x4c
        /*00d2*/ 	.byte	0x01
	.zero		1


	//----- nvinfo : EIATTR_MERCURY_ISA_VERSION
	.align		4
        /*00d4*/ 	.byte	0x03, 0x5f
        /*00d6*/ 	.short	0x0101


	//----- nvinfo : EIATTR_VRC_CTA_INIT_COUNT
	.align		4
        /*00d8*/ 	.byte	0x02, 0x4a
	.zero		1
	.zero		1


	//----- nvinfo : EIATTR_EXIT_INSTR_OFFSETS
	.align		4
        /*00dc*/ 	.byte	0x04, 0x1c
        /*00de*/ 	.short	(.L_1376 - .L_1375)


	//   ....[0]....
.L_1375:
        /*00e0*/ 	.word	0x000008f0


	//----- nvinfo : EIATTR_CBANK_PARAM_SIZE
	.align		4
.L_1376:
        /*00e4*/ 	.byte	0x03, 0x19
        /*00e6*/ 	.short	0x0049


	//----- nvinfo : EIATTR_PARAM_CBANK
	.align		4
        /*00e8*/ 	.byte	0x04, 0x0a
        /*00ea*/ 	.short	(.L_1378 - .L_1377)
	.align		4
.L_1377:
        /*00ec*/ 	.word	index@(.nv.constant0._ZN17fastertransformer20add_V_bias_transformI6__halfEEvPaPKiPKT_iiiiiPKfS9_S9_b)
        /*00f0*/ 	.short	0x0380
        /*00f2*/ 	.short	0x0049


	//----- nvinfo : EIATTR_SW_WAR
	.align		4
.L_1378:
        /*00f4*/ 	.byte	0x04, 0x36
        /*00f6*/ 	.short	(.L_1380 - .L_1379)
.L_1379:
        /*00f8*/ 	.word	0x00000008
.L_1380:


//--------------------- .nv.info._ZN17fastertransformer24mappingRemovePaddingDataEPiPKii --------------------------
	.section	.nv.info._ZN17fastertransformer24mappingRemovePaddingDataEPiPKii,"",@"SHT_CUDA_INFO"
	.sectionflags	@""
	.align	4


	//----- nvinfo : EIATTR_CUDA_API_VERSION
	.align		4
        /*0000*/ 	.byte	0x04, 0x37
        /*0002*/ 	.short	(.L_1382 - .L_1381)
.L_1381:
        /*0004*/ 	.word	0x00000082


	//----- nvinfo : EIATTR_KPARAM_INFO
	.align		4
.L_1382:
        /*0008*/ 	.byte	0x04, 0x17
        /*000a*/ 	.short	(.L_1384 - .L_1383)
.L_1383:
        /*000c*/ 	.word	0x00000000
        /*0010*/ 	.short	0x0002
        /*0012*/ 	.short	0x0010
        /*0014*/ 	.byte	0x00, 0xf0, 0x11, 0x00


	//----- nvinfo : EIATTR_KPARAM_INFO
	.align		4
.L_1384:
        /*0018*/ 	.byte	0x04, 0x17
        /*001a*/ 	.short	(.L_1386 - .L_1385)
.L_1385:
        /*001c*/ 	.word	0x00000000
        /*0020*/ 	.short	0x0001
        /*0022*/ 	.short	0x0008
        /*0024*/ 	.byte	0x00, 0xf5, 0x21, 0x00


	//----- nvinfo : EIATTR_KPARAM_INFO
	.align		4
.L_1386:
        /*0028*/ 	.byte	0x04, 0x17
        /*002a*/ 	.short	(.L_1388 - .L_1387)
.L_1387:
        /*002c*/ 	.word	0x00000000
        /*0030*/ 	.short	0x0000
        /*0032*/ 	.short	0x0000
        /*0034*/ 	.byte	0x00, 0xf5, 0x21, 0x00


	//----- nvinfo : EIATTR_SPARSE_MMA_MASK
	.align		4
.L_1388:
        /*0038*/ 	.byte	0x03, 0x50
        /*003a*/ 	.short	0x0000


	//----- nvinfo : EIATTR_MAXREG_COUNT
	.align		4
        /*003c*/ 	.byte	0x03, 0x1b
        /*003e*/ 	.short	0x00ff


	//----- nvinfo : EIATTR_MERCURY_ISA_VERSION
	.align		4
        /*0040*/ 	.byte	0x03, 0x5f
        /*0042*/ 	.short	0x0101


	//----- nvinfo : EIATTR_VRC_CTA_INIT_COUNT
	.align		4
        /*0044*/ 	.byte	0x02, 0x4a
	.zero		1
	.zero		1


	//----- nvinfo : EIATTR_EXIT_INSTR_OFFSETS
	.align		4
        /*0048*/ 	.byte	0x04, 0x1c
        /*004a*/ 	.short	(.L_1390 - .L_1389)


	//   ....[0]....
.L_1389:
        /*004c*/ 	.word	0x00000070


	//   ....[1]....
        /*0050*/ 	.word	0x00000100


	//----- nvinfo : EIATTR_CBANK_PARAM_SIZE
	.align		4
.L_1390:
        /*0054*/ 	.byte	0x03, 0x19
        /*0056*/ 	.short	0x0014


	//----- nvinfo : EIATTR_PARAM_CBANK
	.align		4
        /*0058*/ 	.byte	0x04, 0x0a
        /*005a*/ 	.short	(.L_1392 - .L_1391)
	.align		4
.L_1391:
        /*005c*/ 	.word	index@(.nv.constant0._ZN17fastertransformer24mappingRemovePaddingDataEPiPKii)
        /*0060*/ 	.short	0x0380
        /*0062*/ 	.short	0x0014


	//----- nvinfo : EIATTR_SW_WAR
	.align		4
.L_1392:
        /*0064*/ 	.byte	0x04, 0x36
        /*0066*/ 	.short	(.L_1394 - .L_1393)
.L_1393:
        /*0068*/ 	.word	0x00000008
.L_1394:


//--------------------- .nv.callgraph             --------------------------
	.section	.nv.callgraph,"",@"SHT_CUDA_CALLGRAPH"
	.align	4
	.sectionentsize	8
	.align		4
        /*0000*/ 	.word	0x00000000
	.align		4
        /*0004*/ 	.word	0xffffffff
	.align		4
        /*0008*/ 	.word	0x00000000
	.align		4
        /*000c*/ 	.word	0xfffffffe
	.align		4
        /*0010*/ 	.word	0x00000000
	.align		4
        /*0014*/ 	.word	0xfffffffd
	.align		4
        /*0018*/ 	.word	0x00000000
	.align		4
        /*001c*/ 	.word	0xfffffffc


//--------------------- .nv.constant4             --------------------------
	.section	.nv.constant4,"a",@progbits
	.align	8
	.align		8
.nv.constant4:
        /*0000*/ 	.dword	precalc_xorwow_matrix
	.align		8
        /*0008*/ 	.dword	precalc_xorwow_offset_matrix
	.align		8
        /*0010*/ 	.dword	mrg32k3aM1
	.align		8
        /*0018*/ 	.dword	mrg32k3aM2
	.align		8
        /*0020*/ 	.dword	mrg32k3aM1SubSeq
	.align		8
        /*0028*/ 	.dword	mrg32k3aM2SubSeq
	.align		8
        /*0030*/ 	.dword	mrg32k3aM1Seq
	.align		8
        /*0038*/ 	.dword	mrg32k3aM2Seq
	.align		8
        /*0040*/ 	.dword	_ZN64_INTERNAL_7e5b9208_33_unfused_attention_int8_kernels_cu_182ad4484cuda3std3__466_GLOBAL__N__7e5b9208_33_unfused_attention_int8_kernels_cu_182ad4486ignoreE
	.align		8
        /*0048*/ 	.dword	_ZN64_INTERNAL_7e5b9208_33_unfused_attention_int8_kernels_cu_182ad4484cuda3std3__45__cpo5beginE
	.align		8
        /*0050*/ 	.dword	_ZN64_INTERNAL_7e5b9208_33_unfused_attention_int8_kernels_cu_182ad4484cuda3std3__45__cpo3endE
	.align		8
        /*0058*/ 	.dword	_ZN64_INTERNAL_7e5b9208_33_unfused_attention_int8_kernels_cu_182ad4484cuda3std3__45__cpo6cbeginE
	.align		8
        /*0060*/ 	.dword	_ZN64_INTERNAL_7e5b9208_33_unfused_attention_int8_kernels_cu_182ad4484cuda3std3__45__cpo4cendE
	.align		8
        /*0068*/ 	.dword	_ZN64_INTERNAL_7e5b9208_33_unfused_attention_int8_kernels_cu_182ad4484cuda3std3__419piecewise_constructE
	.align		8
        /*0070*/ 	.dword	_ZN64_INTERNAL_7e5b9208_33_unfused_attention_int8_kernels_cu_182ad4484cuda3std3__48in_placeE
	.align		8
        /*0078*/ 	.dword	_ZN64_INTERNAL_7e5b9208_33_unfused_attention_int8_kernels_cu_182ad4484cuda3std6ranges3__45__cpo4swapE
	.align		8
        /*0080*/ 	.dword	_ZN64_INTERNAL_7e5b9208_33_unfused_attention_int8_kernels_cu_182ad4484cuda3std6ranges3__45__cpo9iter_moveE
	.align		8
        /*0088*/ 	.dword	_ZN64_INTERNAL_7e5b9208_33_unfused_attention_int8_kernels_cu_182ad4484cuda3std6ranges3__45__cpo7advanceE


//--------------------- .nv.constant3             --------------------------
	.section	.nv.constant3,"a",@progbits
	.align	8
.nv.constant3:
	.type		__cr_lgamma_table,@object
	.size		__cr_lgamma_table,(.L_8 - __cr_lgamma_table)
__cr_lgamma_table:
        /*0000*/ 	.byte	0x00, 0x00, 0x00, 0x00, 0x00, 0x00, 0x00, 0x00, 0x00, 0x00, 0x00, 0x00, 0x00, 0x00, 0x00, 0x00
        /*0010*/ 	.byte	0xef, 0x39, 0xfa, 0xfe, 0x42, 0x2e, 0xe6, 0x3f, 0x02, 0x20, 0x2a, 0xfa, 0x0b, 0xab, 0xfc, 0x3f
        /*0020*/ 	.byte	0xf9, 0x2c, 0x92, 0x7c, 0xa7, 0x6c, 0x09, 0x40, 0xc9, 0x79, 0x44, 0x3c, 0x64, 0x26, 0x13, 0x40
        /*0030*/ 	.byte	0xca, 0x01, 0xcf, 0x3a, 0x27, 0x51, 0x1a, 0x40, 0x30, 0xcc, 0x2d, 0xf3, 0xe1, 0x0c, 0x21, 0x40
        /*0040*/ 	.byte	0x0d, 0xb7, 0xfc, 0x82, 0x8e, 0x35, 0x25, 0x40
.L_8:


//--------------------- .text._ZN17fastertransformer47add_V_bias_transform_rebuild_padding_varlen_rowI6__halfEEvPaPKaPKT_PKiiiiiiiiPKfSB_bi --------------------------
	.section	.text._ZN17fastertransformer47add_V_bias_transform_rebuild_padding_varlen_rowI6__halfEEvPaPKaPKT_PKiiiiiiiiPKfSB_bi,"ax",@progbits
	.align	128
        .global         _ZN17fastertransformer47add_V_bias_transform_rebuild_padding_varlen_rowI6__halfEEvPaPKaPKT_PKiiiiiiiiPKfSB_bi
        .type           _ZN17fastertransformer47add_V_bias_transform_rebuild_padding_varlen_rowI6__halfEEvPaPKaPKT_PKiiiiiiiiPKfSB_bi,@function
        .size           _ZN17fastertransformer47add_V_bias_transform_rebuild_padding_varlen_rowI6__halfEEvPaPKaPKT_PKiiiiiiiiPKfSB_bi,(.L_x_125 - _ZN17fastertransformer47add_V_bias_transform_rebuild_padding_varlen_rowI6__halfEEvPaPKaPKT_PKiiiiiiiiPKfSB_bi)
        .other          _ZN17fastertransformer47add_V_bias_transform_rebuild_padding_varlen_rowI6__halfEEvPaPKaPKT_PKiiiiiiiiPKfSB_bi,@"STO_CUDA_ENTRY STV_DEFAULT"
_ZN17fastertransformer47add_V_bias_transform_rebuild_padding_varlen_rowI6__halfEEvPaPKaPKT_PKiiiiiiiiPKfSB_bi:
.text._ZN17fastertransformer47add_V_bias_transform_rebuild_padding_varlen_rowI6__halfEEvPaPKaPKT_PKiiiiiiiiPKfSB_bi:
[----:B------:R-:W-:Y:S01]  /*0000*/  LDC R1, c[0x0][0x37c] ;  /* 0x0000df00ff017b82 */ /* 0x000fe20000000800 */
[----:B------:R-:W0:Y:S01]  /*0010*/  S2R R0, SR_CTAID.Y ;  /* 0x0000000000007919 */ /* 0x000e220000002600 */
[----:B------:R-:W1:Y:S01]  /*0020*/  LDCU UR9, c[0x0][0x3a8] ;  /* 0x00007500ff0977ac */ /* 0x000e620008000800 */
[----:B------:R-:W-:Y:S05]  /*0030*/  BSSY.RECONVERGENT B0, `(.L_x_0) ;  /* 0x0000068000007945 */ /* 0x000fea0003800200 */
[----:B------:R-:W2:Y:S01]  /*0040*/  S2UR UR8, SR_CTAID.Z ;  /* 0x00000000000879c3 */ /* 0x000ea20000002700 */
[----:B------:R-:W0:Y:S01]  /*0050*/  S2R R3, SR_TID.Y ;  /* 0x0000000000037919 */ /* 0x000e220000002200 */
[----:B------:R-:W3:Y:S01]  /*0060*/  LDCU.64 UR6, c[0x0][0x358] ;  /* 0x00006b00ff0677ac */ /* 0x000ee20008000a00 */
[----:B------:R-:W-:Y:S01]  /*0070*/  BSSY.RELIABLE B1, `(.L_x_1) ;  /* 0x0000059000017945 */ /* 0x000fe20003800100 */
[----:B------:R-:W4:Y:S01]  /*0080*/  S2R R5, SR_TID.X ;  /* 0x0000000000057919 */ /* 0x000f220000002100 */
[----:B------:R-:W1:Y:S01]  /*0090*/  S2R R2, SR_CTAID.X ;  /* 0x0000000000027919 */ /* 0x000e620000002500 */
[----:B0-----:R-:W-:-:S02]  /*00a0*/  IMAD R4, R0, 0x20, R3 ;  /* 0x0000002000047824 */ /* 0x001fc400078e0203 */
[----:B----4-:R-:W-:-:S03]  /*00b0*/  IMAD.SHL.U32 R7, R5, 0x4, RZ ;  /* 0x0000000405077824 */ /* 0x010fc600078e00ff */
[----:B-1----:R-:W-:-:S13]  /*00c0*/  ISETP.GE.AND P0, PT, R4, UR9, PT ;  /* 0x0000000904007c0c */ /* 0x002fda000bf06270 */
[----:B--23--:R-:W-:Y:S05]  /*00d0*/  @P0 BRA `(.L_x_2) ;  /* 0x0000000400480947 */ /* 0x00cfea0003800000 */
[----:B------:R-:W0:Y:S01]  /*00e0*/  LDC R11, c[0x0][0x3b0] ;  /* 0x0000ec00ff0b7b82 */ /* 0x000e220000000800 */
[----:B------:R-:W1:Y:S01]  /*00f0*/  LDCU.64 UR4, c[0x0][0x398] ;  /* 0x00007300ff0477ac */ /* 0x000e620008000a00 */
[----:B0-----:R-:W0:Y:S08]  /*0100*/  I2F.U32.RP R6, R11 ;  /* 0x0000000b00067306 */ /* 0x001e300000209000 */
[----:B0-----:R-:W0:Y:S02]  /*0110*/  MUFU.RCP R6, R6 ;  /* 0x0000000600067308 */ /* 0x001e240000001000 */
[----:B0-----:R-:W-:-:S02]  /*0120*/  IADD3 R8, PT, PT, R6, 0xffffffe, RZ ;  /* 0x0ffffffe06087810 */ /* 0x001fc40007ffe0ff */
[----:B------:R-:W-:-:S04]  /*0130*/  LOP3.LUT R6, RZ, R11, RZ, 0x33, !PT ;  /* 0x0000000bff067212 */ /* 0x000fc800078e33ff */
[----:B------:R0:W2:Y:S02]  /*0140*/  F2I.FTZ.U32.TRUNC.NTZ R9, R8 ;  /* 0x0000000800097305 */ /* 0x0000a4000021f000 */
[----:B0-----:R-:W-:Y:S02]  /*0150*/  IMAD.MOV.U32 R8, RZ, RZ, RZ ;  /* 0x000000ffff087224 */ /* 0x001fe400078e00ff */
[----:B--2---:R-:W-:-:S04]  /*0160*/  IMAD.MOV R10, RZ, RZ, -R9 ;  /* 0x000000ffff0a7224 */ /* 0x004fc800078e0a09 */
[----:B------:R-:W-:-:S04]  /*0170*/  IMAD R13, R10, R11, RZ ;  /* 0x0000000b0a0d7224 */ /* 0x000fc800078e02ff */
[----:B------:R-:W-:-:S06]  /*0180*/  IMAD.HI.U32 R9, R9, R13, R8 ;  /* 0x0000000d09097227 */ /* 0x000fcc00078e0008 */
[----:B------:R-:W-:-:S05]  /*0190*/  IMAD.HI.U32 R9, R9, UR8, RZ ;  /* 0x0000000809097c27 */ /* 0x000fca000f8e00ff */
[----:B------:R-:W-:-:S05]  /*01a0*/  IADD3 R10, PT, PT, -R9, RZ, RZ ;  /* 0x000000ff090a7210 */ /* 0x000fca0007ffe1ff */
[----:B------:R-:W-:-:S05]  /*01b0*/  IMAD R10, R11, R10, UR8 ;  /* 0x000000080b0a7e24 */ /* 0x000fca000f8e020a */
[----:B------:R-:W-:-:S13]  /*01c0*/  ISETP.GE.U32.AND P1, PT, R10, R11, PT ;  /* 0x0000000b0a00720c */ /* 0x000fda0003f26070 */
[----:B------:R-:W-:Y:S02]  /*01d0*/  @P1 IMAD.IADD R10, R10, 0x1, -R11 ;  /* 0x000000010a0a1824 */ /* 0x000fe400078e0a0b */
[----:B------:R-:W-:Y:S01]  /*01e0*/  @P1 VIADD R9, R9, 0x1 ;  /* 0x0000000109091836 */ /* 0x000fe20000000000 */
[----:B------:R-:W-:Y:S02]  /*01f0*/  ISETP.NE.U32.AND P1, PT, R11, RZ, PT ;  /* 0x000000ff0b00720c */ /* 0x000fe40003f25070 */
[----:B------:R-:W-:-:S13]  /*0200*/  ISETP.GE.U32.AND P0, PT, R10, R11, PT ;  /* 0x0000000b0a00720c */ /* 0x000fda0003f06070 */
[----:B------:R-:W-:-:S04]  /*0210*/  @P0 IADD3 R9, PT, PT, R9, 0x1, RZ ;  /* 0x0000000109090810 */ /* 0x000fc80007ffe0ff */
[----:B------:R-:W-:-:S05]  /*0220*/  SEL R9, R6, R9, !P1 ;  /* 0x0000000906097207 */ /* 0x000fca0004800000 */
[----:B------:R-:W-:-:S05]  /*0230*/  IMAD R9, R9, UR9, RZ ;  /* 0x0000000909097c24 */ /* 0x000fca000f8e02ff */
[----:B------:R-:W-:-:S05]  /*0240*/  IADD3 R4, P2, PT, R9, R4, RZ ;  /* 0x0000000409047210 */ /* 0x000fca0007f5e0ff */
[----:B------:R-:W-:Y:S01]  /*0250*/  IMAD.X R9, RZ, RZ, RZ, P2 ;  /* 0x000000ffff097224 */ /* 0x000fe200010e06ff */
[----:B-1----:R-:W-:-:S04]  /*0260*/  LEA R8, P2, R4, UR4, 0x2 ;  /* 0x0000000404087c11 */ /* 0x002fc8000f8410ff */
[----:B------:R-:W-:-:S05]  /*0270*/  LEA.HI.X R9, R4, UR5, R9, 0x2, P2 ;  /* 0x0000000504097c11 */ /* 0x000fca00090f1409 */
[----:B------:R-:W2:Y:S02]  /*0280*/  LDG.E.CONSTANT R4, desc[UR6][R8.64] ;  /* 0x0000000608047981 */ /* 0x000ea4000c1e9900 */
[----:B--2---:R-:W-:-:S13]  /*0290*/  ISETP.NE.AND P2, PT, R4, -0x1, PT ;  /* 0xffffffff0400780c */ /* 0x004fda0003f45270 */
[----:B------:R-:W-:Y:S05]  /*02a0*/  @P2 BREAK.RELIABLE B1 ;  /* 0x0000000000012942 */ /* 0x000fea0003800100 */
[----:B------:R-:W-:Y:S05]  /*02b0*/  @!P2 BRA `(.L_x_2) ;  /* 0x0000000000d0a947 */ /* 0x000fea0003800000 */
[----:B------:R-:W0:Y:S01]  /*02c0*/  LDCU UR4, c[0x0][0x3b4] ;  /* 0x00007680ff0477ac */ /* 0x000e220008000800 */
[----:B------:R-:W-:Y:S01]  /*02d0*/  IMAD.IADD R11, R10, 0x1, -R11 ;  /* 0x000000010a0b7824 */ /* 0x000fe200078e0a0b */
[----:B------:R-:W1:Y:S01]  /*02e0*/  LDC.64 R8, c[0x0][0x388] ;  /* 0x0000e200ff087b82 */ /* 0x000e620000000a00 */
[----:B------:R-:W2:Y:S03]  /*02f0*/  LDCU UR5, c[0x0][0x3d4] ;  /* 0x00007a80ff0577ac */ /* 0x000ea60008000800 */
[----:B------:R-:W-:Y:S02]  /*0300*/  @P1 SEL R6, R11, R10, P0 ;  /* 0x0000000a0b061207 */ /* 0x000fe40000000000 */
[----:B------:R-:W-:Y:S02]  /*0310*/  LEA R11, R2, R7, 0x5 ;  /* 0x00000007020b7211 */ /* 0x000fe400078e28ff */
[----:B------:R-:W3:Y:S03]  /*0320*/  LDC.64 R12, c[0x0][0x390] ;  /* 0x0000e400ff0c7b82 */ /* 0x000ee60000000a00 */
[----:B0-----:R-:W-:-:S05]  /*0330*/  IMAD R17, R6, UR4, R11 ;  /* 0x0000000406117c24 */ /* 0x001fca000f8e020b */
[----:B------:R-:W0:Y:S01]  /*0340*/  LDC.64 R10, c[0x0][0x3c0] ;  /* 0x0000f000ff0a7b82 */ /* 0x000e220000000a00 */
[----:B--2---:R-:W-:-:S05]  /*0350*/  IMAD R4, R4, UR5, R17 ;  /* 0x0000000504047c24 */ /* 0x004fca000f8e0211 */
[----:B------:R-:W-:-:S05]  /*0360*/  SHF.R.S32.HI R15, RZ, 0x2, R4 ;  /* 0x00000002ff0f7819 */ /* 0x000fca0000011404 */
[----:B-1----:R-:W-:Y:S02]  /*0370*/  IMAD.WIDE R14, R15, 0x4, R8 ;  /* 0x000000040f0e7825 */ /* 0x002fe400078e0208 */
[----:B------:R-:W1:Y:S04]  /*0380*/  LDC.64 R8, c[0x0][0x3c8] ;  /* 0x0000f200ff087b82 */ /* 0x000e680000000a00 */
[----:B------:R-:W2:Y:S01]  /*0390*/  LDG.E.CONSTANT R14, desc[UR6][R14.64] ;  /* 0x000000060e0e7981 */ /* 0x000ea2000c1e9900 */
[----:B---3--:R-:W-:-:S05]  /*03a0*/  IMAD.WIDE R12, R17, 0x2, R12 ;  /* 0x00000002110c7825 */ /* 0x008fca00078e020c */
[----:B------:R-:W3:Y:S04]  /*03b0*/  LDG.E.U16.CONSTANT R16, desc[UR6][R12.64] ;  /* 0x000000060c107981 */ /* 0x000ee8000c1e9500 */
[----:B0-----:R-:W4:Y:S04]  /*03c0*/  LDG.E.CONSTANT R4, desc[UR6][R10.64] ;  /* 0x000000060a047981 */ /* 0x001f28000c1e9900 */
[----:B------:R-:W5:Y:S04]  /*03d0*/  LDG.E.U16.CONSTANT R18, desc[UR6][R12.64+0x2] ;  /* 0x000002060c127981 */ /* 0x000f68000c1e9500 */
[----:B------:R-:W5:Y:S04]  /*03e0*/  LDG.E.U16.CONSTANT R20, desc[UR6][R12.64+0x4] ;  /* 0x000004060c147981 */ /* 0x000f68000c1e9500 */
[----:B------:R-:W5:Y:S04]  /*03f0*/  LDG.E.U16.CONSTANT R22, desc[UR6][R12.64+0x6] ;  /* 0x000006060c167981 */ /* 0x000f68000c1e9500 */
[----:B-1----:R0:W5:Y:S01]  /*0400*/  LDG.E.CONSTANT R6, desc[UR6][R8.64] ;  /* 0x0000000608067981 */ /* 0x002162000c1e9900 */
[----:B------:R-:W1:Y:S01]  /*0410*/  S2UR UR5, SR_CgaCtaId ;  /* 0x00000000000579c3 */ /* 0x000e620000008800 */
[----:B------:R-:W-:-:S02]  /*0420*/  UMOV UR4, 0x400 ;  /* 0x0000040000047882 */ /* 0x000fc40000000000 */
[----:B-1----:R-:W-:Y:S01]  /*0430*/  ULEA UR4, UR5, UR4, 0x18 ;  /* 0x0000000405047291 */ /* 0x002fe2000f8ec0ff */
[----:B--2---:R-:W4:Y:S01]  /*0440*/  I2F.S8 R17, R14 ;  /* 0x0000000e00117306 */ /* 0x004f220000001400 */
[----:B---3--:R-:W-:-:S07]  /*0450*/  HADD2.F32 R15, -RZ, R16.H0_H0 ;  /* 0x20000010ff0f7230 */ /* 0x008fce0000004100 */
[----:B------:R-:W1:Y:S01]  /*0460*/  I2F.S8 R19, R14.B1 ;  /* 0x1000000e00137306 */ /* 0x000e620000001400 */
[----:B----4-:R-:W-:-:S07]  /*0470*/  FFMA.FTZ R15, R4, R17, R15 ;  /* 0x00000011040f7223 */ /* 0x010fce000001000f */
[----:B------:R-:W2:Y:S08]  /*0480*/  I2F.S8 R21, R14.B2 ;  /* 0x2000000e00157306 */ /* 0x000eb00000001400 */
[----:B------:R-:W3:Y:S01]  /*0490*/  I2F.S8 R17, R14.B3 ;  /* 0x3000000e00117306 */ /* 0x000ee20000001400 */
[----:B-----5:R-:W-:Y:S02]  /*04a0*/  HADD2.F32 R11, -RZ, R18.H0_H0 ;  /* 0x20000012ff0b7230 */ /* 0x020fe40000004100 */
[----:B0-----:R-:W-:-:S02]  /*04b0*/  HADD2.F32 R9, -RZ, R20.H0_H0 ;  /* 0x20000014ff097230 */ /* 0x001fc40000004100 */
[----:B------:R-:W-:Y:S02]  /*04c0*/  HADD2.F32 R13, -RZ, R22.H0_H0 ;  /* 0x20000016ff0d7230 */ /* 0x000fe40000004100 */
[C---:B-1----:R-:W-:Y:S01]  /*04d0*/  FFMA.FTZ R11, R4.reuse, R19, R11 ;  /* 0x00000013040b7223 */ /* 0x042fe2000001000b */
[----:B--2---:R-:W-:Y:S01]  /*04e0*/  FFMA.FTZ R9, R4, R21, R9 ;  /* 0x0000001504097223 */ /* 0x004fe20000010009 */
[C---:B------:R-:W-:Y:S02]  /*04f0*/  FMUL.FTZ R15, R6.reuse, R15 ;  /* 0x0000000f060f7220 */ /* 0x040fe40000410000 */
[----:B------:R-:W-:Y:S01]  /*0500*/  FMUL.FTZ R11, R6, R11 ;  /* 0x0000000b060b7220 */ /* 0x000fe20000410000 */
[----:B---3--:R-:W-:Y:S01]  /*0510*/  FFMA.FTZ R13, R4, R17, R13 ;  /* 0x00000011040d7223 */ /* 0x008fe2000001000d */
[----:B------:R-:W-:-:S03]  /*0520*/  FMUL.FTZ R9, R6, R9 ;  /* 0x0000000906097220 */ /* 0x000fc60000410000 */
[----:B------:R-:W-:Y:S01]  /*0530*/  FMUL.FTZ R13, R6, R13 ;  /* 0x0000000d060d7220 */ /* 0x000fe20000410000 */
[----:B------:R-:W0:Y:S01]  /*0540*/  F2I.S8.NTZ R15, R15 ;  /* 0x0000000f000f7305 */ /* 0x000e220000202100 */
[----:B------:R-:W-:-:S07]  /*0550*/  IMAD.U32 R4, RZ, RZ, UR4 ;  /* 0x00000004ff047e24 */ /* 0x000fce000f8e00ff */
[----:B------:R-:W1:Y:S01]  /*0560*/  F2I.S8.NTZ R11, R11 ;  /* 0x0000000b000b7305 */ /* 0x000e620000202100 */
[----:B------:R-:W-:-:S07]  /*0570*/  IMAD R6, R3, 0x21, R4 ;  /* 0x0000002103067824 */ /* 0x000fce00078e0204 */
[----:B------:R-:W2:Y:S08]  /*0580*/  F2I.S8.NTZ R9, R9 ;  /* 0x0000000900097305 */ /* 0x000eb00000202100 */
[----:B------:R-:W3:Y:S01]  /*0590*/  F2I.S8.NTZ R13, R13 ;  /* 0x0000000d000d7305 */ /* 0x000ee20000202100 */
[----:B------:R-:W-:-:S05]  /*05a0*/  IMAD.IADD R6, R7, 0x1, R6 ;  /* 0x0000000107067824 */ /* 0x000fca00078e0206 */
[----:B0-----:R0:W-:Y:S04]  /*05b0*/  STS.U8 [R6], R15 ;  /* 0x0000000f06007388 */ /* 0x0011e80000000000 */
[----:B-1----:R0:W-:Y:S04]  /*05c0*/  STS.U8 [R6+0x1], R11 ;  /* 0x0000010b06007388 */ /* 0x0021e80000000000 */
[----:B--2---:R0:W-:Y:S04]  /*05d0*/  STS.U8 [R6+0x2], R9 ;  /* 0x0000020906007388 */ /* 0x0041e80000000000 */
[----:B---3--:R0:W-:Y:S01]  /*05e0*/  STS.U8 [R6+0x3], R13 ;  /* 0x0000030d06007388 */ /* 0x0081e20000000000 */
[----:B------:R-:W-:Y:S05]  /*05f0*/  BRA `(.L_x_3) ;  /* 0x00000000002c7947 */ /* 0x000fea0003800000 */
.L_x_2:
[----:B------:R-:W-:Y:S05]  /*0600*/  BSYNC.RELIABLE B1 ;  /* 0x0000000000017941 */ /* 0x000fea0003800100 */
.L_x_1:
[----:B------:R-:W0:Y:S01]  /*0610*/  S2UR UR5, SR_CgaCtaId ;  /* 0x00000000000579c3 */ /* 0x000e220000008800 */
[----:B------:R-:W-:Y:S02]  /*0620*/  UMOV UR4, 0x400 ;  /* 0x0000040000047882 */ /* 0x000fe40000000000 */
[----:B0-----:R-:W-:-:S06]  /*0630*/  ULEA UR4, UR5, UR4, 0x18 ;  /* 0x0000000405047291 */ /* 0x001fcc000f8ec0ff */
[----:B------:R-:W-:-:S05]  /*0640*/  MOV R4, UR4 ;  /* 0x0000000400047c02 */ /* 0x000fca0008000f00 */
[----:B------:R-:W-:-:S04]  /*0650*/  IMAD R6, R3, 0x21, R4 ;  /* 0x0000002103067824 */ /* 0x000fc800078e0204 */
[----:B------:R-:W-:-:S05]  /*0660*/  IMAD.IADD R6, R7, 0x1, R6 ;  /* 0x0000000107067824 */ /* 0x000fca00078e0206 */
[----:B------:R1:W-:Y:S04]  /*0670*/  STS.U8 [R6+0x3], RZ ;  /* 0x000003ff06007388 */ /* 0x0003e80000000000 */
[----:B------:R1:W-:Y:S04]  /*0680*/  STS.U8 [R6+0x2], RZ ;  /* 0x000002ff06007388 */ /* 0x0003e80000000000 */
[----:B------:R1:W-:Y:S04]  /*0690*/  STS.U8 [R6+0x1], RZ ;  /* 0x000001ff06007388 */ /* 0x0003e80000000000 */
[----:B------:R1:W-:Y:S02]  /*06a0*/  STS.U8 [R6], RZ ;  /* 0x000000ff06007388 */ /* 0x0003e40000000000 */
.L_x_3:
[----:B------:R-:W-:Y:S05]  /*06b0*/  BSYNC.RECONVERGENT B0 ;  /* 0x0000000000007941 */ /* 0x000fea0003800200 */
.L_x_0:
[----:B------:R-:W-:Y:S05]  /*06c0*/  WARPSYNC.ALL ;  /* 0x0000000000007948 */ /* 0x000fea0003800000 */
[----:B------:R-:W-:Y:S01]  /*06d0*/  BAR.SYNC.DEFER_BLOCKING 0x0 ;  /* 0x0000000000007b1d */ /* 0x000fe20000010000 */
[----:B------:R-:W-:Y:S02]  /*06e0*/  IMAD R4, R7, 0x21, R4 ;  /* 0x0000002107047824 */ /* 0x000fe400078e0204 */
[----:B------:R-:W-:-:S03]  /*06f0*/  IMAD R2, R2, 0x20, R3 ;  /* 0x0000002002027824 */ /* 0x000fc600078e0203 */
[----:B------:R-:W-:Y:S01]  /*0700*/  IADD3 R8, PT, PT, R4, R3, RZ ;  /* 0x0000000304087210 */ /* 0x000fe20007ffe0ff */
[----:B------:R-:W2:Y:S04]  /*0710*/  LDCU.U8 UR4, c[0x0][0x3d0] ;  /* 0x00007a00ff0477ac */ /* 0x000ea80008000000 */
[----:B------:R3:W4:Y:S01]  /*0720*/  LDS.U8 R4, [R8] ;  /* 0x0000000008047984 */ /* 0x0007220000000000 */
[----:B--2---:R-:W-:-:S03]  /*0730*/  UPRMT UR4, UR4, 0x8880, URZ ;  /* 0x0000888004047896 */ /* 0x004fc600080000ff */
[----:B0-----:R3:W0:Y:S01]  /*0740*/  LDS.U8 R9, [R8+0x21] ;  /* 0x0000210008097984 */ /* 0x0016220000000000 */
[----:B------:R-:W-:-:S03]  /*0750*/  UISETP.NE.AND UP0, UPT, UR4, URZ, UPT ;  /* 0x000000ff0400728c */ /* 0x000fc6000bf05270 */
[----:B-1----:R3:W1:Y:S04]  /*0760*/  LDS.U8 R6, [R8+0x42] ;  /* 0x0000420008067984 */ /* 0x0026680000000000 */
[----:B------:R3:W2:Y:S02]  /*0770*/  LDS.U8 R11, [R8+0x63] ;  /* 0x00006300080b7984 */ /* 0x0006a40000000000 */
[----:B------:R-:W-:Y:S05]  /*0780*/  BRA.U !UP0, `(.L_x_4) ;  /* 0x0000000108247547 */ /* 0x000fea000b800000 */
[--C-:B---3--:R-:W-:Y:S02]  /*0790*/  SHF.R.U32.HI R8, RZ, 0x2, R3.reuse ;  /* 0x00000002ff087819 */ /* 0x108fe40000011603 */
[----:B------:R-:W-:Y:S02]  /*07a0*/  LOP3.LUT R7, R7, 0x1c, RZ, 0xc0, !PT ;  /* 0x0000001c07077812 */ /* 0x000fe400078ec0ff */
[----:B------:R-:W-:Y:S02]  /*07b0*/  LOP3.LUT R10, R8, 0x6, RZ, 0xc0, !PT ;  /* 0x00000006080a7812 */ /* 0x000fe400078ec0ff */
[----:B------:R-:W-:Y:S02]  /*07c0*/  SHF.L.U32 R8, R3, 0x2, RZ ;  /* 0x0000000203087819 */ /* 0x000fe400000006ff */
[----:B------:R-:W-:-:S04]  /*07d0*/  LOP3.LUT R3, R10, 0x1, R3, 0xf8, !PT ;  /* 0x000000010a037812 */ /* 0x000fc800078ef803 */
[----:B------:R-:W-:-:S04]  /*07e0*/  LOP3.LUT R3, R3, 0x18, R8, 0xf8, !PT ;  /* 0x0000001803037812 */ /* 0x000fc800078ef808 */
[----:B------:R-:W-:-:S05]  /*07f0*/  LOP3.LUT R2, R3, 0x7ffffe0, R2, 0xf8, !PT ;  /* 0x07ffffe003027812 */ /* 0x000fca00078ef802 */
[----:B------:R-:W-:Y:S01]  /*0800*/  IMAD R2, R2, 0x20, R7 ;  /* 0x0000002002027824 */ /* 0x000fe200078e0207 */
[----:B------:R-:W-:Y:S06]  /*0810*/  BRA `(.L_x_5) ;  /* 0x00000000003c7947 */ /* 0x000fec0003800000 */
.L_x_4:
[----:B------:R-:W-:Y:S01]  /*0820*/  SHF.R.S32.HI R7, RZ, 0x1f, R2 ;  /* 0x0000001fff077819 */ /* 0x000fe20000011402 */
[----:B---3--:R-:W-:Y:S01]  /*0830*/  IMAD.SHL.U32 R8, R3, 0x4, RZ ;  /* 0x0000000403087824 */ /* 0x008fe200078e00ff */
[----:B------:R-:W-:Y:S02]  /*0840*/  SHF.L.U32 R3, R5, 0x4, RZ ;  /* 0x0000000405037819 */ /* 0x000fe400000006ff */
[----:B------:R-:W-:Y:S02]  /*0850*/  LEA.HI R7, R7, R2, RZ, 0x3 ;  /* 0x0000000207077211 */ /* 0x000fe400078f18ff */
[----:B------:R-:W-:Y:S02]  /*0860*/  LOP3.LUT R3, R3, 0x10, RZ, 0xc0, !PT ;  /* 0x0000001003037812 */ /* 0x000fe400078ec0ff */
[----:B------:R-:W-:Y:S02]  /*0870*/  LOP3.LUT R13, R7, 0x7ffffff8, RZ, 0xc0, !PT ;  /* 0x7ffffff8070d7812 */ /* 0x000fe400078ec0ff */
[----:B------:R-:W-:-:S02]  /*0880*/  SHF.R.U32.HI R7, RZ, 0x1, R5 ;  /* 0x00000001ff077819 */ /* 0x000fc40000011605 */
[----:B------:R-:W-:Y:S02]  /*0890*/  IADD3 R13, PT, PT, R2, -R13, RZ ;  /* 0x8000000d020d7210 */ /* 0x000fe40007ffe0ff */
[----:B------:R-:W-:-:S03]  /*08a0*/  LOP3.LUT R7, R7, 0x3, RZ, 0xc0, !PT ;  /* 0x0000000307077812 */ /* 0x000fc600078ec0ff */
[----:B------:R-:W-:Y:S01]  /*08b0*/  IMAD.SHL.U32 R13, R13, 0x2, RZ ;  /* 0x000000020d0d7824 */ /* 0x000fe200078e00ff */
[----:B------:R-:W-:-:S04]  /*08c0*/  LOP3.LUT R7, R7, 0x4, R8, 0xf8, !PT ;  /* 0x0000000407077812 */ /* 0x000fc800078ef808 */
[----:B------:R-:W-:Y:S02]  /*08d0*/  LOP3.LUT R8, R13, 0xfffffffc, RZ, 0xc0, !PT ;  /* 0xfffffffc0d087812 */ /* 0x000fe400078ec0ff */
[----:B------:R-:W-:Y:S02]  /*08e0*/  LOP3.LUT R2, R7, 0x7fffff8, R2, 0xf8, !PT ;  /* 0x07fffff807027812 */ /* 0x000fe400078ef802 */
[----:B------:R-:W-:-:S05]  /*08f0*/  IADD3 R3, PT, PT, R3, R8, RZ ;  /* 0x0000000803037210 */ /* 0x000fca0007ffe0ff */
[----:B------:R-:W-:-:S07]  /*0900*/  IMAD R2, R2, 0x20, R3 ;  /* 0x0000002002027824 */ /* 0x000fce00078e0203 */
.L_x_5:
[----:B------:R-:W3:Y:S01]  /*0910*/  LDCU UR4, c[0x0][0x3b4] ;  /* 0x00007680ff0477ac */ /* 0x000ee20008000800 */
[----:B------:R-:W5:Y:S01]  /*0920*/  LDC R3, c[0x0][0x3b8] ;  /* 0x0000ee00ff037b82 */ /* 0x000f620000000800 */
[----:B------:R-:W-:Y:S02]  /*0930*/  LEA.HI R0, R5, R0, RZ, 0x1d ;  /* 0x0000000005007211 */ /* 0x000fe400078fe8ff */
[----:B-12---:R-:W-:Y:S02]  /*0940*/  PRMT R6, R6, 0x3340, R11 ;  /* 0x0000334006067816 */ /* 0x006fe4000000000b */
[----:B0---4-:R-:W-:-:S04]  /*0950*/  PRMT R9, R4, 0x3340, R9 ;  /* 0x0000334004097816 */ /* 0x011fc80000000009 */
[----:B------:R-:W-:Y:S01]  /*0960*/  PRMT R9, R9, 0x5410, R6 ;  /* 0x0000541009097816 */ /* 0x000fe20000000006 */
[----:B---3--:R-:W-:Y:S01]  /*0970*/  IMAD R0, R0, UR4, RZ ;  /* 0x0000000400007c24 */ /* 0x008fe2000f8e02ff */
[----:B------:R-:W0:Y:S04]  /*0980*/  LDCU.64 UR4, c[0x0][0x380] ;  /* 0x00007000ff0477ac */ /* 0x000e280008000a00 */
[----:B------:R-:W-:-:S05]  /*0990*/  SHF.L.U32 R0, R0, 0x5, RZ ;  /* 0x0000000500007819 */ /* 0x000fca00000006ff */
[----:B-----5:R-:W-:-:S04]  /*09a0*/  IMAD R3, R3, UR8, R0 ;  /* 0x0000000803037c24 */ /* 0x020fc8000f8e0200 */
[----:B------:R-:W-:-:S05]  /*09b0*/  IMAD.IADD R2, R3, 0x1, R2 ;  /* 0x0000000103027824 */ /* 0x000fca00078e0202 */
[----:B------:R-:W-:-:S04]  /*09c0*/  LOP3.LUT R2, R2, 0xfffffffc, RZ, 0xc0, !PT ;  /* 0xfffffffc02027812 */ /* 0x000fc800078ec0ff */
[----:B0-----:R-:W-:-:S04]  /*09d0*/  IADD3 R2, P0, PT, R2, UR4, RZ ;  /* 0x0000000402027c10 */ /* 0x001fc8000ff1e0ff */
[----:B------:R-:W-:-:S05]  /*09e0*/  IADD3.X R3, PT, PT, RZ, UR5, RZ, P0, !PT ;  /* 0x00000005ff037c10 */ /* 0x000fca00087fe4ff */
[----:B------:R-:W-:Y:S01]  /*09f0*/  STG.E desc[UR6][R2.64], R9 ;  /* 0x0000000902007986 */ /* 0x000fe2000c101906 */
[----:B------:R-:W-:Y:S05]  /*0a00*/  EXIT ;  /* 0x000000000000794d */ /* 0x000fea0003800000 */
.L_x_6:
[----:B------:R-:W-:-:S00]  /*0a10*/  BRA `(.L_x_6) ;  /* 0xfffffffc00fc7947 */ /* 0x000fc0000383ffff */
[----:B------:R-:W-:-:S00]  /*0a20*/  NOP ;  /* 0x0000000000007918 */ /* 0x000fc00000000000 */
        /* <DEDUP_REMOVED lines=13> */
.L_x_125:


//--------------------- .text._ZN17fastertransformer47add_V_bias_transform_rebuild_padding_varlen_rowIfEEvPaPKaPKT_PKiiiiiiiiPKfSA_bi --------------------------
	.section	.text._ZN17fastertransformer47add_V_bias_transform_rebuild_padding_varlen_rowIfEEvPaPKaPKT_PKiiiiiiiiPKfSA_bi,"ax",@progbits
	.align	128
        .global         _ZN17fastertransformer47add_V_bias_transform_rebuild_padding_varlen_rowIfEEvPaPKaPKT_PKiiiiiiiiPKfSA_bi
        .type           _ZN17fastertransformer47add_V_bias_transform_rebuild_padding_varlen_rowIfEEvPaPKaPKT_PKiiiiiiiiPKfSA_bi,@function
        .size           _ZN17fastertransformer47add_V_bias_transform_rebuild_padding_varlen_rowIfEEvPaPKaPKT_PKiiiiiiiiPKfSA_bi,(.L_x_126 - _ZN17fastertransformer47add_V_bias_transform_rebuild_padding_varlen_rowIfEEvPaPKaPKT_PKiiiiiiiiPKfSA_bi)
        .other          _ZN17fastertransformer47add_V_bias_transform_rebuild_padding_varlen_rowIfEEvPaPKaPKT_PKiiiiiiiiPKfSA_bi,@"STO_CUDA_ENTRY STV_DEFAULT"
_ZN17fastertransformer47add_V_bias_transform_rebuild_padding_varlen_rowIfEEvPaPKaPKT_PKiiiiiiiiPKfSA_bi:
.text._ZN17fastertransformer47add_V_bias_transform_rebuild_padding_varlen_rowIfEEvPaPKaPKT_PKiiiiiiiiPKfSA_bi:
        /* <DEDUP_REMOVED lines=58> */
[----:B---3--:R-:W-:-:S03]  /*03a0*/  IMAD.WIDE R14, R17, 0x4, R14 ;  /* 0x00000004110e7825 */ /* 0x008fc600078e020e */
[----:B0-----:R0:W3:Y:S04]  /*03b0*/  LDG.E.CONSTANT R10, desc[UR6][R10.64] ;  /* 0x000000060a0a7981 */ /* 0x0010e8000c1e9900 */
[----:B------:R-:W3:Y:S04]  /*03c0*/  LDG.E.CONSTANT R19, desc[UR6][R14.64] ;  /* 0x000000060e137981 */ /* 0x000ee8000c1e9900 */
[----:B------:R-:W4:Y:S04]  /*03d0*/  LDG.E.CONSTANT R4, desc[UR6][R14.64+0x4] ;  /* 0x000004060e047981 */ /* 0x000f28000c1e9900 */
[----:B------:R-:W5:Y:S04]  /*03e0*/  LDG.E.CONSTANT R6, desc[UR6][R14.64+0x8] ;  /* 0x000008060e067981 */ /* 0x000f68000c1e9900 */
[----:B------:R-:W5:Y:S04]  /*03f0*/  LDG.E.CONSTANT R23, desc[UR6][R14.64+0xc] ;  /* 0x00000c060e177981 */ /* 0x000f68000c1e9900 */
[----:B-1----:R-:W5:Y:S01]  /*0400*/  LDG.E.CONSTANT R8, desc[UR6][R8.64] ;  /* 0x0000000608087981 */ /* 0x002f62000c1e9900 */
[----:B------:R-:W1:Y:S01]  /*0410*/  S2UR UR5, SR_CgaCtaId ;  /* 0x00000000000579c3 */ /* 0x000e620000008800 */
[----:B------:R-:W-:-:S02]  /*0420*/  UMOV UR4, 0x400 ;  /* 0x0000040000047882 */ /* 0x000fc40000000000 */
[----:B-1----:R-:W-:Y:S01]  /*0430*/  ULEA UR4, UR5, UR4, 0x18 ;  /* 0x0000000405047291 */ /* 0x002fe2000f8ec0ff */
[----:B--2---:R-:W3:Y:S08]  /*0440*/  I2F.S8 R17, R12 ;  /* 0x0000000c00117306 */ /* 0x004ef00000001400 */
[----:B------:R-:W4:Y:S08]  /*0450*/  I2F.S8 R21, R12.B1 ;  /* 0x1000000c00157306 */ /* 0x000f300000001400 */
[----:B------:R-:W5:Y:S08]  /*0460*/  I2F.S8 R13, R12.B2 ;  /* 0x2000000c000d7306 */ /* 0x000f700000001400 */
[----:B0-----:R-:W0:Y:S01]  /*0470*/  I2F.S8 R11, R12.B3 ;  /* 0x3000000c000b7306 */ /* 0x001e220000001400 */
[C---:B---3--:R-:W-:Y:S01]  /*0480*/  FFMA.FTZ R17, R10.reuse, R17, R19 ;  /* 0x000000110a117223 */ /* 0x048fe20000010013 */
[C---:B----4-:R-:W-:Y:S01]  /*0490*/  FFMA.FTZ R21, R10.reuse, R21, R4 ;  /* 0x000000150a157223 */ /* 0x050fe20000010004 */
[----:B-----5:R-:W-:-:S02]  /*04a0*/  FFMA.FTZ R13, R10, R13, R6 ;  /* 0x0000000d0a0d7223 */ /* 0x020fc40000010006 */
[C---:B------:R-:W-:Y:S01]  /*04b0*/  FMUL.FTZ R17, R8.reuse, R17 ;  /* 0x0000001108117220 */ /* 0x040fe20000410000 */
[C---:B------:R-:W-:Y:S01]  /*04c0*/  FMUL.FTZ R21, R8.reuse, R21 ;  /* 0x0000001508157220 */ /* 0x040fe20000410000 */
[----:B------:R-:W-:Y:S01]  /*04d0*/  FMUL.FTZ R13, R8, R13 ;  /* 0x0000000d080d7220 */ /* 0x000fe20000410000 */
[----:B0-----:R-:W-:-:S04]  /*04e0*/  FFMA.FTZ R11, R10, R11, R23 ;  /* 0x0000000b0a0b7223 */ /* 0x001fc80000010017 */
        /* <DEDUP_REMOVED lines=13> */
.L_x_9:
[----:B------:R-:W-:Y:S05]  /*05c0*/  BSYNC.RELIABLE B1 ;  /* 0x0000000000017941 */ /* 0x000fea0003800100 */
.L_x_8:
        /* <DEDUP_REMOVED lines=10> */
.L_x_10:
[----:B------:R-:W-:Y:S05]  /*0670*/  BSYNC.RECONVERGENT B0 ;  /* 0x0000000000007941 */ /* 0x000fea0003800200 */
.L_x_7:
[----:B------:R-:W-:Y:S05]  /*0680*/  WARPSYNC.ALL ;  /* 0x0000000000007948 */ /* 0x000fea0003800000 */
[----:B------:R-:W-:Y:S01]  /*0690*/  BAR.SYNC.DEFER_BLOCKING 0x0 ;  /* 0x0000000000007b1d */ /* 0x000fe20000010000 */
[----:B------:R-:W-:Y:S01]  /*06a0*/  IMAD R4, R7, 0x21, R4 ;  /* 0x0000002107047824 */ /* 0x000fe200078e0204 */
[----:B------:R-:W-:-:S03]  /*06b0*/  LEA R2, R2, R3, 0x5 ;  /* 0x0000000302027211 */ /* 0x000fc600078e28ff */
[----:B------:R-:W-:Y:S01]  /*06c0*/  IMAD.IADD R8, R4, 0x1, R3 ;  /* 0x0000000104087824 */ /* 0x000fe200078e0203 */
[----:B------:R-:W2:Y:S04]  /*06d0*/  LDCU.U8 UR4, c[0x0][0x3d0] ;  /* 0x00007a00ff0477ac */ /* 0x000ea80008000000 */
[----:B------:R3:W4:Y:S01]  /*06e0*/  LDS.U8 R4, [R8] ;  /* 0x0000000008047984 */ /* 0x0007220000000000 */
[----:B--2---:R-:W-:-:S03]  /*06f0*/  UPRMT UR4, UR4, 0x8880, URZ ;  /* 0x0000888004047896 */ /* 0x004fc600080000ff */
[----:B------:R3:W2:Y:S01]  /*0700*/  LDS.U8 R9, [R8+0x21] ;  /* 0x0000210008097984 */ /* 0x0006a20000000000 */
[----:B------:R-:W-:-:S03]  /*0710*/  UISETP.NE.AND UP0, UPT, UR4, URZ, UPT ;  /* 0x000000ff0400728c */ /* 0x000fc6000bf05270 */
[----:B01----:R3:W0:Y:S04]  /*0720*/  LDS.U8 R6, [R8+0x42] ;  /* 0x0000420008067984 */ /* 0x0036280000000000 */
[----:B------:R3:W1:Y:S02]  /*0730*/  LDS.U8 R11, [R8+0x63] ;  /* 0x00006300080b7984 */ /* 0x0006640000000000 */
[----:B------:R-:W-:Y:S05]  /*0740*/  BRA.U !UP0, `(.L_x_11) ;  /* 0x0000000108247547 */ /* 0x000fea000b800000 */
[----:B---3--:R-:W-:Y:S02]  /*0750*/  SHF.R.U32.HI R8, RZ, 0x2, R3 ;  /* 0x00000002ff087819 */ /* 0x008fe40000011603 */
[----:B------:R-:W-:Y:S02]  /*0760*/  LOP3.LUT R7, R7, 0x1c, RZ, 0xc0, !PT ;  /* 0x0000001c07077812 */ /* 0x000fe400078ec0ff */
[----:B------:R-:W-:Y:S01]  /*0770*/  LOP3.LUT R10, R8, 0x6, RZ, 0xc0, !PT ;  /* 0x00000006080a7812 */ /* 0x000fe200078ec0ff */
[----:B------:R-:W-:-:S03]  /*0780*/  IMAD.SHL.U32 R8, R3, 0x4, RZ ;  /* 0x0000000403087824 */ /* 0x000fc600078e00ff */
[----:B------:R-:W-:-:S04]  /*0790*/  LOP3.LUT R3, R10, 0x1, R3, 0xf8, !PT ;  /* 0x000000010a037812 */ /* 0x000fc800078ef803 */
[----:B------:R-:W-:-:S04]  /*07a0*/  LOP3.LUT R3, R3, 0x18, R8, 0xf8, !PT ;  /* 0x0000001803037812 */ /* 0x000fc800078ef808 */
[----:B------:R-:W-:-:S05]  /*07b0*/  LOP3.LUT R2, R3, 0x7ffffe0, R2, 0xf8, !PT ;  /* 0x07ffffe003027812 */ /* 0x000fca00078ef802 */
[----:B------:R-:W-:Y:S01]  /*07c0*/  IMAD R2, R2, 0x20, R7 ;  /* 0x0000002002027824 */ /* 0x000fe200078e0207 */
[----:B------:R-:W-:Y:S06]  /*07d0*/  BRA `(.L_x_12) ;  /* 0x00000000003c7947 */ /* 0x000fec0003800000 */
.L_x_11:
[----:B------:R-:W-:Y:S01]  /*07e0*/  SHF.R.S32.HI R7, RZ, 0x1f, R2 ;  /* 0x0000001fff077819 */ /* 0x000fe20000011402 */
[----:B---3--:R-:W-:Y:S02]  /*07f0*/  IMAD.SHL.U32 R8, R3, 0x4, RZ ;  /* 0x0000000403087824 */ /* 0x008fe400078e00ff */
[----:B------:R-:W-:Y:S01]  /*0800*/  IMAD.SHL.U32 R3, R5, 0x10, RZ ;  /* 0x0000001005037824 */ /* 0x000fe200078e00ff */
[----:B------:R-:W-:-:S04]  /*0810*/  LEA.HI R7, R7, R2, RZ, 0x3 ;  /* 0x0000000207077211 */ /* 0x000fc800078f18ff */
[----:B------:R-:W-:Y:S02]  /*0820*/  LOP3.LUT R13, R7, 0x7ffffff8, RZ, 0xc0, !PT ;  /* 0x7ffffff8070d7812 */ /* 0x000fe400078ec0ff */
[----:B------:R-:W-:Y:S02]  /*0830*/  SHF.R.U32.HI R7, RZ, 0x1, R5 ;  /* 0x00000001ff077819 */ /* 0x000fe40000011605 */
[----:B------:R-:W-:Y:S02]  /*0840*/  IADD3 R13, PT, PT, R2, -R13, RZ ;  /* 0x8000000d020d7210 */ /* 0x000fe40007ffe0ff */
[----:B------:R-:W-:Y:S02]  /*0850*/  LOP3.LUT R7, R7, 0x3, RZ, 0xc0, !PT ;  /* 0x0000000307077812 */ /* 0x000fe400078ec0ff */
[----:B------:R-:W-:Y:S02]  /*0860*/  SHF.L.U32 R13, R13, 0x1, RZ ;  /* 0x000000010d0d7819 */ /* 0x000fe400000006ff */
[----:B------:R-:W-:-:S02]  /*0870*/  LOP3.LUT R7, R7, 0x4, R8, 0xf8, !PT ;  /* 0x0000000407077812 */ /* 0x000fc400078ef808 */
[----:B------:R-:W-:Y:S02]  /*0880*/  LOP3.LUT R3, R3, 0x10, RZ, 0xc0, !PT ;  /* 0x0000001003037812 */ /* 0x000fe400078ec0ff */
[----:B------:R-:W-:Y:S02]  /*0890*/  LOP3.LUT R8, R13, 0xfffffffc, RZ, 0xc0, !PT ;  /* 0xfffffffc0d087812 */ /* 0x000fe400078ec0ff */
[----:B------:R-:W-:-:S03]  /*08a0*/  LOP3.LUT R2, R7, 0x7fffff8, R2, 0xf8, !PT ;  /* 0x07fffff807027812 */ /* 0x000fc600078ef802 */
[----:B------:R-:W-:-:S04]  /*08b0*/  IMAD.IADD R3, R3, 0x1, R8 ;  /* 0x0000000103037824 */ /* 0x000fc800078e0208 */
[----:B------:R-:W-:-:S07]  /*08c0*/  IMAD R2, R2, 0x20, R3 ;  /* 0x0000002002027824 */ /* 0x000fce00078e0203 */
.L_x_12:
[----:B------:R-:W3:Y:S01]  /*08d0*/  LDCU UR4, c[0x0][0x3b4] ;  /* 0x00007680ff0477ac */ /* 0x000ee20008000800 */
[----:B------:R-:W5:Y:S01]  /*08e0*/  LDC R3, c[0x0][0x3b8] ;  /* 0x0000ee00ff037b82 */ /* 0x000f620000000800 */
[----:B------:R-:W-:Y:S02]  /*08f0*/  LEA.HI R0, R5, R0, RZ, 0x1d ;  /* 0x0000000005007211 */ /* 0x000fe400078fe8ff */
[----:B01----:R-:W-:Y:S02]  /*0900*/  PRMT R6, R6, 0x3340, R11 ;  /* 0x0000334006067816 */ /* 0x003fe4000000000b */
[----:B--2-4-:R-:W-:-:S04]  /*0910*/  PRMT R9, R4, 0x3340, R9 ;  /* 0x0000334004097816 */ /* 0x014fc80000000009 */
        /* <DEDUP_REMOVED lines=11> */
.L_x_13:
        /* <DEDUP_REMOVED lines=11> */
.L_x_126:


//--------------------- .text._ZN17fastertransformer43add_V_bias_transform_rebuild_padding_varlenI6__halfEEvPaPKaPKT_PKiiiiiiiiPKfSB_b --------------------------
	.section	.text._ZN17fastertransformer43add_V_bias_transform_rebuild_padding_varlenI6__halfEEvPaPKaPKT_PKiiiiiiiiPKfSB_b,"ax",@progbits
	.align	128
        .global         _ZN17fastertransformer43add_V_bias_transform_rebuild_padding_varlenI6__halfEEvPaPKaPKT_PKiiiiiiiiPKfSB_b
        .type           _ZN17fastertransformer43add_V_bias_transform_rebuild_padding_varlenI6__halfEEvPaPKaPKT_PKiiiiiiiiPKfSB_b,@function
        .size           _ZN17fastertransformer43add_V_bias_transform_rebuild_padding_varlenI6__halfEEvPaPKaPKT_PKiiiiiiiiPKfSB_b,(.L_x_127 - _ZN17fastertransformer43add_V_bias_transform_rebuild_padding_varlenI6__halfEEvPaPKaPKT_PKiiiiiiiiPKfSB_b)
        .other          _ZN17fastertransformer43add_V_bias_transform_rebuild_padding_varlenI6__halfEEvPaPKaPKT_PKiiiiiiiiPKfSB_b,@"STO_CUDA_ENTRY STV_DEFAULT"
_ZN17fastertransformer43add_V_bias_transform_rebuild_padding_varlenI6__halfEEvPaPKaPKT_PKiiiiiiiiPKfSB_b:
.text._ZN17fastertransformer43add_V_bias_transform_rebuild_padding_varlenI6__halfEEvPaPKaPKT_PKiiiiiiiiPKfSB_b:
        /* <DEDUP_REMOVED lines=49> */
[----:B------:R-:W-:Y:S01]  /*0310*/  LEA R9, R2, R7, 0x5 ;  /* 0x0000000702097211 */ /* 0x000fe200078e28ff */
[----:B------:R-:W3:Y:S01]  /*0320*/  LDCU.64 UR10, c[0x0][0x388] ;  /* 0x00007100ff0a77ac */ /* 0x000ee20008000a00 */
[----:B------:R-:W4:Y:S03]  /*0330*/  LDC.64 R10, c[0x0][0x390] ;  /* 0x0000e400ff0a7b82 */ /* 0x000f260000000a00 */
[----:B0-----:R-:W-:-:S05]  /*0340*/  IMAD R17, R6, UR4, R9 ;  /* 0x0000000406117c24 */ /* 0x001fca000f8e0209 */
[C---:B------:R-:W-:Y:S02]  /*0350*/  LOP3.LUT R4, R17.reuse, 0xffffffe0, RZ, 0xc0, !PT ;  /* 0xffffffe011047812 */ /* 0x040fe400078ec0ff */
[----:B------:R-:W-:-:S05]  /*0360*/  LOP3.LUT R9, R17, 0x1f, RZ, 0xc0, !PT ;  /* 0x0000001f11097812 */ /* 0x000fca00078ec0ff */
[----:B--2---:R-:W-:Y:S02]  /*0370*/  IMAD R9, R4, UR5, R9 ;  /* 0x0000000504097c24 */ /* 0x004fe4000f8e0209 */
[----:B-1----:R-:W2:Y:S02]  /*0380*/  LDG.E.CONSTANT R4, desc[UR6][R12.64] ;  /* 0x000000060c047981 */ /* 0x002ea4000c1e9900 */
[----:B------:R-:W-:-:S05]  /*0390*/  IMAD R9, R8, 0x20, R9 ;  /* 0x0000002008097824 */ /* 0x000fca00078e0209 */
[----:B------:R-:W-:-:S04]  /*03a0*/  LOP3.LUT R9, R9, 0xfffffffc, RZ, 0xc0, !PT ;  /* 0xfffffffc09097812 */ /* 0x000fc800078ec0ff */
[----:B---3--:R-:W-:Y:S01]  /*03b0*/  IADD3 R14, P0, PT, R9, UR10, RZ ;  /* 0x0000000a090e7c10 */ /* 0x008fe2000ff1e0ff */
[----:B----4-:R-:W-:Y:S01]  /*03c0*/  IMAD.WIDE R10, R17, 0x2, R10 ;  /* 0x00000002110a7825 */ /* 0x010fe200078e020a */
[----:B------:R-:W0:Y:S03]  /*03d0*/  LDC.64 R8, c[0x0][0x3c8] ;  /* 0x0000f200ff087b82 */ /* 0x000e260000000a00 */
[----:B------:R-:W-:Y:S01]  /*03e0*/  IMAD.X R15, RZ, RZ, UR11, P0 ;  /* 0x0000000bff0f7e24 */ /* 0x000fe200080e06ff */
[----:B------:R-:W3:Y:S04]  /*03f0*/  LDG.E.U16.CONSTANT R16, desc[UR6][R10.64] ;  /* 0x000000060a107981 */ /* 0x000ee8000c1e9500 */
[----:B------:R-:W4:Y:S04]  /*0400*/  LDG.E.CONSTANT R14, desc[UR6][R14.64] ;  /* 0x000000060e0e7981 */ /* 0x000f28000c1e9900 */
[----:B------:R-:W5:Y:S04]  /*0410*/  LDG.E.U16.CONSTANT R18, desc[UR6][R10.64+0x2] ;  /* 0x000002060a127981 */ /* 0x000f68000c1e9500 */
[----:B------:R-:W5:Y:S04]  /*0420*/  LDG.E.U16.CONSTANT R20, desc[UR6][R10.64+0x4] ;  /* 0x000004060a147981 */ /* 0x000f68000c1e9500 */
[----:B------:R-:W5:Y:S04]  /*0430*/  LDG.E.U16.CONSTANT R22, desc[UR6][R10.64+0x6] ;  /* 0x000006060a167981 */ /* 0x000f68000c1e9500 */
[----:B0-----:R0:W5:Y:S01]  /*0440*/  LDG.E.CONSTANT R6, desc[UR6][R8.64] ;  /* 0x0000000608067981 */ /* 0x001162000c1e9900 */
[----:B------:R-:W1:Y:S01]  /*0450*/  S2UR UR5, SR_CgaCtaId ;  /* 0x00000000000579c3 */ /* 0x000e620000008800 */
[----:B------:R-:W-:-:S02]  /*0460*/  UMOV UR4, 0x400 ;  /* 0x0000040000047882 */ /* 0x000fc40000000000 */
[----:B-1----:R-:W-:Y:S01]  /*0470*/  ULEA UR4, UR5, UR4, 0x18 ;  /* 0x0000000405047291 */ /* 0x002fe2000f8ec0ff */
[----:B----4-:R-:W2:Y:S01]  /*0480*/  I2F.S8 R17, R14 ;  /* 0x0000000e00117306 */ /* 0x010ea20000001400 */
[----:B---3--:R-:W-:-:S07]  /*0490*/  HADD2.F32 R15, -RZ, R16.H0_H0 ;  /* 0x20000010ff0f7230 */ /* 0x008fce0000004100 */
[----:B------:R-:W1:Y:S01]  /*04a0*/  I2F.S8 R19, R14.B1 ;  /* 0x1000000e00137306 */ /* 0x000e620000001400 */
[----:B--2---:R-:W-:-:S07]  /*04b0*/  FFMA.FTZ R15, R4, R17, R15 ;  /* 0x00000011040f7223 */ /* 0x004fce000001000f */
        /* <DEDUP_REMOVED lines=13> */
[----:B------:R-:W-:-:S07]  /*0590*/  MOV R4, UR4 ;  /* 0x0000000400047c02 */ /* 0x000fce0008000f00 */
        /* <DEDUP_REMOVED lines=10> */
.L_x_16:
[----:B------:R-:W-:Y:S05]  /*0640*/  BSYNC.RELIABLE B1 ;  /* 0x0000000000017941 */ /* 0x000fea0003800100 */
.L_x_15:
[----:B------:R-:W0:Y:S01]  /*0650*/  S2UR UR5, SR_CgaCtaId ;  /* 0x00000000000579c3 */ /* 0x000e220000008800 */
[----:B------:R-:W-:Y:S02]  /*0660*/  UMOV UR4, 0x400 ;  /* 0x0000040000047882 */ /* 0x000fe40000000000 */
[----:B0-----:R-:W-:-:S06]  /*0670*/  ULEA UR4, UR5, UR4, 0x18 ;  /* 0x0000000405047291 */ /* 0x001fcc000f8ec0ff */
[----:B------:R-:W-:-:S04]  /*0680*/  IMAD.U32 R4, RZ, RZ, UR4 ;  /* 0x00000004ff047e24 */ /* 0x000fc8000f8e00ff */
[----:B------:R-:W-:-:S05]  /*0690*/  IMAD R6, R3, 0x21, R4 ;  /* 0x0000002103067824 */ /* 0x000fca00078e0204 */
[----:B------:R-:W-:-:S05]  /*06a0*/  IADD3 R6, PT, PT, R7, R6, RZ ;  /* 0x0000000607067210 */ /* 0x000fca0007ffe0ff */
[----:B------:R1:W-:Y:S04]  /*06b0*/  STS.U8 [R6+0x3], RZ ;  /* 0x000003ff06007388 */ /* 0x0003e80000000000 */
[----:B------:R1:W-:Y:S04]  /*06c0*/  STS.U8 [R6+0x2], RZ ;  /* 0x000002ff06007388 */ /* 0x0003e80000000000 */
[----:B------:R1:W-:Y:S04]  /*06d0*/  STS.U8 [R6+0x1], RZ ;  /* 0x000001ff06007388 */ /* 0x0003e80000000000 */
[----:B------:R1:W-:Y:S02]  /*06e0*/  STS.U8 [R6], RZ ;  /* 0x000000ff06007388 */ /* 0x0003e40000000000 */
.L_x_17:
[----:B------:R-:W-:Y:S05]  /*06f0*/  BSYNC.RECONVERGENT B0 ;  /* 0x0000000000007941 */ /* 0x000fea0003800200 */
.L_x_14:
[----:B------:R-:W-:Y:S05]  /*0700*/  WARPSYNC.ALL ;  /* 0x0000000000007948 */ /* 0x000fea0003800000 */
[----:B------:R-:W-:Y:S01]  /*0710*/  BAR.SYNC.DEFER_BLOCKING 0x0 ;  /* 0x0000000000007b1d */ /* 0x000fe20000010000 */
[----:B------:R-:W-:Y:S02]  /*0720*/  IMAD R4, R7, 0x21, R4 ;  /* 0x0000002107047824 */ /* 0x000fe400078e0204 */
[--C-:B------:R-:W-:Y:S02]  /*0730*/  IMAD R2, R2, 0x20, R3.reuse ;  /* 0x0000002002027824 */ /* 0x100fe400078e0203 */
[----:B------:R-:W-:Y:S01]  /*0740*/  IMAD.IADD R8, R4, 0x1, R3 ;  /* 0x0000000104087824 */ /* 0x000fe200078e0203 */
        /* <DEDUP_REMOVED lines=17> */
.L_x_18:
[----:B------:R-:W-:Y:S02]  /*0860*/  SHF.R.S32.HI R7, RZ, 0x1f, R2 ;  /* 0x0000001fff077819 */ /* 0x000fe40000011402 */
[----:B---3--:R-:W-:Y:S01]  /*0870*/  SHF.L.U32 R8, R3, 0x2, RZ ;  /* 0x0000000203087819 */ /* 0x008fe200000006ff */
[----:B------:R-:W-:Y:S01]  /*0880*/  IMAD.SHL.U32 R3, R5, 0x10, RZ ;  /* 0x0000001005037824 */ /* 0x000fe200078e00ff */
[----:B------:R-:W-:-:S04]  /*0890*/  LEA.HI R7, R7, R2, RZ, 0x3 ;  /* 0x0000000207077211 */ /* 0x000fc800078f18ff */
[----:B------:R-:W-:Y:S02]  /*08a0*/  LOP3.LUT R13, R7, 0x7ffffff8, RZ, 0xc0, !PT ;  /* 0x7ffffff8070d7812 */ /* 0x000fe400078ec0ff */
[----:B------:R-:W-:Y:S02]  /*08b0*/  SHF.R.U32.HI R7, RZ, 0x1, R5 ;  /* 0x00000001ff077819 */ /* 0x000fe40000011605 */
[----:B------:R-:W-:Y:S01]  /*08c0*/  LOP3.LUT R3, R3, 0x10, RZ, 0xc0, !PT ;  /* 0x0000001003037812 */ /* 0x000fe200078ec0ff */
[----:B------:R-:W-:Y:S01]  /*08d0*/  IMAD.IADD R13, R2, 0x1, -R13 ;  /* 0x00000001020d7824 */ /* 0x000fe200078e0a0d */
[----:B------:R-:W-:-:S03]  /*08e0*/  LOP3.LUT R7, R7, 0x3, RZ, 0xc0, !PT ;  /* 0x0000000307077812 */ /* 0x000fc600078ec0ff */
[----:B------:R-:W-:Y:S01]  /*08f0*/  IMAD.SHL.U32 R13, R13, 0x2, RZ ;  /* 0x000000020d0d7824 */ /* 0x000fe200078e00ff */
[----:B------:R-:W-:-:S04]  /*0900*/  LOP3.LUT R7, R7, 0x4, R8, 0xf8, !PT ;  /* 0x0000000407077812 */ /* 0x000fc800078ef808 */
[----:B------:R-:W-:Y:S02]  /*0910*/  LOP3.LUT R8, R13, 0xfffffffc, RZ, 0xc0, !PT ;  /* 0xfffffffc0d087812 */ /* 0x000fe400078ec0ff */
[----:B------:R-:W-:Y:S02]  /*0920*/  LOP3.LUT R2, R7, 0x7fffff8, R2, 0xf8, !PT ;  /* 0x07fffff807027812 */ /* 0x000fe400078ef802 */
[----:B------:R-:W-:-:S05]  /*0930*/  IADD3 R3, PT, PT, R3, R8, RZ ;  /* 0x0000000803037210 */ /* 0x000fca0007ffe0ff */
[----:B------:R-:W-:-:S07]  /*0940*/  IMAD R2, R2, 0x20, R3 ;  /* 0x0000002002027824 */ /* 0x000fce00078e0203 */
.L_x_19:
        /* <DEDUP_REMOVED lines=16> */
.L_x_20:
        /* <DEDUP_REMOVED lines=11> */
.L_x_127:


//--------------------- .text._ZN17fastertransformer43add_V_bias_transform_rebuild_padding_varlenIfEEvPaPKaPKT_PKiiiiiiiiPKfSA_b --------------------------
	.section	.text._ZN17fastertransformer43add_V_bias_transform_rebuild_padding_varlenIfEEvPaPKaPKT_PKiiiiiiiiPKfSA_b,"ax",@progbits
	.align	128
        .global         _ZN17fastertransformer43add_V_bias_transform_rebuild_padding_varlenIfEEvPaPKaPKT_PKiiiiiiiiPKfSA_b
        .type           _ZN17fastertransformer43add_V_bias_transform_rebuild_padding_varlenIfEEvPaPKaPKT_PKiiiiiiiiPKfSA_b,@function
        .size           _ZN17fastertransformer43add_V_bias_transform_rebuild_padding_varlenIfEEvPaPKaPKT_PKiiiiiiiiPKfSA_b,(.L_x_128 - _ZN17fastertransformer43add_V_bias_transform_rebuild_padding_varlenIfEEvPaPKaPKT_PKiiiiiiiiPKfSA_b)
        .other          _ZN17fastertransformer43add_V_bias_transform_rebuild_padding_varlenIfEEvPaPKaPKT_PKiiiiiiiiPKfSA_b,@"STO_CUDA_ENTRY STV_DEFAULT"
_ZN17fastertransformer43add_V_bias_transform_rebuild_padding_varlenIfEEvPaPKaPKT_PKiiiiiiiiPKfSA_b:
.text._ZN17fastertransformer43add_V_bias_transform_rebuild_padding_varlenIfEEvPaPKaPKT_PKiiiiiiiiPKfSA_b:
        /* <DEDUP_REMOVED lines=16> */
[----:B0-----:R-:W0:Y:S01]  /*0100*/  I2F.U32.RP R9, R11 ;  /* 0x0000000b00097306 */ /* 0x001e220000209000 */
[----:B------:R-:W-:-:S07]  /*0110*/  LOP3.LUT R12, RZ, R11, RZ, 0x33, !PT ;  /* 0x0000000bff0c7212 */ /* 0x000fce00078e33ff */
[----:B0-----:R-:W0:Y:S02]  /*0120*/  MUFU.RCP R9, R9 ;  /* 0x0000000900097308 */ /* 0x001e240000001000 */
[----:B0-----:R-:W-:-:S06]  /*0130*/  VIADD R6, R9, 0xffffffe ;  /* 0x0ffffffe09067836 */ /* 0x001fcc0000000000 */
[----:B------:R0:W2:Y:S02]  /*0140*/  F2I.FTZ.U32.TRUNC.NTZ R7, R6 ;  /* 0x0000000600077305 */ /* 0x0000a4000021f000 */
[----:B0-----:R-:W-:Y:S01]  /*0150*/  IMAD.MOV.U32 R6, RZ, RZ, RZ ;  /* 0x000000ffff067224 */ /* 0x001fe200078e00ff */
[----:B--2---:R-:W-:-:S05]  /*0160*/  IADD3 R10, PT, PT, RZ, -R7, RZ ;  /* 0x80000007ff0a7210 */ /* 0x004fca0007ffe0ff */
[----:B------:R-:W-:-:S04]  /*0170*/  IMAD R13, R10, R11, RZ ;  /* 0x0000000b0a0d7224 */ /* 0x000fc800078e02ff */
[----:B------:R-:W-:-:S06]  /*0180*/  IMAD.HI.U32 R7, R7, R13, R6 ;  /* 0x0000000d07077227 */ /* 0x000fcc00078e0006 */
[----:B------:R-:W-:-:S04]  /*0190*/  IMAD.HI.U32 R7, R7, UR8, RZ ;  /* 0x0000000807077c27 */ /* 0x000fc8000f8e00ff */
[----:B------:R-:W-:-:S04]  /*01a0*/  IMAD.MOV R10, RZ, RZ, -R7 ;  /* 0x000000ffff0a7224 */ /* 0x000fc800078e0a07 */
[----:B------:R-:W-:-:S05]  /*01b0*/  IMAD R10, R11, R10, UR8 ;  /* 0x000000080b0a7e24 */ /* 0x000fca000f8e020a */
[----:B------:R-:W-:-:S13]  /*01c0*/  ISETP.GE.U32.AND P1, PT, R10, R11, PT ;  /* 0x0000000b0a00720c */ /* 0x000fda0003f26070 */
[----:B------:R-:W-:Y:S01]  /*01d0*/  @P1 IMAD.IADD R10, R10, 0x1, -R11 ;  /* 0x000000010a0a1824 */ /* 0x000fe200078e0a0b */
[----:B------:R-:W-:Y:S02]  /*01e0*/  @P1 IADD3 R7, PT, PT, R7, 0x1, RZ ;  /* 0x0000000107071810 */ /* 0x000fe40007ffe0ff */
[----:B------:R-:W-:Y:S02]  /*01f0*/  ISETP.NE.U32.AND P1, PT, R11, RZ, PT ;  /* 0x000000ff0b00720c */ /* 0x000fe40003f25070 */
[----:B------:R-:W-:-:S13]  /*0200*/  ISETP.GE.U32.AND P0, PT, R10, R11, PT ;  /* 0x0000000b0a00720c */ /* 0x000fda0003f06070 */
[----:B------:R-:W-:-:S05]  /*0210*/  @P0 VIADD R7, R7, 0x1 ;  /* 0x0000000107070836 */ /* 0x000fca0000000000 */
        /* <DEDUP_REMOVED lines=12> */
[----:B------:R-:W1:Y:S04]  /*02e0*/  LDCU UR5, c[0x0][0x3a0] ;  /* 0x00007400ff0577ac */ /* 0x000e680008000800 */
[----:B------:R-:W-:Y:S02]  /*02f0*/  @P1 SEL R12, R7, R10, P0 ;  /* 0x0000000a070c1207 */ /* 0x000fe40000000000 */
[----:B------:R-:W-:Y:S01]  /*0300*/  LEA R7, R3, R0, 0x5 ;  /* 0x0000000003077211 */ /* 0x000fe200078e28ff */
[----:B------:R-:W2:Y:S01]  /*0310*/  LDCU.64 UR10, c[0x0][0x388] ;  /* 0x00007100ff0a77ac */ /* 0x000ea20008000a00 */
[----:B------:R-:W3:Y:S03]  /*0320*/  LDC.64 R10, c[0x0][0x390] ;  /* 0x0000e400ff0a7b82 */ /* 0x000ee60000000a00 */
[----:B0-----:R-:W-:-:S05]  /*0330*/  IMAD R15, R12, UR4, R7 ;  /* 0x000000040c0f7c24 */ /* 0x001fca000f8e0207 */
[C---:B------:R-:W-:Y:S02]  /*0340*/  LOP3.LUT R7, R15.reuse, 0xffffffe0, RZ, 0xc0, !PT ;  /* 0xffffffe00f077812 */ /* 0x040fe400078ec0ff */
[----:B------:R-:W-:-:S05]  /*0350*/  LOP3.LUT R8, R15, 0x1f, RZ, 0xc0, !PT ;  /* 0x0000001f0f087812 */ /* 0x000fca00078ec0ff */
[----:B-1----:R-:W-:Y:S02]  /*0360*/  IMAD R7, R7, UR5, R8 ;  /* 0x0000000507077c24 */ /* 0x002fe4000f8e0208 */
[----:B------:R-:W0:Y:S02]  /*0370*/  LDC.64 R8, c[0x0][0x3c8] ;  /* 0x0000f200ff087b82 */ /* 0x000e240000000a00 */
[----:B------:R-:W-:-:S05]  /*0380*/  IMAD R7, R6, 0x20, R7 ;  /* 0x0000002006077824 */ /* 0x000fca00078e0207 */
[----:B------:R-:W-:Y:S02]  /*0390*/  LOP3.LUT R12, R7, 0xfffffffc, RZ, 0xc0, !PT ;  /* 0xfffffffc070c7812 */ /* 0x000fe400078ec0ff */
[----:B------:R-:W1:Y:S02]  /*03a0*/  LDC.64 R6, c[0x0][0x3c0] ;  /* 0x0000f000ff067b82 */ /* 0x000e640000000a00 */
[----:B--2---:R-:W-:-:S05]  /*03b0*/  IADD3 R12, P0, PT, R12, UR10, RZ ;  /* 0x0000000a0c0c7c10 */ /* 0x004fca000ff1e0ff */
[----:B------:R-:W-:-:S05]  /*03c0*/  IMAD.X R13, RZ, RZ, UR11, P0 ;  /* 0x0000000bff0d7e24 */ /* 0x000fca00080e06ff */
[----:B------:R-:W2:Y:S01]  /*03d0*/  LDG.E.CONSTANT R12, desc[UR6][R12.64] ;  /* 0x000000060c0c7981 */ /* 0x000ea2000c1e9900 */
[----:B---3--:R-:W-:-:S03]  /*03e0*/  IMAD.WIDE R10, R15, 0x4, R10 ;  /* 0x000000040f0a7825 */ /* 0x008fc600078e020a */
[----:B0-----:R-:W3:Y:S04]  /*03f0*/  LDG.E.CONSTANT R8, desc[UR6][R8.64] ;  /* 0x0000000608087981 */ /* 0x001ee8000c1e9900 */
[----:B------:R-:W4:Y:S04]  /*0400*/  LDG.E.CONSTANT R17, desc[UR6][R10.64] ;  /* 0x000000060a117981 */ /* 0x000f28000c1e9900 */
[----:B-1----:R0:W4:Y:S04]  /*0410*/  LDG.E.CONSTANT R6, desc[UR6][R6.64] ;  /* 0x0000000606067981 */ /* 0x002128000c1e9900 */
[----:B------:R-:W5:Y:S04]  /*0420*/  LDG.E.CONSTANT R14, desc[UR6][R10.64+0x4] ;  /* 0x000004060a0e7981 */ /* 0x000f68000c1e9900 */
[----:B------:R-:W3:Y:S04]  /*0430*/  LDG.E.CONSTANT R16, desc[UR6][R10.64+0x8] ;  /* 0x000008060a107981 */ /* 0x000ee8000c1e9900 */
[----:B------:R-:W3:Y:S01]  /*0440*/  LDG.E.CONSTANT R21, desc[UR6][R10.64+0xc] ;  /* 0x00000c060a157981 */ /* 0x000ee2000c1e9900 */
[----:B------:R-:W1:Y:S01]  /*0450*/  S2UR UR5, SR_CgaCtaId ;  /* 0x00000000000579c3 */ /* 0x000e620000008800 */
[----:B------:R-:W-:-:S02]  /*0460*/  UMOV UR4, 0x400 ;  /* 0x0000040000047882 */ /* 0x000fc40000000000 */
[----:B-1----:R-:W-:Y:S01]  /*0470*/  ULEA UR4, UR5, UR4, 0x18 ;  /* 0x0000000405047291 */ /* 0x002fe2000f8ec0ff */
[----:B--2---:R-:W4:Y:S08]  /*0480*/  I2F.S8 R15, R12 ;  /* 0x0000000c000f7306 */ /* 0x004f300000001400 */
[----:B------:R-:W5:Y:S08]  /*0490*/  I2F.S8 R19, R12.B1 ;  /* 0x1000000c00137306 */ /* 0x000f700000001400 */
[----:B------:R-:W3:Y:S08]  /*04a0*/  I2F.S8 R13, R12.B2 ;  /* 0x2000000c000d7306 */ /* 0x000ef00000001400 */
[----:B0-----:R-:W0:Y:S01]  /*04b0*/  I2F.S8 R7, R12.B3 ;  /* 0x3000000c00077306 */ /* 0x001e220000001400 */
[C---:B----4-:R-:W-:Y:S01]  /*04c0*/  FFMA.FTZ R15, R6.reuse, R15, R17 ;  /* 0x0000000f060f7223 */ /* 0x050fe20000010011 */
[C---:B-----5:R-:W-:Y:S01]  /*04d0*/  FFMA.FTZ R19, R6.reuse, R19, R14 ;  /* 0x0000001306137223 */ /* 0x060fe2000001000e */
[----:B---3--:R-:W-:-:S02]  /*04e0*/  FFMA.FTZ R13, R6, R13, R16 ;  /* 0x0000000d060d7223 */ /* 0x008fc40000010010 */
[C---:B------:R-:W-:Y:S01]  /*04f0*/  FMUL.FTZ R15, R8.reuse, R15 ;  /* 0x0000000f080f7220 */ /* 0x040fe20000410000 */
[C---:B------:R-:W-:Y:S01]  /*0500*/  FMUL.FTZ R19, R8.reuse, R19 ;  /* 0x0000001308137220 */ /* 0x040fe20000410000 */
[----:B------:R-:W-:Y:S01]  /*0510*/  FMUL.FTZ R13, R8, R13 ;  /* 0x0000000d080d7220 */ /* 0x000fe20000410000 */
[----:B0-----:R-:W-:-:S04]  /*0520*/  FFMA.FTZ R7, R6, R7, R21 ;  /* 0x0000000706077223 */ /* 0x001fc80000010015 */
        /* <DEDUP_REMOVED lines=13> */
.L_x_23:
[----:B------:R-:W-:Y:S05]  /*0600*/  BSYNC.RELIABLE B1 ;  /* 0x0000000000017941 */ /* 0x000fea0003800100 */
.L_x_22:
        /* <DEDUP_REMOVED lines=10> */
.L_x_24:
[----:B------:R-:W-:Y:S05]  /*06b0*/  BSYNC.RECONVERGENT B0 ;  /* 0x0000000000007941 */ /* 0x000fea0003800200 */
.L_x_21:
[----:B------:R-:W-:Y:S05]  /*06c0*/  WARPSYNC.ALL ;  /* 0x0000000000007948 */ /* 0x000fea0003800000 */
[----:B------:R-:W-:Y:S01]  /*06d0*/  BAR.SYNC.DEFER_BLOCKING 0x0 ;  /* 0x0000000000007b1d */ /* 0x000fe20000010000 */
[----:B------:R-:W-:Y:S02]  /*06e0*/  IMAD R7, R0, 0x21, R7 ;  /* 0x0000002100077824 */ /* 0x000fe400078e0207 */
[--C-:B------:R-:W-:Y:S02]  /*06f0*/  IMAD R3, R3, 0x20, R4.reuse ;  /* 0x0000002003037824 */ /* 0x100fe400078e0204 */
[----:B------:R-:W-:Y:S01]  /*0700*/  IMAD.IADD R10, R7, 0x1, R4 ;  /* 0x00000001070a7824 */ /* 0x000fe200078e0204 */
[----:B------:R-:W2:Y:S04]  /*0710*/  LDCU.U8 UR4, c[0x0][0x3d0] ;  /* 0x00007a00ff0477ac */ /* 0x000ea80008000000 */
[----:B0-----:R0:W3:Y:S01]  /*0720*/  LDS.U8 R6, [R10] ;  /* 0x000000000a067984 */ /* 0x0010e20000000000 */
[----:B--2---:R-:W-:-:S03]  /*0730*/  UPRMT UR4, UR4, 0x8880, URZ ;  /* 0x0000888004047896 */ /* 0x004fc600080000ff */
[----:B------:R0:W2:Y:S01]  /*0740*/  LDS.U8 R7, [R10+0x21] ;  /* 0x000021000a077984 */ /* 0x0000a20000000000 */
[----:B------:R-:W-:-:S03]  /*0750*/  UISETP.NE.AND UP0, UPT, UR4, URZ, UPT ;  /* 0x000000ff0400728c */ /* 0x000fc6000bf05270 */
[----:B------:R0:W4:Y:S04]  /*0760*/  LDS.U8 R8, [R10+0x42] ;  /* 0x000042000a087984 */ /* 0x0001280000000000 */
[----:B-1----:R0:W1:Y:S02]  /*0770*/  LDS.U8 R9, [R10+0x63] ;  /* 0x000063000a097984 */ /* 0x0020640000000000 */
[----:B------:R-:W-:Y:S05]  /*0780*/  BRA.U !UP0, `(.L_x_25) ;  /* 0x0000000108247547 */ /* 0x000fea000b800000 */
[--C-:B0-----:R-:W-:Y:S02]  /*0790*/  SHF.R.U32.HI R10, RZ, 0x2, R4.reuse ;  /* 0x00000002ff0a7819 */ /* 0x101fe40000011604 */
        /* <DEDUP_REMOVED lines=8> */
.L_x_25:
[----:B------:R-:W-:Y:S02]  /*0820*/  SHF.R.S32.HI R0, RZ, 0x1f, R3 ;  /* 0x0000001fff007819 */ /* 0x000fe40000011403 */
[----:B------:R-:W-:Y:S01]  /*0830*/  SHF.L.U32 R11, R4, 0x2, RZ ;  /* 0x00000002040b7819 */ /* 0x000fe200000006ff */
[----:B------:R-:W-:Y:S01]  /*0840*/  IMAD.SHL.U32 R4, R2, 0x10, RZ ;  /* 0x0000001002047824 */ /* 0x000fe200078e00ff */
[----:B------:R-:W-:-:S04]  /*0850*/  LEA.HI R0, R0, R3, RZ, 0x3 ;  /* 0x0000000300007211 */ /* 0x000fc800078f18ff */
[----:B0-----:R-:W-:Y:S02]  /*0860*/  LOP3.LUT R10, R0, 0x7ffffff8, RZ, 0xc0, !PT ;  /* 0x7ffffff8000a7812 */ /* 0x001fe400078ec0ff */
        /* <DEDUP_REMOVED lines=10> */
.L_x_26:
[----:B------:R-:W0:Y:S01]  /*0910*/  LDCU UR4, c[0x0][0x3b4] ;  /* 0x00007680ff0477ac */ /* 0x000e220008000800 */
[----:B------:R-:W5:Y:S01]  /*0920*/  LDC R3, c[0x0][0x3b8] ;  /* 0x0000ee00ff037b82 */ /* 0x000f620000000800 */
[----:B------:R-:W-:Y:S02]  /*0930*/  LEA.HI R2, R2, R5, RZ, 0x1d ;  /* 0x0000000502027211 */ /* 0x000fe400078fe8ff */
[----:B-1--4-:R-:W-:Y:S02]  /*0940*/  PRMT R8, R8, 0x3340, R9 ;  /* 0x0000334008087816 */ /* 0x012fe40000000009 */
[----:B--23--:R-:W-:-:S04]  /*0950*/  PRMT R7, R6, 0x3340, R7 ;  /* 0x0000334006077816 */ /* 0x00cfc80000000007 */
[----:B------:R-:W-:Y:S01]  /*0960*/  PRMT R7, R7, 0x5410, R8 ;  /* 0x0000541007077816 */ /* 0x000fe20000000008 */
[----:B0-----:R-:W-:Y:S01]  /*0970*/  IMAD R2, R2, UR4, RZ ;  /* 0x0000000402027c24 */ /* 0x001fe2000f8e02ff */
[----:B------:R-:W0:Y:S03]  /*0980*/  LDCU.64 UR4, c[0x0][0x380] ;  /* 0x00007000ff0477ac */ /* 0x000e260008000a00 */
[----:B------:R-:W-:-:S04]  /*0990*/  IMAD.SHL.U32 R2, R2, 0x20, RZ ;  /* 0x0000002002027824 */ /* 0x000fc800078e00ff */
[----:B-----5:R-:W-:-:S05]  /*09a0*/  IMAD R3, R3, UR8, R2 ;  /* 0x0000000803037c24 */ /* 0x020fca000f8e0202 */
[----:B------:R-:W-:-:S04]  /*09b0*/  IADD3 R0, PT, PT, R3, R0, RZ ;  /* 0x0000000003007210 */ /* 0x000fc80007ffe0ff */
[----:B------:R-:W-:-:S04]  /*09c0*/  LOP3.LUT R0, R0, 0xfffffffc, RZ, 0xc0, !PT ;  /* 0xfffffffc00007812 */ /* 0x000fc800078ec0ff */
[----:B0-----:R-:W-:-:S05]  /*09d0*/  IADD3 R2, P0, PT, R0, UR4, RZ ;  /* 0x0000000400027c10 */ /* 0x001fca000ff1e0ff */
[----:B------:R-:W-:-:S05]  /*09e0*/  IMAD.X R3, RZ, RZ, UR5, P0 ;  /* 0x00000005ff037e24 */ /* 0x000fca00080e06ff */
[----:B------:R-:W-:Y:S01]  /*09f0*/  STG.E desc[UR6][R2.64], R7 ;  /* 0x0000000702007986 */ /* 0x000fe2000c101906 */
[----:B------:R-:W-:Y:S05]  /*0a00*/  EXIT ;  /* 0x000000000000794d */ /* 0x000fea0003800000 */
.L_x_27:
        /* <DEDUP_REMOVED lines=15> */
.L_x_128:


//--------------------- .text._ZN17fastertransformer36add_V_bias_transform_rebuild_paddingIfEEvPaPKiPKT_S3_iiiiiiPKfS8_S8_b --------------------------
	.section	.text._ZN17fastertransformer36add_V_bias_transform_rebuild_paddingIfEEvPaPKiPKT_S3_iiiiiiPKfS8_S8_b,"ax",@progbits
	.align	128
        .global         _ZN17fastertransformer36add_V_bias_transform_rebuild_paddingIfEEvPaPKiPKT_S3_iiiiiiPKfS8_S8_b
        .type           _ZN17fastertransformer36add_V_bias_transform_rebuild_paddingIfEEvPaPKiPKT_S3_iiiiiiPKfS8_S8_b,@function
        .size           _ZN17fastertransformer36add_V_bias_transform_rebuild_paddingIfEEvPaPKiPKT_S3_iiiiiiPKfS8_S8_b,(.L_x_129 - _ZN17fastertransformer36add_V_bias_transform_rebuild_paddingIfEEvPaPKiPKT_S3_iiiiiiPKfS8_S8_b)
        .other          _ZN17fastertransformer36add_V_bias_transform_rebuild_paddingIfEEvPaPKiPKT_S3_iiiiiiPKfS8_S8_b,@"STO_CUDA_ENTRY STV_DEFAULT"
_ZN17fastertransformer36add_V_bias_transform_rebuild_paddingIfEEvPaPKiPKT_S3_iiiiiiPKfS8_S8_b:
.text._ZN17fastertransformer36add_V_bias_transform_rebuild_paddingIfEEvPaPKiPKT_S3_iiiiiiPKfS8_S8_b:
[----:B------:R-:W-:Y:S08]  /*0000*/  LDC R1, c[0x0][0x37c] ;  /* 0x0000df00ff017b82 */ /* 0x000ff00000000800 */
[----:B------:R-:W0:Y:S01]  /*0010*/  LDC.64 R2, c[0x0][0x3a8] ;  /* 0x0000ea00ff027b82 */ /* 0x000e220000000a00 */
[----:B------:R-:W1:Y:S01]  /*0020*/  S2R R13, SR_TID.Y ;  /* 0x00000000000d7919 */ /* 0x000e620000002200 */
[----:B------:R-:W2:Y:S01]  /*0030*/  LDCU.64 UR4, c[0x0][0x398] ;  /* 0x00007300ff0477ac */ /* 0x000ea20008000a00 */
[----:B------:R-:W3:Y:S05]  /*0040*/  LDCU.64 UR6, c[0x0][0x358] ;  /* 0x00006b00ff0677ac */ /* 0x000eea0008000a00 */
[----:B------:R-:W4:Y:S01]  /*0050*/  S2UR UR8, SR_CTAID.Z ;  /* 0x00000000000879c3 */ /* 0x000f220000002700 */
[----:B0-----:R-:W0:Y:S01]  /*0060*/  I2F.U32.RP R0, R3 ;  /* 0x0000000300007306 */ /* 0x001e220000209000 */
[----:B------:R-:W-:-:S07]  /*0070*/  LOP3.LUT R10, RZ, R3, RZ, 0x33, !PT ;  /* 0x00000003ff0a7212 */ /* 0x000fce00078e33ff */
[----:B0-----:R-:W0:Y:S02]  /*0080*/  MUFU.RCP R0, R0 ;  /* 0x0000000000007308 */ /* 0x001e240000001000 */
[----:B0-----:R-:W-:Y:S02]  /*0090*/  VIADD R4, R0, 0xffffffe ;  /* 0x0ffffffe00047836 */ /* 0x001fe40000000000 */
[----:B------:R-:W1:Y:S04]  /*00a0*/  S2R R0, SR_CTAID.Y ;  /* 0x0000000000007919 */ /* 0x000e680000002600 */
[----:B------:R0:W5:Y:S02]  /*00b0*/  F2I.FTZ.U32.TRUNC.NTZ R5, R4 ;  /* 0x0000000400057305 */ /* 0x000164000021f000 */
[----:B0-----:R-:W-:-:S02]  /*00c0*/  HFMA2 R4, -RZ, RZ, 0, 0 ;  /* 0x00000000ff047431 */ /* 0x001fc400000001ff */
[----:B-----5:R-:W-:-:S04]  /*00d0*/  IMAD.MOV R6, RZ, RZ, -R5 ;  /* 0x000000ffff067224 */ /* 0x020fc800078e0a05 */
[----:B------:R-:W-:-:S04]  /*00e0*/  IMAD R7, R6, R3, RZ ;  /* 0x0000000306077224 */ /* 0x000fc800078e02ff */
[----:B------:R-:W-:-:S06]  /*00f0*/  IMAD.HI.U32 R5, R5, R7, R4 ;  /* 0x0000000705057227 */ /* 0x000fcc00078e0004 */
[----:B----4-:R-:W-:-:S04]  /*0100*/  IMAD.HI.U32 R5, R5, UR8, RZ ;  /* 0x0000000805057c27 */ /* 0x010fc8000f8e00ff */
        /* <DEDUP_REMOVED lines=9> */
[----:B------:R-:W-:Y:S02]  /*01a0*/  IMAD R5, R5, R2, RZ ;  /* 0x0000000205057224 */ /* 0x000fe400078e02ff */
[----:B-1----:R-:W-:-:S05]  /*01b0*/  IMAD R2, R0, 0x20, R13 ;  /* 0x0000002000027824 */ /* 0x002fca00078e020d */
[----:B------:R-:W-:-:S04]  /*01c0*/  IADD3 R2, P2, PT, R2, R5, RZ ;  /* 0x0000000502027210 */ /* 0x000fc80007f5e0ff */
[----:B------:R-:W-:Y:S02]  /*01d0*/  LEA.HI.X.SX32 R5, R5, RZ, 0x1, P2 ;  /* 0x000000ff05057211 */ /* 0x000fe400010f0eff */
[----:B--2---:R-:W-:-:S04]  /*01e0*/  LEA R4, P2, R2, UR4, 0x2 ;  /* 0x0000000402047c11 */ /* 0x004fc8000f8410ff */
[----:B------:R-:W-:-:S05]  /*01f0*/  LEA.HI.X R5, R2, UR5, R5, 0x2, P2 ;  /* 0x0000000502057c11 */ /* 0x000fca00090f1405 */
[----:B---3--:R-:W2:Y:S01]  /*0200*/  LDG.E.CONSTANT R2, desc[UR6][R4.64] ;  /* 0x0000000604027981 */ /* 0x008ea2000c1e9900 */
[----:B------:R-:W-:Y:S01]  /*0210*/  BSSY.RECONVERGENT B0, `(.L_x_28) ;  /* 0x000004f000007945 */ /* 0x000fe20003800200 */
[----:B------:R-:W0:Y:S01]  /*0220*/  S2R R15, SR_TID.X ;  /* 0x00000000000f7919 */ /* 0x000e220000002100 */
[----:B------:R-:W1:Y:S01]  /*0230*/  S2R R12, SR_CTAID.X ;  /* 0x00000000000c7919 */ /* 0x000e620000002500 */
[----:B0-----:R-:W-:Y:S02]  /*0240*/  SHF.L.U32 R17, R15, 0x2, RZ ;  /* 0x000000020f117819 */ /* 0x001fe400000006ff */
[----:B--2---:R-:W-:-:S13]  /*0250*/  ISETP.NE.AND P2, PT, R2, -0x1, PT ;  /* 0xffffffff0200780c */ /* 0x004fda0003f45270 */
[----:B-1----:R-:W-:Y:S05]  /*0260*/  @!P2 BRA `(.L_x_29) ;  /* 0x0000000000fca947 */ /* 0x002fea0003800000 */
[----:B------:R-:W0:Y:S01]  /*0270*/  LDCU UR4, c[0x0][0x3b0] ;  /* 0x00007600ff0477ac */ /* 0x000e220008000800 */
[----:B------:R-:W-:Y:S01]  /*0280*/  IMAD.IADD R3, R6, 0x1, -R3 ;  /* 0x0000000106037824 */ /* 0x000fe200078e0a03 */
[----:B------:R-:W1:Y:S01]  /*0290*/  LDC.64 R8, c[0x0][0x3b8] ;  /* 0x0000ee00ff087b82 */ /* 0x000e620000000a00 */
[----:B------:R-:W-:Y:S01]  /*02a0*/  IMAD R5, R12, 0x20, R17 ;  /* 0x000000200c057824 */ /* 0x000fe200078e0211 */
[----:B------:R-:W2:Y:S02]  /*02b0*/  LDCU UR5, c[0x0][0x3a0] ;  /* 0x00007400ff0577ac */ /* 0x000ea40008000800 */
[----:B------:R-:W-:-:S04]  /*02c0*/  @P1 SEL R10, R3, R6, P0 ;  /* 0x00000006030a1207 */ /* 0x000fc80000000000 */
[----:B------:R-:W3:Y:S01]  /*02d0*/  LDC.64 R6, c[0x0][0x388] ;  /* 0x0000e200ff067b82 */ /* 0x000ee20000000a00 */
[----:B0-----:R-:W-:-:S07]  /*02e0*/  IMAD R19, R10, UR4, R5 ;  /* 0x000000040a137c24 */ /* 0x001fce000f8e0205 */
[----:B------:R-:W0:Y:S01]  /*02f0*/  LDC.64 R10, c[0x0][0x390] ;  /* 0x0000e400ff0a7b82 */ /* 0x000e220000000a00 */
[C---:B------:R-:W-:Y:S02]  /*0300*/  LOP3.LUT R3, R19.reuse, 0x1f, RZ, 0xc0, !PT ;  /* 0x0000001f13037812 */ /* 0x040fe400078ec0ff */
[C---:B------:R-:W-:Y:S01]  /*0310*/  LOP3.LUT R14, R19.reuse, 0xffffffe0, RZ, 0xc0, !PT ;  /* 0xffffffe0130e7812 */ /* 0x040fe200078ec0ff */
[----:B-1----:R-:W-:Y:S01]  /*0320*/  IMAD.WIDE R8, R19, 0x4, R8 ;  /* 0x0000000413087825 */ /* 0x002fe200078e0208 */
[----:B------:R-:W-:-:S03]  /*0330*/  LEA R21, R2, R3, 0x5 ;  /* 0x0000000302157211 */ /* 0x000fc600078e28ff */
[----:B------:R-:W1:Y:S01]  /*0340*/  LDC.64 R4, c[0x0][0x3c0] ;  /* 0x0000f000ff047b82 */ /* 0x000e620000000a00 */
[----:B------:R-:W4:Y:S01]  /*0350*/  LDG.E.CONSTANT R18, desc[UR6][R8.64] ;  /* 0x0000000608127981 */ /* 0x000f22000c1e9900 */
[----:B--2---:R-:W-:-:S03]  /*0360*/  IMAD R21, R14, UR5, R21 ;  /* 0x000000050e157c24 */ /* 0x004fc6000f8e0215 */
[----:B------:R-:W2:Y:S03]  /*0370*/  LDG.E.CONSTANT R20, desc[UR6][R8.64+0x4] ;  /* 0x0000040608147981 */ /* 0x000ea6000c1e9900 */
[----:B------:R-:W5:Y:S01]  /*0380*/  LDC.64 R2, c[0x0][0x3c8] ;  /* 0x0000f200ff027b82 */ /* 0x000f620000000a00 */
[----:B---3--:R-:W-:Y:S02]  /*0390*/  IMAD.WIDE R6, R21, 0x4, R6 ;  /* 0x0000000415067825 */ /* 0x008fe400078e0206 */
[----:B------:R-:W3:Y:S04]  /*03a0*/  LDG.E.CONSTANT R21, desc[UR6][R8.64+0x8] ;  /* 0x0000080608157981 */ /* 0x000ee8000c1e9900 */
[----:B------:R-:W4:Y:S01]  /*03b0*/  LDG.E.CONSTANT R14, desc[UR6][R6.64] ;  /* 0x00000006060e7981 */ /* 0x000f22000c1e9900 */
[----:B0-----:R-:W-:-:S03]  /*03c0*/  IMAD.WIDE R10, R19, 0x4, R10 ;  /* 0x00000004130a7825 */ /* 0x001fc600078e020a */
[----:B------:R-:W2:Y:S04]  /*03d0*/  LDG.E.CONSTANT R16, desc[UR6][R6.64+0x4] ;  /* 0x0000040606107981 */ /* 0x000ea8000c1e9900 */
[----:B------:R-:W3:Y:S04]  /*03e0*/  LDG.E.CONSTANT R19, desc[UR6][R6.64+0x8] ;  /* 0x0000080606137981 */ /* 0x000ee8000c1e9900 */
[----:B------:R-:W3:Y:S04]  /*03f0*/  LDG.E.CONSTANT R22, desc[UR6][R6.64+0xc] ;  /* 0x00000c0606167981 */ /* 0x000ee8000c1e9900 */
[----:B------:R-:W3:Y:S04]  /*0400*/  LDG.E.CONSTANT R24, desc[UR6][R8.64+0xc] ;  /* 0x00000c0608187981 */ /* 0x000ee8000c1e9900 */
[----:B-1----:R4:W3:Y:S04]  /*0410*/  LDG.E.CONSTANT R4, desc[UR6][R4.64] ;  /* 0x0000000604047981 */ /* 0x0028e8000c1e9900 */
[----:B------:R-:W3:Y:S04]  /*0420*/  LDG.E.CONSTANT R25, desc[UR6][R10.64] ;  /* 0x000000060a197981 */ /* 0x000ee8000c1e9900 */
[----:B------:R-:W3:Y:S04]  /*0430*/  LDG.E.CONSTANT R23, desc[UR6][R10.64+0x4] ;  /* 0x000004060a177981 */ /* 0x000ee8000c1e9900 */
[----:B------:R-:W3:Y:S04]  /*0440*/  LDG.E.CONSTANT R27, desc[UR6][R10.64+0x8] ;  /* 0x000008060a1b7981 */ /* 0x000ee8000c1e9900 */
[----:B------:R-:W3:Y:S04]  /*0450*/  LDG.E.CONSTANT R29, desc[UR6][R10.64+0xc] ;  /* 0x00000c060a1d7981 */ /* 0x000ee8000c1e9900 */
[----:B-----5:R0:W5:Y:S01]  /*0460*/  LDG.E.CONSTANT R2, desc[UR6][R2.64] ;  /* 0x0000000602027981 */ /* 0x020162000c1e9900 */
[----:B------:R-:W1:Y:S01]  /*0470*/  S2UR UR5, SR_CgaCtaId ;  /* 0x00000000000579c3 */ /* 0x000e620000008800 */
[----:B------:R-:W-:-:S02]  /*0480*/  UMOV UR4, 0x400 ;  /* 0x0000040000047882 */ /* 0x000fc40000000000 */
[----:B-1----:R-:W-:Y:S01]  /*0490*/  ULEA UR4, UR5, UR4, 0x18 ;  /* 0x0000000405047291 */ /* 0x002fe2000f8ec0ff */
[----:B----4-:R-:W-:Y:S02]  /*04a0*/  I2FP.F32.S32 R5, R14 ;  /* 0x0000000e00057245 */ /* 0x010fe40000201400 */
[----:B--2---:R-:W-:Y:S02]  /*04b0*/  I2FP.F32.S32 R16, R16 ;  /* 0x0000001000107245 */ /* 0x004fe40000201400 */
[----:B---3--:R-:W-:Y:S02]  /*04c0*/  I2FP.F32.S32 R14, R19 ;  /* 0x00000013000e7245 */ /* 0x008fe40000201400 */
[----:B0-----:R-:W-:Y:S01]  /*04d0*/  I2FP.F32.S32 R3, R22 ;  /* 0x0000001600037245 */ /* 0x001fe20000201400 */
[----:B------:R-:W-:Y:S01]  /*04e0*/  FMUL.FTZ R5, R5, R18 ;  /* 0x0000001205057220 */ /* 0x000fe20000410000 */
[----:B------:R-:W-:Y:S01]  /*04f0*/  FMUL.FTZ R16, R16, R20 ;  /* 0x0000001410107220 */ /* 0x000fe20000410000 */
[----:B------:R-:W-:-:S02]  /*0500*/  FMUL.FTZ R14, R14, R21 ;  /* 0x000000150e0e7220 */ /* 0x000fc40000410000 */
[----:B------:R-:W-:Y:S01]  /*0510*/  FMUL.FTZ R3, R3, R24 ;  /* 0x0000001803037220 */ /* 0x000fe20000410000 */
[C---:B------:R-:W-:Y:S01]  /*0520*/  FFMA.FTZ R5, R4.reuse, R5, R25 ;  /* 0x0000000504057223 */ /* 0x040fe20000010019 */
[C---:B------:R-:W-:Y:S01]  /*0530*/  FFMA.FTZ R23, R4.reuse, R16, R23 ;  /* 0x0000001004177223 */ /* 0x040fe20000010017 */
[C---:B------:R-:W-:Y:S01]  /*0540*/  FFMA.FTZ R27, R4.reuse, R14, R27 ;  /* 0x0000000e041b7223 */ /* 0x040fe2000001001b */
[----:B------:R-:W-:Y:S01]  /*0550*/  FFMA.FTZ R3, R4, R3, R29 ;  /* 0x0000000304037223 */ /* 0x000fe2000001001d */
[C---:B-----5:R-:W-:Y:S01]  /*0560*/  FMUL.FTZ R5, R2.reuse, R5 ;  /* 0x0000000502057220 */ /* 0x060fe20000410000 */
[C---:B------:R-:W-:Y:S01]  /*0570*/  FMUL.FTZ R23, R2.reuse, R23 ;  /* 0x0000001702177220 */ /* 0x040fe20000410000 */
[C---:B------:R-:W-:Y:S01]  /*0580*/  FMUL.FTZ R27, R2.reuse, R27 ;  /* 0x0000001b021b7220 */ /* 0x040fe20000410000 */
[----:B------:R-:W-:Y:S01]  /*0590*/  FMUL.FTZ R3, R2, R3 ;  /* 0x0000000302037220 */ /* 0x000fe20000410000 */
[----:B------:R-:W-:Y:S02]  /*05a0*/  IMAD.U32 R2, RZ, RZ, UR4 ;  /* 0x00000004ff027e24 */ /* 0x000fe4000f8e00ff */
[----:B------:R-:W0:Y:S02]  /*05b0*/  F2I.S8.NTZ R5, R5 ;  /* 0x0000000500057305 */ /* 0x000e240000202100 */
[----:B------:R-:W-:-:S06]  /*05c0*/  IMAD R4, R13, 0x21, R2 ;  /* 0x000000210d047824 */ /* 0x000fcc00078e0202 */
[----:B------:R-:W1:Y:S08]  /*05d0*/  F2I.S8.NTZ R23, R23 ;  /* 0x0000001700177305 */ /* 0x000e700000202100 */
        /* <DEDUP_REMOVED lines=8> */
.L_x_29:
        /* <DEDUP_REMOVED lines=10> */
.L_x_30:
[----:B------:R-:W-:Y:S05]  /*0700*/  BSYNC.RECONVERGENT B0 ;  /* 0x0000000000007941 */ /* 0x000fea0003800200 */
.L_x_28:
[----:B------:R-:W-:Y:S01]  /*0710*/  BAR.SYNC.DEFER_BLOCKING 0x0 ;  /* 0x0000000000007b1d */ /* 0x000fe20000010000 */
[----:B------:R-:W-:Y:S01]  /*0720*/  IMAD R2, R17, 0x21, R2 ;  /* 0x0000002111027824 */ /* 0x000fe200078e0202 */
[----:B------:R-:W-:-:S03]  /*0730*/  LEA R12, R12, R13, 0x5 ;  /* 0x0000000d0c0c7211 */ /* 0x000fc600078e28ff */
[----:B------:R-:W-:Y:S01]  /*0740*/  IMAD.IADD R6, R2, 0x1, R13 ;  /* 0x0000000102067824 */ /* 0x000fe200078e020d */
[----:B------:R-:W1:Y:S04]  /*0750*/  LDCU.U8 UR4, c[0x0][0x3d0] ;  /* 0x00007a00ff0477ac */ /* 0x000e680008000000 */
[----:B------:R2:W3:Y:S01]  /*0760*/  LDS.U8 R2, [R6] ;  /* 0x0000000006027984 */ /* 0x0004e20000000000 */
[----:B-1----:R-:W-:-:S03]  /*0770*/  UPRMT UR4, UR4, 0x8880, URZ ;  /* 0x0000888004047896 */ /* 0x002fc600080000ff */
[----:B----4-:R2:W1:Y:S01]  /*0780*/  LDS.U8 R3, [R6+0x21] ;  /* 0x0000210006037984 */ /* 0x0104620000000000 */
[----:B------:R-:W-:-:S03]  /*0790*/  UISETP.NE.AND UP0, UPT, UR4, URZ, UPT ;  /* 0x000000ff0400728c */ /* 0x000fc6000bf05270 */
[----:B0-----:R2:W0:Y:S04]  /*07a0*/  LDS.U8 R4, [R6+0x42] ;  /* 0x0000420006047984 */ /* 0x0014280000000000 */
[----:B------:R2:W4:Y:S02]  /*07b0*/  LDS.U8 R5, [R6+0x63] ;  /* 0x0000630006057984 */ /* 0x0005240000000000 */
[----:B------:R-:W-:Y:S05]  /*07c0*/  BRA.U !UP0, `(.L_x_31) ;  /* 0x0000000108247547 */ /* 0x000fea000b800000 */
[----:B--2---:R-:W-:Y:S02]  /*07d0*/  SHF.R.U32.HI R6, RZ, 0x2, R13 ;  /* 0x00000002ff067819 */ /* 0x004fe4000001160d */
        /* <DEDUP_REMOVED lines=8> */
.L_x_31:
[----:B------:R-:W-:Y:S01]  /*0860*/  SHF.R.S32.HI R7, RZ, 0x1f, R12 ;  /* 0x0000001fff077819 */ /* 0x000fe2000001140c */
[----:B------:R-:W-:Y:S01]  /*0870*/  IMAD.SHL.U32 R13, R13, 0x4, RZ ;  /* 0x000000040d0d7824 */ /* 0x000fe200078e00ff */
[----:B--2---:R-:W-:Y:S01]  /*0880*/  SHF.R.U32.HI R6, RZ, 0x1, R15 ;  /* 0x00000001ff067819 */ /* 0x004fe2000001160f */
[----:B------:R-:W-:Y:S01]  /*0890*/  IMAD.SHL.U32 R8, R15, 0x10, RZ ;  /* 0x000000100f087824 */ /* 0x000fe200078e00ff */
[----:B------:R-:W-:Y:S02]  /*08a0*/  LEA.HI R7, R7, R12, RZ, 0x3 ;  /* 0x0000000c07077211 */ /* 0x000fe400078f18ff */
[----:B------:R-:W-:Y:S02]  /*08b0*/  LOP3.LUT R6, R6, 0x3, RZ, 0xc0, !PT ;  /* 0x0000000306067812 */ /* 0x000fe400078ec0ff */
[----:B------:R-:W-:Y:S02]  /*08c0*/  LOP3.LUT R7, R7, 0x7ffffff8, RZ, 0xc0, !PT ;  /* 0x7ffffff807077812 */ /* 0x000fe400078ec0ff */
[----:B------:R-:W-:-:S02]  /*08d0*/  LOP3.LUT R8, R8, 0x10, RZ, 0xc0, !PT ;  /* 0x0000001008087812 */ /* 0x000fc400078ec0ff */
[----:B------:R-:W-:-:S04]  /*08e0*/  IADD3 R7, PT, PT, R12, -R7, RZ ;  /* 0x800000070c077210 */ /* 0x000fc80007ffe0ff */
[----:B------:R-:W-:Y:S02]  /*08f0*/  SHF.L.U32 R9, R7, 0x1, RZ ;  /* 0x0000000107097819 */ /* 0x000fe400000006ff */
[----:B------:R-:W-:Y:S02]  /*0900*/  LOP3.LUT R7, R6, 0x4, R13, 0xf8, !PT ;  /* 0x0000000406077812 */ /* 0x000fe400078ef80d */
[----:B------:R-:W-:Y:S02]  /*0910*/  LOP3.LUT R9, R9, 0xfffffffc, RZ, 0xc0, !PT ;  /* 0xfffffffc09097812 */ /* 0x000fe400078ec0ff */
[----:B------:R-:W-:-:S03]  /*0920*/  LOP3.LUT R7, R7, 0x7fffff8, R12, 0xf8, !PT ;  /* 0x07fffff807077812 */ /* 0x000fc600078ef80c */
[----:B------:R-:W-:-:S04]  /*0930*/  IMAD.IADD R8, R8, 0x1, R9 ;  /* 0x0000000108087824 */ /* 0x000fc800078e0209 */
[----:B------:R-:W-:-:S07]  /*0940*/  IMAD R12, R7, 0x20, R8 ;  /* 0x00000020070c7824 */ /* 0x000fce00078e0208 */
.L_x_32:
[----:B------:R-:W2:Y:S01]  /*0950*/  LDC.64 R6, c[0x0][0x3b0] ;  /* 0x0000ec00ff067b82 */ /* 0x000ea20000000a00 */
[----:B------:R-:W-:Y:S01]  /*0960*/  LEA.HI R15, R15, R0, RZ, 0x1d ;  /* 0x000000000f0f7211 */ /* 0x000fe200078fe8ff */
[----:B------:R-:W5:Y:S01]  /*0970*/  LDCU.64 UR4, c[0x0][0x380] ;  /* 0x00007000ff0477ac */ /* 0x000f620008000a00 */
[----:B-1-3--:R-:W-:-:S03]  /*0980*/  PRMT R3, R2, 0x3340, R3 ;  /* 0x0000334002037816 */ /* 0x00afc60000000003 */
[----:B--2---:R-:W-:-:S05]  /*0990*/  IMAD R15, R15, R6, RZ ;  /* 0x000000060f0f7224 */ /* 0x004fca00078e02ff */
[----:B------:R-:W-:-:S05]  /*09a0*/  SHF.L.U32 R0, R15, 0x5, RZ ;  /* 0x000000050f007819 */ /* 0x000fca00000006ff */
[----:B------:R-:W-:Y:S01]  /*09b0*/  IMAD R7, R7, UR8, R0 ;  /* 0x0000000807077c24 */ /* 0x000fe2000f8e0200 */
[----:B0---4-:R-:W-:-:S03]  /*09c0*/  PRMT R0, R4, 0x3340, R5 ;  /* 0x0000334004007816 */ /* 0x011fc60000000005 */
[----:B------:R-:W-:Y:S01]  /*09d0*/  IMAD.IADD R7, R7, 0x1, R12 ;  /* 0x0000000107077824 */ /* 0x000fe200078e020c */
[----:B------:R-:W-:-:S04]  /*09e0*/  PRMT R3, R3, 0x5410, R0 ;  /* 0x0000541003037816 */ /* 0x000fc80000000000 */
[----:B------:R-:W-:-:S04]  /*09f0*/  LOP3.LUT R7, R7, 0xfffffffc, RZ, 0xc0, !PT ;  /* 0xfffffffc07077812 */ /* 0x000fc800078ec0ff */
[----:B-----5:R-:W-:-:S04]  /*0a00*/  IADD3 R4, P0, PT, R7, UR4, RZ ;  /* 0x0000000407047c10 */ /* 0x020fc8000ff1e0ff */
[----:B------:R-:W-:-:S05]  /*0a10*/  IADD3.X R5, PT, PT, RZ, UR5, RZ, P0, !PT ;  /* 0x00000005ff057c10 */ /* 0x000fca00087fe4ff */
[----:B------:R-:W-:Y:S01]  /*0a20*/  STG.E desc[UR6][R4.64], R3 ;  /* 0x0000000304007986 */ /* 0x000fe2000c101906 */
[----:B------:R-:W-:Y:S05]  /*0a30*/  EXIT ;  /* 0x000000000000794d */ /* 0x000fea0003800000 */
.L_x_33:
        /* <DEDUP_REMOVED lines=12> */
.L_x_129:


//--------------------- .text._ZN17fastertransformer31add_V_bias_transform_varlen_rowI6__halfEEvPaPKaPKT_iiiiiiPKfS9_bi --------------------------
	.section	.text._ZN17fastertransformer31add_V_bias_transform_varlen_rowI6__halfEEvPaPKaPKT_iiiiiiPKfS9_bi,"ax",@progbits
	.align	128
        .global         _ZN17fastertransformer31add_V_bias_transform_varlen_rowI6__halfEEvPaPKaPKT_iiiiiiPKfS9_bi
        .type           _ZN17fastertransformer31add_V_bias_transform_varlen_rowI6__halfEEvPaPKaPKT_iiiiiiPKfS9_bi,@function
        .size           _ZN17fastertransformer31add_V_bias_transform_varlen_rowI6__halfEEvPaPKaPKT_iiiiiiPKfS9_bi,(.L_x_130 - _ZN17fastertransformer31add_V_bias_transform_varlen_rowI6__halfEEvPaPKaPKT_iiiiiiPKfS9_bi)
        .other          _ZN17fastertransformer31add_V_bias_transform_varlen_rowI6__halfEEvPaPKaPKT_iiiiiiPKfS9_bi,@"STO_CUDA_ENTRY STV_DEFAULT"
_ZN17fastertransformer31add_V_bias_transform_varlen_rowI6__halfEEvPaPKaPKT_iiiiiiPKfS9_bi:
.text._ZN17fastertransformer31add_V_bias_transform_varlen_rowI6__halfEEvPaPKaPKT_iiiiiiPKfS9_bi:
[----:B------:R-:W-:Y:S01]  /*0000*/  LDC R1, c[0x0][0x37c] ;  /* 0x0000df00ff017b82 */ /* 0x000fe20000000800 */
[----:B------:R-:W0:Y:S01]  /*0010*/  S2R R5, SR_CTAID.Y ;  /* 0x0000000000057919 */ /* 0x000e220000002600 */
[----:B------:R-:W1:Y:S06]  /*0020*/  LDCU UR9, c[0x0][0x39c] ;  /* 0x00007380ff0977ac */ /* 0x000e6c0008000800 */
[----:B------:R-:W2:Y:S01]  /*0030*/  S2UR UR8, SR_CTAID.Z ;  /* 0x00000000000879c3 */ /* 0x000ea20000002700 */
[----:B------:R-:W-:Y:S01]  /*0040*/  BSSY.RECONVERGENT B0, `(.L_x_34) ;  /* 0x000005a000007945 */ /* 0x000fe20003800200 */
[----:B------:R-:W0:Y:S01]  /*0050*/  S2R R4, SR_TID.Y ;  /* 0x0000000000047919 */ /* 0x000e220000002200 */
[----:B------:R-:W3:Y:S01]  /*0060*/  LDCU.64 UR6, c[0x0][0x358] ;  /* 0x00006b00ff0677ac */ /* 0x000ee20008000a00 */
[----:B------:R-:W4:Y:S01]  /*0070*/  S2R R2, SR_TID.X ;  /* 0x0000000000027919 */ /* 0x000f220000002100 */
[----:B------:R-:W1:Y:S01]  /*0080*/  S2R R3, SR_CTAID.X ;  /* 0x0000000000037919 */ /* 0x000e620000002500 */
[----:B0-----:R-:W-:-:S02]  /*0090*/  IMAD R10, R5, 0x20, R4 ;  /* 0x00000020050a7824 */ /* 0x001fc400078e0204 */
[----:B----4-:R-:W-:-:S03]  /*00a0*/  IMAD.SHL.U32 R0, R2, 0x4, RZ ;  /* 0x0000000402007824 */ /* 0x010fc600078e00ff */
[----:B-1----:R-:W-:-:S13]  /*00b0*/  ISETP.GE.AND P0, PT, R10, UR9, PT ;  /* 0x000000090a007c0c */ /* 0x002fda000bf06270 */
[----:B--23--:R-:W-:Y:S05]  /*00c0*/  @P0 BRA `(.L_x_35) ;  /* 0x00000004001c0947 */ /* 0x00cfea0003800000 */
[----:B------:R-:W0:Y:S01]  /*00d0*/  LDC.64 R6, c[0x0][0x3a0] ;  /* 0x0000e800ff067b82 */ /* 0x000e220000000a00 */
[----:B------:R-:W1:Y:S01]  /*00e0*/  LDCU UR4, c[0x0][0x3c4] ;  /* 0x00007880ff0477ac */ /* 0x000e620008000800 */
[----:B0-----:R-:W0:Y:S01]  /*00f0*/  I2F.U32.RP R11, R6 ;  /* 0x00000006000b7306 */ /* 0x001e220000209000 */
[----:B------:R-:W-:-:S07]  /*0100*/  ISETP.NE.U32.AND P2, PT, R6, RZ, PT ;  /* 0x000000ff0600720c */ /* 0x000fce0003f45070 */
[----:B0-----:R-:W0:Y:S02]  /*0110*/  MUFU.RCP R11, R11 ;  /* 0x0000000b000b7308 */ /* 0x001e240000001000 */
[----:B0-----:R-:W-:Y:S02]  /*0120*/  IADD3 R8, PT, PT, R11, 0xffffffe, RZ ;  /* 0x0ffffffe0b087810 */ /* 0x001fe40007ffe0ff */
[----:B------:R-:W-:-:S04]  /*0130*/  LEA R11, R3, R0, 0x5 ;  /* 0x00000000030b7211 */ /* 0x000fc800078e28ff */
[----:B------:R0:W2:Y:S02]  /*0140*/  F2I.FTZ.U32.TRUNC.NTZ R9, R8 ;  /* 0x0000000800097305 */ /* 0x0000a4000021f000 */
[----:B0-----:R-:W-:Y:S02]  /*0150*/  HFMA2 R8, -RZ, RZ, 0, 0 ;  /* 0x00000000ff087431 */ /* 0x001fe400000001ff */
[----:B--2---:R-:W-:-:S04]  /*0160*/  IMAD.MOV R13, RZ, RZ, -R9 ;  /* 0x000000ffff0d7224 */ /* 0x004fc800078e0a09 */
[----:B------:R-:W-:-:S04]  /*0170*/  IMAD R13, R13, R6, RZ ;  /* 0x000000060d0d7224 */ /* 0x000fc800078e02ff */
[----:B------:R-:W-:-:S06]  /*0180*/  IMAD.HI.U32 R9, R9, R13, R8 ;  /* 0x0000000d09097227 */ /* 0x000fcc00078e0008 */
[----:B------:R-:W-:-:S04]  /*0190*/  IMAD.HI.U32 R13, R9, UR8, RZ ;  /* 0x00000008090d7c27 */ /* 0x000fc8000f8e00ff */
[----:B------:R-:W-:-:S04]  /*01a0*/  IMAD.MOV R9, RZ, RZ, -R13 ;  /* 0x000000ffff097224 */ /* 0x000fc800078e0a0d */
[----:B------:R-:W-:-:S05]  /*01b0*/  IMAD R9, R6, R9, UR8 ;  /* 0x0000000806097e24 */ /* 0x000fca000f8e0209 */
[----:B------:R-:W-:-:S13]  /*01c0*/  ISETP.GE.U32.AND P0, PT, R9, R6, PT ;  /* 0x000000060900720c */ /* 0x000fda0003f06070 */
[----:B------:R-:W-:Y:S01]  /*01d0*/  @P0 IADD3 R9, PT, PT, R9, -R6, RZ ;  /* 0x8000000609090210 */ /* 0x000fe20007ffe0ff */
[----:B------:R-:W-:-:S03]  /*01e0*/  @P0 VIADD R13, R13, 0x1 ;  /* 0x000000010d0d0836 */ /* 0x000fc60000000000 */
[----:B------:R-:W-:Y:S02]  /*01f0*/  ISETP.GE.U32.AND P1, PT, R9, R6, PT ;  /* 0x000000060900720c */ /* 0x000fe40003f26070 */
[----:B------:R-:W0:Y:S11]  /*0200*/  LDC.64 R8, c[0x0][0x388] ;  /* 0x0000e200ff087b82 */ /* 0x000e360000000a00 */
[----:B------:R-:W-:-:S02]  /*0210*/  @P1 IADD3 R13, PT, PT, R13, 0x1, RZ ;  /* 0x000000010d0d1810 */ /* 0x000fc40007ffe0ff */
[----:B------:R-:W-:-:S05]  /*0220*/  @!P2 LOP3.LUT R13, RZ, R6, RZ, 0x33, !PT ;  /* 0x00000006ff0da212 */ /* 0x000fca00078e33ff */
[----:B------:R-:W-:Y:S02]  /*0230*/  IMAD.MOV R15, RZ, RZ, -R13 ;  /* 0x000000ffff0f7224 */ /* 0x000fe400078e0a0d */
[----:B------:R-:W-:Y:S02]  /*0240*/  IMAD R10, R13, UR9, R10 ;  /* 0x000000090d0a7c24 */ /* 0x000fe4000f8e020a */
[----:B------:R-:W-:-:S04]  /*0250*/  IMAD R6, R6, R15, UR8 ;  /* 0x0000000806067e24 */ /* 0x000fc8000f8e020f */
[----:B------:R-:W-:Y:S02]  /*0260*/  IMAD R15, R6, R7, R11 ;  /* 0x00000007060f7224 */ /* 0x000fe400078e020b */
[----:B------:R-:W2:Y:S02]  /*0270*/  LDC.64 R6, c[0x0][0x390] ;  /* 0x0000e400ff067b82 */ /* 0x000ea40000000a00 */
[----:B-1----:R-:W-:-:S05]  /*0280*/  IMAD R10, R10, UR4, R15 ;  /* 0x000000040a0a7c24 */ /* 0x002fca000f8e020f */
[----:B------:R-:W-:Y:S02]  /*0290*/  SHF.R.S32.HI R13, RZ, 0x2, R10 ;  /* 0x00000002ff0d7819 */ /* 0x000fe4000001140a */
[----:B------:R-:W1:Y:S03]  /*02a0*/  LDC.64 R10, c[0x0][0x3b0] ;  /* 0x0000ec00ff0a7b82 */ /* 0x000e660000000a00 */
[----:B0-----:R-:W-:-:S05]  /*02b0*/  IMAD.WIDE R12, R13, 0x4, R8 ;  /* 0x000000040d0c7825 */ /* 0x001fca00078e0208 */
[----:B------:R-:W3:Y:S01]  /*02c0*/  LDG.E.CONSTANT R23, desc[UR6][R12.64] ;  /* 0x000000060c177981 */ /* 0x000ee2000c1e9900 */
[----:B------:R-:W0:Y:S01]  /*02d0*/  LDC.64 R8, c[0x0][0x3b8] ;  /* 0x0000ee00ff087b82 */ /* 0x000e220000000a00 */
[----:B--2---:R-:W-:-:S05]  /*02e0*/  IMAD.WIDE R14, R15, 0x2, R6 ;  /* 0x000000020f0e7825 */ /* 0x004fca00078e0206 */
[----:B------:R-:W2:Y:S04]  /*02f0*/  LDG.E.U16.CONSTANT R16, desc[UR6][R14.64] ;  /* 0x000000060e107981 */ /* 0x000ea8000c1e9500 */
[----:B-1----:R-:W4:Y:S04]  /*0300*/  LDG.E.CONSTANT R6, desc[UR6][R10.64] ;  /* 0x000000060a067981 */ /* 0x002f28000c1e9900 */
[----:B------:R-:W5:Y:S04]  /*0310*/  LDG.E.U16.CONSTANT R20, desc[UR6][R14.64+0x4] ;  /* 0x000004060e147981 */ /* 0x000f68000c1e9500 */
[----:B------:R-:W5:Y:S04]  /*0320*/  LDG.E.U16.CONSTANT R18, desc[UR6][R14.64+0x2] ;  /* 0x000002060e127981 */ /* 0x000f68000c1e9500 */
[----:B------:R-:W5:Y:S04]  /*0330*/  LDG.E.U16.CONSTANT R22, desc[UR6][R14.64+0x6] ;  /* 0x000006060e167981 */ /* 0x000f68000c1e9500 */
[----:B0-----:R5:W5:Y:S01]  /*0340*/  LDG.E.CONSTANT R7, desc[UR6][R8.64] ;  /* 0x0000000608077981 */ /* 0x001b62000c1e9900 */
[----:B------:R-:W0:Y:S01]  /*0350*/  S2UR UR5, SR_CgaCtaId ;  /* 0x00000000000579c3 */ /* 0x000e220000008800 */
[----:B------:R-:W-:-:S02]  /*0360*/  UMOV UR4, 0x400 ;  /* 0x0000040000047882 */ /* 0x000fc40000000000 */
[----:B0-----:R-:W-:Y:S01]  /*0370*/  ULEA UR4, UR5, UR4, 0x18 ;  /* 0x0000000405047291 */ /* 0x001fe2000f8ec0ff */
[----:B---3--:R-:W4:Y:S08]  /*0380*/  I2F.S8 R17, R23 ;  /* 0x0000001700117306 */ /* 0x008f300000001400 */
[----:B------:R-:W0:Y:S01]  /*0390*/  I2F.S8 R21, R23.B2 ;  /* 0x2000001700157306 */ /* 0x000e220000001400 */
[----:B--2---:R-:W-:-:S07]  /*03a0*/  HADD2.F32 R13, -RZ, R16.H0_H0 ;  /* 0x20000010ff0d7230 */ /* 0x004fce0000004100 */
[----:B------:R-:W1:Y:S01]  /*03b0*/  I2F.S8 R19, R23.B1 ;  /* 0x1000001700137306 */ /* 0x000e620000001400 */
[----:B----4-:R-:W-:Y:S01]  /*03c0*/  FFMA.FTZ R12, R6, R17, R13 ;  /* 0x00000011060c7223 */ /* 0x010fe2000001000d */
[----:B-----5:R-:W-:-:S06]  /*03d0*/  HADD2.F32 R9, -RZ, R20.H0_H0 ;  /* 0x20000014ff097230 */ /* 0x020fcc0000004100 */
[----:B------:R-:W2:Y:S01]  /*03e0*/  I2F.S8 R13, R23.B3 ;  /* 0x30000017000d7306 */ /* 0x000ea20000001400 */
[----:B------:R-:W-:Y:S02]  /*03f0*/  HADD2.F32 R11, -RZ, R18.H0_H0 ;  /* 0x20000012ff0b7230 */ /* 0x000fe40000004100 */
[C---:B0-----:R-:W-:Y:S01]  /*0400*/  FFMA.FTZ R10, R6.reuse, R21, R9 ;  /* 0x00000015060a7223 */ /* 0x041fe20000010009 */
[----:B------:R-:W-:Y:S02]  /*0410*/  HADD2.F32 R9, -RZ, R22.H0_H0 ;  /* 0x20000016ff097230 */ /* 0x000fe40000004100 */
[C---:B-1----:R-:W-:Y:S01]  /*0420*/  FFMA.FTZ R8, R6.reuse, R19, R11 ;  /* 0x0000001306087223 */ /* 0x042fe2000001000b */
[C---:B------:R-:W-:Y:S01]  /*0430*/  FMUL.FTZ R12, R7.reuse, R12 ;  /* 0x0000000c070c7220 */ /* 0x040fe20000410000 */
[C---:B------:R-:W-:Y:S02]  /*0440*/  FMUL.FTZ R10, R7.reuse, R10 ;  /* 0x0000000a070a7220 */ /* 0x040fe40000410000 */
[----:B------:R-:W-:Y:S01]  /*0450*/  FMUL.FTZ R8, R7, R8 ;  /* 0x0000000807087220 */ /* 0x000fe20000410000 */
[----:B--2---:R-:W-:-:S04]  /*0460*/  FFMA.FTZ R6, R6, R13, R9 ;  /* 0x0000000d06067223 */ /* 0x004fc80000010009 */
[----:B------:R-:W-:Y:S01]  /*0470*/  FMUL.FTZ R6, R7, R6 ;  /* 0x0000000607067220 */ /* 0x000fe20000410000 */
[----:B------:R-:W0:Y:S01]  /*0480*/  F2I.S8.NTZ R12, R12 ;  /* 0x0000000c000c7305 */ /* 0x000e220000202100 */
[----:B------:R-:W-:-:S07]  /*0490*/  IMAD.U32 R7, RZ, RZ, UR4 ;  /* 0x00000004ff077e24 */ /* 0x000fce000f8e00ff */
[----:B------:R-:W1:Y:S01]  /*04a0*/  F2I.S8.NTZ R8, R8 ;  /* 0x0000000800087305 */ /* 0x000e620000202100 */
[----:B------:R-:W-:-:S07]  /*04b0*/  IMAD R9, R4, 0x21, R7 ;  /* 0x0000002104097824 */ /* 0x000fce00078e0207 */
[----:B------:R-:W2:Y:S08]  /*04c0*/  F2I.S8.NTZ R10, R10 ;  /* 0x0000000a000a7305 */ /* 0x000eb00000202100 */
[----:B------:R-:W3:Y:S01]  /*04d0*/  F2I.S8.NTZ R6, R6 ;  /* 0x0000000600067305 */ /* 0x000ee20000202100 */
[----:B------:R-:W-:-:S05]  /*04e0*/  IADD3 R9, PT, PT, R0, R9, RZ ;  /* 0x0000000900097210 */ /* 0x000fca0007ffe0ff */
[----:B0-----:R4:W-:Y:S04]  /*04f0*/  STS.U8 [R9], R12 ;  /* 0x0000000c09007388 */ /* 0x0019e80000000000 */
[----:B-1----:R4:W-:Y:S04]  /*0500*/  STS.U8 [R9+0x1], R8 ;  /* 0x0000010809007388 */ /* 0x0029e80000000000 */
[----:B--2---:R4:W-:Y:S04]  /*0510*/  STS.U8 [R9+0x2], R10 ;  /* 0x0000020a09007388 */ /* 0x0049e80000000000 */
[----:B---3--:R4:W-:Y:S01]  /*0520*/  STS.U8 [R9+0x3], R6 ;  /* 0x0000030609007388 */ /* 0x0089e20000000000 */
[----:B------:R-:W-:Y:S05]  /*0530*/  BRA `(.L_x_36) ;  /* 0x0000000000287947 */ /* 0x000fea0003800000 */
.L_x_35:
        /* <DEDUP_REMOVED lines=10> */
.L_x_36:
[----:B------:R-:W-:Y:S05]  /*05e0*/  BSYNC.RECONVERGENT B0 ;  /* 0x0000000000007941 */ /* 0x000fea0003800200 */
.L_x_34:
[----:B------:R-:W1:Y:S01]  /*05f0*/  LDCU.U8 UR4, c[0x0][0x3c0] ;  /* 0x00007800ff0477ac */ /* 0x000e620008000000 */
[----:B------:R-:W-:Y:S01]  /*0600*/  IMAD R3, R3, 0x20, R4 ;  /* 0x0000002003037824 */ /* 0x000fe200078e0204 */
[----:B-1----:R-:W-:-:S04]  /*0610*/  UPRMT UR4, UR4, 0x8880, URZ ;  /* 0x0000888004047896 */ /* 0x002fc800080000ff */
[----:B------:R-:W-:Y:S01]  /*0620*/  UISETP.NE.AND UP0, UPT, UR4, URZ, UPT ;  /* 0x000000ff0400728c */ /* 0x000fe2000bf05270 */
[----:B------:R-:W-:Y:S08]  /*0630*/  BAR.SYNC.DEFER_BLOCKING 0x0 ;  /* 0x0000000000007b1d */ /* 0x000ff00000010000 */
[----:B------:R-:W-:Y:S05]  /*0640*/  BRA.U !UP0, `(.L_x_37) ;  /* 0x0000000108247547 */ /* 0x000fea000b800000 */
[----:B----4-:R-:W-:-:S04]  /*0650*/  SHF.R.U32.HI R6, RZ, 0x2, R4 ;  /* 0x00000002ff067819 */ /* 0x010fc80000011604 */
[----:B0-----:R-:W-:Y:S02]  /*0660*/  LOP3.LUT R9, R6, 0x6, RZ, 0xc0, !PT ;  /* 0x0000000606097812 */ /* 0x001fe400078ec0ff */
[----:B------:R-:W-:Y:S02]  /*0670*/  SHF.L.U32 R6, R4, 0x2, RZ ;  /* 0x0000000204067819 */ /* 0x000fe400000006ff */
[----:B------:R-:W-:-:S04]  /*0680*/  LOP3.LUT R9, R9, 0x1, R4, 0xf8, !PT ;  /* 0x0000000109097812 */ /* 0x000fc800078ef804 */
[----:B------:R-:W-:Y:S02]  /*0690*/  LOP3.LUT R8, R9, 0x18, R6, 0xf8, !PT ;  /* 0x0000001809087812 */ /* 0x000fe400078ef806 */
[----:B------:R-:W-:Y:S02]  /*06a0*/  LOP3.LUT R6, R0, 0x1c, RZ, 0xc0, !PT ;  /* 0x0000001c00067812 */ /* 0x000fe400078ec0ff */
[----:B------:R-:W-:-:S05]  /*06b0*/  LOP3.LUT R3, R8, 0x7ffffe0, R3, 0xf8, !PT ;  /* 0x07ffffe008037812 */ /* 0x000fca00078ef803 */
[----:B------:R-:W-:Y:S01]  /*06c0*/  IMAD R3, R3, 0x20, R6 ;  /* 0x0000002003037824 */ /* 0x000fe200078e0206 */
[----:B------:R-:W-:Y:S06]  /*06d0*/  BRA `(.L_x_38) ;  /* 0x00000000003c7947 */ /* 0x000fec0003800000 */
.L_x_37:
[----:B----4-:R-:W-:Y:S01]  /*06e0*/  SHF.R.S32.HI R6, RZ, 0x1f, R3 ;  /* 0x0000001fff067819 */ /* 0x010fe20000011403 */
[----:B------:R-:W-:Y:S01]  /*06f0*/  IMAD.SHL.U32 R11, R4, 0x4, RZ ;  /* 0x00000004040b7824 */ /* 0x000fe200078e00ff */
[----:B0-----:R-:W-:Y:S02]  /*0700*/  SHF.L.U32 R9, R2, 0x4, RZ ;  /* 0x0000000402097819 */ /* 0x001fe400000006ff */
        /* <DEDUP_REMOVED lines=12> */
.L_x_38:
[----:B------:R-:W-:Y:S01]  /*07d0*/  IMAD R7, R0, 0x21, R7 ;  /* 0x0000002100077824 */ /* 0x000fe200078e0207 */
[----:B------:R-:W0:Y:S01]  /*07e0*/  LDCU UR4, c[0x0][0x3a4] ;  /* 0x00007480ff0477ac */ /* 0x000e220008000800 */
[----:B------:R-:W1:Y:S01]  /*07f0*/  LDC R13, c[0x0][0x3ac] ;  /* 0x0000eb00ff0d7b82 */ /* 0x000e620000000800 */
[----:B------:R-:W-:Y:S02]  /*0800*/  LEA.HI R2, R2, R5, RZ, 0x1d ;  /* 0x0000000502027211 */ /* 0x000fe400078fe8ff */
[----:B------:R-:W-:-:S05]  /*0810*/  IADD3 R7, PT, PT, R7, R4, RZ ;  /* 0x0000000407077210 */ /* 0x000fca0007ffe0ff */
[----:B------:R-:W-:Y:S04]  /*0820*/  LDS.U8 R0, [R7+0x63] ;  /* 0x0000630007007984 */ /* 0x000fe80000000000 */
[----:B------:R-:W2:Y:S04]  /*0830*/  LDS.U8 R9, [R7+0x42] ;  /* 0x0000420007097984 */ /* 0x000ea80000000000 */
[----:B------:R-:W-:Y:S01]  /*0840*/  LDS.U8 R4, [R7+0x21] ;  /* 0x0000210007047984 */ /* 0x000fe20000000000 */
[----:B0-----:R-:W-:Y:S01]  /*0850*/  IMAD R2, R2, UR4, RZ ;  /* 0x0000000402027c24 */ /* 0x001fe2000f8e02ff */
[----:B------:R-:W0:Y:S02]  /*0860*/  LDCU.64 UR4, c[0x0][0x380] ;  /* 0x00007000ff0477ac */ /* 0x000e240008000a00 */
[----:B------:R-:W3:Y:S01]  /*0870*/  LDS.U8 R11, [R7] ;  /* 0x00000000070b7984 */ /* 0x000ee20000000000 */
[----:B------:R-:W-:-:S04]  /*0880*/  IMAD.SHL.U32 R2, R2, 0x20, RZ ;  /* 0x0000002002027824 */ /* 0x000fc800078e00ff */
[----:B-1----:R-:W-:-:S05]  /*0890*/  IMAD R2, R13, UR8, R2 ;  /* 0x000000080d027c24 */ /* 0x002fca000f8e0202 */
[----:B------:R-:W-:-:S04]  /*08a0*/  IADD3 R2, PT, PT, R2, R3, RZ ;  /* 0x0000000302027210 */ /* 0x000fc80007ffe0ff */
[----:B------:R-:W-:-:S04]  /*08b0*/  LOP3.LUT R2, R2, 0xfffffffc, RZ, 0xc0, !PT ;  /* 0xfffffffc02027812 */ /* 0x000fc800078ec0ff */
[----:B0-----:R-:W-:-:S04]  /*08c0*/  IADD3 R2, P0, PT, R2, UR4, RZ ;  /* 0x0000000402027c10 */ /* 0x001fc8000ff1e0ff */
[----:B------:R-:W-:Y:S02]  /*08d0*/  IADD3.X R3, PT, PT, RZ, UR5, RZ, P0, !PT ;  /* 0x00000005ff037c10 */ /* 0x000fe400087fe4ff */
[----:B--2---:R-:W-:Y:S02]  /*08e0*/  PRMT R0, R9, 0x3340, R0 ;  /* 0x0000334009007816 */ /* 0x004fe40000000000 */
[----:B---3--:R-:W-:-:S04]  /*08f0*/  PRMT R11, R11, 0x3340, R4 ;  /* 0x000033400b0b7816 */ /* 0x008fc80000000004 */
[----:B------:R-:W-:-:S05]  /*0900*/  PRMT R11, R11, 0x5410, R0 ;  /* 0x000054100b0b7816 */ /* 0x000fca0000000000 */
[----:B------:R-:W-:Y:S01]  /*0910*/  STG.E desc[UR6][R2.64], R11 ;  /* 0x0000000b02007986 */ /* 0x000fe2000c101906 */
[----:B------:R-:W-:Y:S05]  /*0920*/  EXIT ;  /* 0x000000000000794d */ /* 0x000fea0003800000 */
.L_x_39:
        /* <DEDUP_REMOVED lines=13> */
.L_x_130:


//--------------------- .text._ZN17fastertransformer31add_V_bias_transform_varlen_rowIfEEvPaPKaPKT_iiiiiiPKfS8_bi --------------------------
	.section	.text._ZN17fastertransformer31add_V_bias_transform_varlen_rowIfEEvPaPKaPKT_iiiiiiPKfS8_bi,"ax",@progbits
	.align	128
        .global         _ZN17fastertransformer31add_V_bias_transform_varlen_rowIfEEvPaPKaPKT_iiiiiiPKfS8_bi
        .type           _ZN17fastertransformer31add_V_bias_transform_varlen_rowIfEEvPaPKaPKT_iiiiiiPKfS8_bi,@function
        .size           _ZN17fastertransformer31add_V_bias_transform_varlen_rowIfEEvPaPKaPKT_iiiiiiPKfS8_bi,(.L_x_131 - _ZN17fastertransformer31add_V_bias_transform_varlen_rowIfEEvPaPKaPKT_iiiiiiPKfS8_bi)
        .other          _ZN17fastertransformer31add_V_bias_transform_varlen_rowIfEEvPaPKaPKT_iiiiiiPKfS8_bi,@"STO_CUDA_ENTRY STV_DEFAULT"
_ZN17fastertransformer31add_V_bias_transform_varlen_rowIfEEvPaPKaPKT_iiiiiiPKfS8_bi:
.text._ZN17fastertransformer31add_V_bias_transform_varlen_rowIfEEvPaPKaPKT_iiiiiiPKfS8_bi:
        /* <DEDUP_REMOVED lines=18> */
[----:B0-----:R-:W-:Y:S01]  /*0120*/  IADD3 R8, PT, PT, R11, 0xffffffe, RZ ;  /* 0x0ffffffe0b087810 */ /* 0x001fe20007ffe0ff */
[----:B------:R-:W-:-:S05]  /*0130*/  IMAD R11, R3, 0x20, R0 ;  /* 0x00000020030b7824 */ /* 0x000fca00078e0200 */
        /* <DEDUP_REMOVED lines=9> */
[----:B------:R-:W-:Y:S01]  /*01d0*/  @P0 IMAD.IADD R9, R9, 0x1, -R6 ;  /* 0x0000000109090824 */ /* 0x000fe200078e0a06 */
[----:B------:R-:W-:-:S04]  /*01e0*/  @P0 IADD3 R13, PT, PT, R13, 0x1, RZ ;  /* 0x000000010d0d0810 */ /* 0x000fc80007ffe0ff */
[-C--:B------:R-:W-:Y:S02]  /*01f0*/  ISETP.GE.U32.AND P1, PT, R9, R6.reuse, PT ;  /* 0x000000060900720c */ /* 0x080fe40003f26070 */
[----:B------:R-:W0:Y:S11]  /*0200*/  LDC.64 R8, c[0x0][0x388] ;  /* 0x0000e200ff087b82 */ /* 0x000e360000000a00 */
[----:B------:R-:W-:Y:S01]  /*0210*/  @P1 VIADD R13, R13, 0x1 ;  /* 0x000000010d0d1836 */ /* 0x000fe20000000000 */
[----:B------:R-:W-:-:S04]  /*0220*/  @!P2 LOP3.LUT R13, RZ, R6, RZ, 0x33, !PT ;  /* 0x00000006ff0da212 */ /* 0x000fc800078e33ff */
[C---:B------:R-:W-:Y:S01]  /*0230*/  IADD3 R15, PT, PT, -R13.reuse, RZ, RZ ;  /* 0x000000ff0d0f7210 */ /* 0x040fe20007ffe1ff */
[----:B------:R-:W-:Y:S02]  /*0240*/  IMAD R10, R13, UR9, R10 ;  /* 0x000000090d0a7c24 */ /* 0x000fe4000f8e020a */
[----:B------:R-:W2:Y:S02]  /*0250*/  LDC.64 R12, c[0x0][0x390] ;  /* 0x0000e400ff0c7b82 */ /* 0x000ea40000000a00 */
[----:B------:R-:W-:-:S04]  /*0260*/  IMAD R6, R6, R15, UR8 ;  /* 0x0000000806067e24 */ /* 0x000fc8000f8e020f */
[----:B------:R-:W-:Y:S02]  /*0270*/  IMAD R15, R6, R7, R11 ;  /* 0x00000007060f7224 */ /* 0x000fe400078e020b */
[----:B------:R-:W3:Y:S02]  /*0280*/  LDC.64 R6, c[0x0][0x3b0] ;  /* 0x0000ec00ff067b82 */ /* 0x000ee40000000a00 */
[----:B-1----:R-:W-:-:S05]  /*0290*/  IMAD R10, R10, UR4, R15 ;  /* 0x000000040a0a7c24 */ /* 0x002fca000f8e020f */
[----:B------:R-:W-:-:S05]  /*02a0*/  SHF.R.S32.HI R11, RZ, 0x2, R10 ;  /* 0x00000002ff0b7819 */ /* 0x000fca000001140a */
[----:B0-----:R-:W-:Y:S02]  /*02b0*/  IMAD.WIDE R10, R11, 0x4, R8 ;  /* 0x000000040b0a7825 */ /* 0x001fe400078e0208 */
[----:B------:R-:W0:Y:S04]  /*02c0*/  LDC.64 R8, c[0x0][0x3b8] ;  /* 0x0000ee00ff087b82 */ /* 0x000e280000000a00 */
[----:B------:R-:W4:Y:S01]  /*02d0*/  LDG.E.CONSTANT R10, desc[UR6][R10.64] ;  /* 0x000000060a0a7981 */ /* 0x000f22000c1e9900 */
[----:B--2---:R-:W-:-:S03]  /*02e0*/  IMAD.WIDE R12, R15, 0x4, R12 ;  /* 0x000000040f0c7825 */ /* 0x004fc600078e020c */
[----:B---3--:R1:W2:Y:S04]  /*02f0*/  LDG.E.CONSTANT R6, desc[UR6][R6.64] ;  /* 0x0000000606067981 */ /* 0x0082a8000c1e9900 */
[----:B------:R-:W2:Y:S04]  /*0300*/  LDG.E.CONSTANT R17, desc[UR6][R12.64] ;  /* 0x000000060c117981 */ /* 0x000ea8000c1e9900 */
[----:B------:R-:W3:Y:S04]  /*0310*/  LDG.E.CONSTANT R14, desc[UR6][R12.64+0x4] ;  /* 0x000004060c0e7981 */ /* 0x000ee8000c1e9900 */
[----:B------:R-:W5:Y:S04]  /*0320*/  LDG.E.CONSTANT R16, desc[UR6][R12.64+0x8] ;  /* 0x000008060c107981 */ /* 0x000f68000c1e9900 */
[----:B------:R-:W5:Y:S04]  /*0330*/  LDG.E.CONSTANT R21, desc[UR6][R12.64+0xc] ;  /* 0x00000c060c157981 */ /* 0x000f68000c1e9900 */
[----:B0-----:R-:W5:Y:S01]  /*0340*/  LDG.E.CONSTANT R8, desc[UR6][R8.64] ;  /* 0x0000000608087981 */ /* 0x001f62000c1e9900 */
[----:B------:R-:W0:Y:S01]  /*0350*/  S2UR UR5, SR_CgaCtaId ;  /* 0x00000000000579c3 */ /* 0x000e220000008800 */
[----:B------:R-:W-:-:S02]  /*0360*/  UMOV UR4, 0x400 ;  /* 0x0000040000047882 */ /* 0x000fc40000000000 */
[----:B0-----:R-:W-:Y:S01]  /*0370*/  ULEA UR4, UR5, UR4, 0x18 ;  /* 0x0000000405047291 */ /* 0x001fe2000f8ec0ff */
[----:B----4-:R-:W2:Y:S08]  /*0380*/  I2F.S8 R15, R10 ;  /* 0x0000000a000f7306 */ /* 0x010eb00000001400 */
[----:B------:R-:W3:Y:S08]  /*0390*/  I2F.S8 R19, R10.B1 ;  /* 0x1000000a00137306 */ /* 0x000ef00000001400 */
[----:B------:R-:W5:Y:S08]  /*03a0*/  I2F.S8 R11, R10.B2 ;  /* 0x2000000a000b7306 */ /* 0x000f700000001400 */
[----:B-1----:R-:W0:Y:S01]  /*03b0*/  I2F.S8 R7, R10.B3 ;  /* 0x3000000a00077306 */ /* 0x002e220000001400 */
[C---:B--2---:R-:W-:Y:S01]  /*03c0*/  FFMA.FTZ R15, R6.reuse, R15, R17 ;  /* 0x0000000f060f7223 */ /* 0x044fe20000010011 */
[C---:B---3--:R-:W-:Y:S01]  /*03d0*/  FFMA.FTZ R19, R6.reuse, R19, R14 ;  /* 0x0000001306137223 */ /* 0x048fe2000001000e */
[----:B-----5:R-:W-:-:S02]  /*03e0*/  FFMA.FTZ R11, R6, R11, R16 ;  /* 0x0000000b060b7223 */ /* 0x020fc40000010010 */
        /* <DEDUP_REMOVED lines=17> */
.L_x_41:
        /* <DEDUP_REMOVED lines=10> */
.L_x_42:
[----:B------:R-:W-:Y:S05]  /*05a0*/  BSYNC.RECONVERGENT B0 ;  /* 0x0000000000007941 */ /* 0x000fea0003800200 */
.L_x_40:
[----:B------:R-:W1:Y:S01]  /*05b0*/  LDCU.U8 UR4, c[0x0][0x3c0] ;  /* 0x00007800ff0477ac */ /* 0x000e620008000000 */
[----:B------:R-:W-:Y:S01]  /*05c0*/  LEA R3, R3, R4, 0x5 ;  /* 0x0000000403037211 */ /* 0x000fe200078e28ff */
[----:B-1----:R-:W-:-:S04]  /*05d0*/  UPRMT UR4, UR4, 0x8880, URZ ;  /* 0x0000888004047896 */ /* 0x002fc800080000ff */
[----:B------:R-:W-:Y:S01]  /*05e0*/  UISETP.NE.AND UP0, UPT, UR4, URZ, UPT ;  /* 0x000000ff0400728c */ /* 0x000fe2000bf05270 */
[----:B------:R-:W-:Y:S08]  /*05f0*/  BAR.SYNC.DEFER_BLOCKING 0x0 ;  /* 0x0000000000007b1d */ /* 0x000ff00000010000 */
[----:B------:R-:W-:Y:S05]  /*0600*/  BRA.U !UP0, `(.L_x_43) ;  /* 0x0000000108247547 */ /* 0x000fea000b800000 */
[----:B----4-:R-:W-:-:S04]  /*0610*/  SHF.R.U32.HI R6, RZ, 0x2, R4 ;  /* 0x00000002ff067819 */ /* 0x010fc80000011604 */
[----:B0-----:R-:W-:Y:S01]  /*0620*/  LOP3.LUT R9, R6, 0x6, RZ, 0xc0, !PT ;  /* 0x0000000606097812 */ /* 0x001fe200078ec0ff */
[----:B------:R-:W-:-:S03]  /*0630*/  IMAD.SHL.U32 R6, R4, 0x4, RZ ;  /* 0x0000000404067824 */ /* 0x000fc600078e00ff */
[----:B------:R-:W-:-:S04]  /*0640*/  LOP3.LUT R9, R9, 0x1, R4, 0xf8, !PT ;  /* 0x0000000109097812 */ /* 0x000fc800078ef804 */
[----:B------:R-:W-:Y:S02]  /*0650*/  LOP3.LUT R8, R9, 0x18, R6, 0xf8, !PT ;  /* 0x0000001809087812 */ /* 0x000fe400078ef806 */
[----:B------:R-:W-:Y:S02]  /*0660*/  LOP3.LUT R6, R0, 0x1c, RZ, 0xc0, !PT ;  /* 0x0000001c00067812 */ /* 0x000fe400078ec0ff */
[----:B------:R-:W-:-:S04]  /*0670*/  LOP3.LUT R3, R8, 0x7ffffe0, R3, 0xf8, !PT ;  /* 0x07ffffe008037812 */ /* 0x000fc800078ef803 */
[----:B------:R-:W-:Y:S01]  /*0680*/  LEA R3, R3, R6, 0x5 ;  /* 0x0000000603037211 */ /* 0x000fe200078e28ff */
[----:B------:R-:W-:Y:S06]  /*0690*/  BRA `(.L_x_44) ;  /* 0x00000000003c7947 */ /* 0x000fec0003800000 */
.L_x_43:
[----:B----4-:R-:W-:Y:S01]  /*06a0*/  SHF.R.S32.HI R6, RZ, 0x1f, R3 ;  /* 0x0000001fff067819 */ /* 0x010fe20000011403 */
[----:B0-----:R-:W-:Y:S01]  /*06b0*/  IMAD.SHL.U32 R9, R2, 0x10, RZ ;  /* 0x0000001002097824 */ /* 0x001fe200078e00ff */
[----:B------:R-:W-:Y:S02]  /*06c0*/  SHF.L.U32 R11, R4, 0x2, RZ ;  /* 0x00000002040b7819 */ /* 0x000fe400000006ff */
[----:B------:R-:W-:Y:S02]  /*06d0*/  LEA.HI R6, R6, R3, RZ, 0x3 ;  /* 0x0000000306067211 */ /* 0x000fe400078f18ff */
[----:B------:R-:W-:Y:S02]  /*06e0*/  LOP3.LUT R9, R9, 0x10, RZ, 0xc0, !PT ;  /* 0x0000001009097812 */ /* 0x000fe400078ec0ff */
[----:B------:R-:W-:Y:S02]  /*06f0*/  LOP3.LUT R8, R6, 0x7ffffff8, RZ, 0xc0, !PT ;  /* 0x7ffffff806087812 */ /* 0x000fe400078ec0ff */
[----:B------:R-:W-:-:S03]  /*0700*/  SHF.R.U32.HI R6, RZ, 0x1, R2 ;  /* 0x00000001ff067819 */ /* 0x000fc60000011602 */
[----:B------:R-:W-:Y:S01]  /*0710*/  IMAD.IADD R8, R3, 0x1, -R8 ;  /* 0x0000000103087824 */ /* 0x000fe200078e0a08 */
[----:B------:R-:W-:-:S04]  /*0720*/  LOP3.LUT R6, R6, 0x3, RZ, 0xc0, !PT ;  /* 0x0000000306067812 */ /* 0x000fc800078ec0ff */
[----:B------:R-:W-:Y:S02]  /*0730*/  SHF.L.U32 R8, R8, 0x1, RZ ;  /* 0x0000000108087819 */ /* 0x000fe400000006ff */
[----:B------:R-:W-:Y:S02]  /*0740*/  LOP3.LUT R6, R6, 0x4, R11, 0xf8, !PT ;  /* 0x0000000406067812 */ /* 0x000fe400078ef80b */
[----:B------:R-:W-:Y:S02]  /*0750*/  LOP3.LUT R8, R8, 0xfffffffc, RZ, 0xc0, !PT ;  /* 0xfffffffc08087812 */ /* 0x000fe400078ec0ff */
[----:B------:R-:W-:-:S03]  /*0760*/  LOP3.LUT R3, R6, 0x7fffff8, R3, 0xf8, !PT ;  /* 0x07fffff806037812 */ /* 0x000fc600078ef803 */
[----:B------:R-:W-:-:S05]  /*0770*/  IMAD.IADD R8, R9, 0x1, R8 ;  /* 0x0000000109087824 */ /* 0x000fca00078e0208 */
[----:B------:R-:W-:-:S07]  /*0780*/  LEA R3, R3, R8, 0x5 ;  /* 0x0000000803037211 */ /* 0x000fce00078e28ff */
.L_x_44:
[----:B------:R-:W-:Y:S01]  /*0790*/  IMAD R7, R0, 0x21, R7 ;  /* 0x0000002100077824 */ /* 0x000fe200078e0207 */
[----:B------:R-:W0:Y:S01]  /*07a0*/  LDCU UR4, c[0x0][0x3a4] ;  /* 0x00007480ff0477ac */ /* 0x000e220008000800 */
[----:B------:R-:W1:Y:S01]  /*07b0*/  LDC R13, c[0x0][0x3ac] ;  /* 0x0000eb00ff0d7b82 */ /* 0x000e620000000800 */
[----:B------:R-:W-:Y:S01]  /*07c0*/  LEA.HI R2, R2, R5, RZ, 0x1d ;  /* 0x0000000502027211 */ /* 0x000fe200078fe8ff */
[----:B------:R-:W-:-:S05]  /*07d0*/  IMAD.IADD R7, R7, 0x1, R4 ;  /* 0x0000000107077824 */ /* 0x000fca00078e0204 */
[----:B------:R-:W-:Y:S04]  /*07e0*/  LDS.U8 R0, [R7+0x63] ;  /* 0x0000630007007984 */ /* 0x000fe80000000000 */
[----:B------:R-:W2:Y:S04]  /*07f0*/  LDS.U8 R9, [R7+0x42] ;  /* 0x0000420007097984 */ /* 0x000ea80000000000 */
[----:B------:R-:W-:Y:S01]  /*0800*/  LDS.U8 R4, [R7+0x21] ;  /* 0x0000210007047984 */ /* 0x000fe20000000000 */
[----:B0-----:R-:W-:Y:S01]  /*0810*/  IMAD R2, R2, UR4, RZ ;  /* 0x0000000402027c24 */ /* 0x001fe2000f8e02ff */
[----:B------:R-:W0:Y:S02]  /*0820*/  LDCU.64 UR4, c[0x0][0x380] ;  /* 0x00007000ff0477ac */ /* 0x000e240008000a00 */
[----:B------:R-:W3:Y:S02]  /*0830*/  LDS.U8 R11, [R7] ;  /* 0x00000000070b7984 */ /* 0x000ee40000000000 */
[----:B------:R-:W-:-:S05]  /*0840*/  SHF.L.U32 R2, R2, 0x5, RZ ;  /* 0x0000000502027819 */ /* 0x000fca00000006ff */
[----:B-1----:R-:W-:-:S04]  /*0850*/  IMAD R2, R13, UR8, R2 ;  /* 0x000000080d027c24 */ /* 0x002fc8000f8e0202 */
[----:B------:R-:W-:-:S05]  /*0860*/  IMAD.IADD R2, R2, 0x1, R3 ;  /* 0x0000000102027824 */ /* 0x000fca00078e0203 */
        /* <DEDUP_REMOVED lines=8> */
.L_x_45:
        /* <DEDUP_REMOVED lines=9> */
.L_x_131:


//--------------------- .text._ZN17fastertransformer27add_V_bias_transform_varlenI6__halfEEvPaPKaPKT_iiiiiiPKfS9_b --------------------------
	.section	.text._ZN17fastertransformer27add_V_bias_transform_varlenI6__halfEEvPaPKaPKT_iiiiiiPKfS9_b,"ax",@progbits
	.align	128
        .global         _ZN17fastertransformer27add_V_bias_transform_varlenI6__halfEEvPaPKaPKT_iiiiiiPKfS9_b
        .type           _ZN17fastertransformer27add_V_bias_transform_varlenI6__halfEEvPaPKaPKT_iiiiiiPKfS9_b,@function
        .size           _ZN17fastertransformer27add_V_bias_transform_varlenI6__halfEEvPaPKaPKT_iiiiiiPKfS9_b,(.L_x_132 - _ZN17fastertransformer27add_V_bias_transform_varlenI6__halfEEvPaPKaPKT_iiiiiiPKfS9_b)
        .other          _ZN17fastertransformer27add_V_bias_transform_varlenI6__halfEEvPaPKaPKT_iiiiiiPKfS9_b,@"STO_CUDA_ENTRY STV_DEFAULT"
_ZN17fastertransformer27add_V_bias_transform_varlenI6__halfEEvPaPKaPKT_iiiiiiPKfS9_b:
.text._ZN17fastertransformer27add_V_bias_transform_varlenI6__halfEEvPaPKaPKT_iiiiiiPKfS9_b:
        /* <DEDUP_REMOVED lines=9> */
[----:B0-----:R-:W-:Y:S01]  /*0090*/  IMAD R10, R5, 0x20, R4 ;  /* 0x00000020050a7824 */ /* 0x001fe200078e0204 */
[----:B----4-:R-:W-:-:S04]  /*00a0*/  SHF.L.U32 R0, R2, 0x2, RZ ;  /* 0x0000000202007819 */ /* 0x010fc800000006ff */
[----:B-1----:R-:W-:-:S13]  /*00b0*/  ISETP.GE.AND P0, PT, R10, UR9, PT ;  /* 0x000000090a007c0c */ /* 0x002fda000bf06270 */
[----:B--23--:R-:W-:Y:S05]  /*00c0*/  @P0 BRA `(.L_x_47) ;  /* 0x00000004002c0947 */ /* 0x00cfea0003800000 */
[----:B------:R-:W0:Y:S01]  /*00d0*/  LDC.64 R6, c[0x0][0x3a0] ;  /* 0x0000e800ff067b82 */ /* 0x000e220000000a00 */
[----:B------:R-:W1:Y:S02]  /*00e0*/  LDCU UR4, c[0x0][0x398] ;  /* 0x00007300ff0477ac */ /* 0x000e640008000800 */
[----:B-1----:R-:W-:Y:S01]  /*00f0*/  UIMAD UR4, UR9, UR4, URZ ;  /* 0x00000004090472a4 */ /* 0x002fe2000f8e02ff */
[----:B0-----:R-:W0:Y:S01]  /*0100*/  I2F.U32.RP R11, R6 ;  /* 0x00000006000b7306 */ /* 0x001e220000209000 */
[----:B------:R-:W-:-:S07]  /*0110*/  ISETP.NE.U32.AND P2, PT, R6, RZ, PT ;  /* 0x000000ff0600720c */ /* 0x000fce0003f45070 */
[----:B0-----:R-:W0:Y:S02]  /*0120*/  MUFU.RCP R11, R11 ;  /* 0x0000000b000b7308 */ /* 0x001e240000001000 */
[----:B0-----:R-:W-:-:S06]  /*0130*/  VIADD R8, R11, 0xffffffe ;  /* 0x0ffffffe0b087836 */ /* 0x001fcc0000000000 */
[----:B------:R0:W1:Y:S02]  /*0140*/  F2I.FTZ.U32.TRUNC.NTZ R9, R8 ;  /* 0x0000000800097305 */ /* 0x000064000021f000 */
[----:B0-----:R-:W-:Y:S01]  /*0150*/  IMAD.MOV.U32 R8, RZ, RZ, RZ ;  /* 0x000000ffff087224 */ /* 0x001fe200078e00ff */
[----:B-1----:R-:W-:-:S05]  /*0160*/  IADD3 R13, PT, PT, RZ, -R9, RZ ;  /* 0x80000009ff0d7210 */ /* 0x002fca0007ffe0ff */
[----:B------:R-:W-:-:S04]  /*0170*/  IMAD R13, R13, R6, RZ ;  /* 0x000000060d0d7224 */ /* 0x000fc800078e02ff */
[----:B------:R-:W-:-:S04]  /*0180*/  IMAD.HI.U32 R9, R9, R13, R8 ;  /* 0x0000000d09097227 */ /* 0x000fc800078e0008 */
[----:B------:R-:W-:Y:S02]  /*0190*/  IMAD R8, R3, 0x20, R0 ;  /* 0x0000002003087824 */ /* 0x000fe400078e0200 */
        /* <DEDUP_REMOVED lines=11> */
[----:B------:R-:W-:-:S04]  /*0250*/  IMAD R9, R9, UR9, R10 ;  /* 0x0000000909097c24 */ /* 0x000fc8000f8e020a */
[----:B------:R-:W-:-:S04]  /*0260*/  IMAD R6, R6, R11, UR8 ;  /* 0x0000000806067e24 */ /* 0x000fc8000f8e020b */
[----:B------:R-:W-:Y:S02]  /*0270*/  IMAD R17, R6, R7, R8 ;  /* 0x0000000706117224 */ /* 0x000fe400078e0208 */
[----:B------:R-:W1:Y:S03]  /*0280*/  LDC.64 R6, c[0x0][0x388] ;  /* 0x0000e200ff067b82 */ /* 0x000e660000000a00 */
[C---:B------:R-:W-:Y:S02]  /*0290*/  LOP3.LUT R8, R17.reuse, 0x1c, RZ, 0xc0, !PT ;  /* 0x0000001c11087812 */ /* 0x040fe400078ec0ff */
[----:B------:R-:W-:Y:S02]  /*02a0*/  LOP3.LUT R10, R17, 0xffffffe0, RZ, 0xc0, !PT ;  /* 0xffffffe0110a7812 */ /* 0x000fe400078ec0ff */
[----:B------:R-:W-:Y:S02]  /*02b0*/  LEA R11, R9, R8, 0x5 ;  /* 0x00000008090b7211 */ /* 0x000fe400078e28ff */
[----:B------:R-:W2:Y:S03]  /*02c0*/  LDC.64 R8, c[0x0][0x390] ;  /* 0x0000e400ff087b82 */ /* 0x000ea60000000a00 */
[----:B------:R-:W-:-:S05]  /*02d0*/  IMAD R10, R10, UR4, R11 ;  /* 0x000000040a0a7c24 */ /* 0x000fca000f8e020b */
[----:B------:R-:W-:Y:S02]  /*02e0*/  SHF.R.S32.HI R15, RZ, 0x2, R10 ;  /* 0x00000002ff0f7819 */ /* 0x000fe4000001140a */
[----:B------:R-:W3:Y:S03]  /*02f0*/  LDC.64 R10, c[0x0][0x3b0] ;  /* 0x0000ec00ff0a7b82 */ /* 0x000ee60000000a00 */
[----:B-1----:R-:W-:Y:S02]  /*0300*/  IMAD.WIDE R14, R15, 0x4, R6 ;  /* 0x000000040f0e7825 */ /* 0x002fe400078e0206 */
[----:B0-----:R-:W4:Y:S04]  /*0310*/  LDG.E.CONSTANT R7, desc[UR6][R12.64] ;  /* 0x000000060c077981 */ /* 0x001f28000c1e9900 */
[----:B------:R-:W5:Y:S01]  /*0320*/  LDG.E.CONSTANT R23, desc[UR6][R14.64] ;  /* 0x000000060e177981 */ /* 0x000f62000c1e9900 */
[----:B--2---:R-:W-:-:S05]  /*0330*/  IMAD.WIDE R8, R17, 0x2, R8 ;  /* 0x0000000211087825 */ /* 0x004fca00078e0208 */
[----:B------:R-:W2:Y:S04]  /*0340*/  LDG.E.U16.CONSTANT R16, desc[UR6][R8.64] ;  /* 0x0000000608107981 */ /* 0x000ea8000c1e9500 */
[----:B------:R-:W4:Y:S04]  /*0350*/  LDG.E.U16.CONSTANT R20, desc[UR6][R8.64+0x4] ;  /* 0x0000040608147981 */ /* 0x000f28000c1e9500 */
[----:B---3--:R-:W3:Y:S04]  /*0360*/  LDG.E.CONSTANT R6, desc[UR6][R10.64] ;  /* 0x000000060a067981 */ /* 0x008ee8000c1e9900 */
[----:B------:R-:W4:Y:S04]  /*0370*/  LDG.E.U16.CONSTANT R18, desc[UR6][R8.64+0x2] ;  /* 0x0000020608127981 */ /* 0x000f28000c1e9500 */
[----:B------:R4:W4:Y:S01]  /*0380*/  LDG.E.U16.CONSTANT R22, desc[UR6][R8.64+0x6] ;  /* 0x0000060608167981 */ /* 0x000922000c1e9500 */
[----:B------:R-:W0:Y:S01]  /*0390*/  S2UR UR5, SR_CgaCtaId ;  /* 0x00000000000579c3 */ /* 0x000e220000008800 */
[----:B------:R-:W-:-:S02]  /*03a0*/  UMOV UR4, 0x400 ;  /* 0x0000040000047882 */ /* 0x000fc40000000000 */
[----:B0-----:R-:W-:Y:S01]  /*03b0*/  ULEA UR4, UR5, UR4, 0x18 ;  /* 0x0000000405047291 */ /* 0x001fe2000f8ec0ff */
[----:B-----5:R-:W3:Y:S08]  /*03c0*/  I2F.S8 R17, R23 ;  /* 0x0000001700117306 */ /* 0x020ef00000001400 */
[----:B------:R-:W0:Y:S01]  /*03d0*/  I2F.S8 R21, R23.B2 ;  /* 0x2000001700157306 */ /* 0x000e220000001400 */
[----:B--2---:R-:W-:-:S07]  /*03e0*/  HADD2.F32 R15, -RZ, R16.H0_H0 ;  /* 0x20000010ff0f7230 */ /* 0x004fce0000004100 */
[----:B------:R-:W1:Y:S01]  /*03f0*/  I2F.S8 R19, R23.B1 ;  /* 0x1000001700137306 */ /* 0x000e620000001400 */
[----:B---3--:R-:W-:Y:S01]  /*0400*/  FFMA.FTZ R14, R6, R17, R15 ;  /* 0x00000011060e7223 */ /* 0x008fe2000001000f */
[----:B----4-:R-:W-:-:S06]  /*0410*/  HADD2.F32 R9, -RZ, R20.H0_H0 ;  /* 0x20000014ff097230 */ /* 0x010fcc0000004100 */
        /* <DEDUP_REMOVED lines=22> */
.L_x_47:
        /* <DEDUP_REMOVED lines=10> */
.L_x_48:
[----:B------:R-:W-:Y:S05]  /*0620*/  BSYNC.RECONVERGENT B0 ;  /* 0x0000000000007941 */ /* 0x000fea0003800200 */
.L_x_46:
        /* <DEDUP_REMOVED lines=15> */
.L_x_49:
        /* <DEDUP_REMOVED lines=15> */
.L_x_50:
        /* <DEDUP_REMOVED lines=15> */
[----:B0-----:R-:W-:-:S05]  /*0900*/  IADD3 R2, P0, PT, R2, UR4, RZ ;  /* 0x0000000402027c10 */ /* 0x001fca000ff1e0ff */
[----:B------:R-:W-:Y:S01]  /*0910*/  IMAD.X R3, RZ, RZ, UR5, P0 ;  /* 0x00000005ff037e24 */ /* 0x000fe200080e06ff */
[----:B--2---:R-:W-:Y:S02]  /*0920*/  PRMT R0, R9, 0x3340, R0 ;  /* 0x0000334009007816 */ /* 0x004fe40000000000 */
[----:B---3--:R-:W-:-:S04]  /*0930*/  PRMT R11, R11, 0x3340, R4 ;  /* 0x000033400b0b7816 */ /* 0x008fc80000000004 */
[----:B------:R-:W-:-:S05]  /*0940*/  PRMT R11, R11, 0x5410, R0 ;  /* 0x000054100b0b7816 */ /* 0x000fca0000000000 */
[----:B------:R-:W-:Y:S01]  /*0950*/  STG.E desc[UR6][R2.64], R11 ;  /* 0x0000000b02007986 */ /* 0x000fe2000c101906 */
[----:B------:R-:W-:Y:S05]  /*0960*/  EXIT ;  /* 0x000000000000794d */ /* 0x000fea0003800000 */
.L_x_51:
        /* <DEDUP_REMOVED lines=9> */
.L_x_132:


//--------------------- .text._ZN17fastertransformer27add_V_bias_transform_varlenIfEEvPaPKaPKT_iiiiiiPKfS8_b --------------------------
	.section	.text._ZN17fastertransformer27add_V_bias_transform_varlenIfEEvPaPKaPKT_iiiiiiPKfS8_b,"ax",@progbits
	.align	128
        .global         _ZN17fastertransformer27add_V_bias_transform_varlenIfEEvPaPKaPKT_iiiiiiPKfS8_b
        .type           _ZN17fastertransformer27add_V_bias_transform_varlenIfEEvPaPKaPKT_iiiiiiPKfS8_b,@function
        .size           _ZN17fastertransformer27add_V_bias_transform_varlenIfEEvPaPKaPKT_iiiiiiPKfS8_b,(.L_x_133 - _ZN17fastertransformer27add_V_bias_transform_varlenIfEEvPaPKaPKT_iiiiiiPKfS8_b)
        .other          _ZN17fastertransformer27add_V_bias_transform_varlenIfEEvPaPKaPKT_iiiiiiPKfS8_b,@"STO_CUDA_ENTRY STV_DEFAULT"
_ZN17fastertransformer27add_V_bias_transform_varlenIfEEvPaPKaPKT_iiiiiiPKfS8_b:
.text._ZN17fastertransformer27add_V_bias_transform_varlenIfEEvPaPKaPKT_iiiiiiPKfS8_b:
        /* <DEDUP_REMOVED lines=19> */
[----:B0-----:R-:W-:-:S06]  /*0130*/  IADD3 R8, PT, PT, R11, 0xffffffe, RZ ;  /* 0x0ffffffe0b087810 */ /* 0x001fcc0007ffe0ff */
[----:B------:R0:W1:Y:S02]  /*0140*/  F2I.FTZ.U32.TRUNC.NTZ R9, R8 ;  /* 0x0000000800097305 */ /* 0x000064000021f000 */
[----:B0-----:R-:W-:Y:S02]  /*0150*/  IMAD.MOV.U32 R8, RZ, RZ, RZ ;  /* 0x000000ffff087224 */ /* 0x001fe400078e00ff */
[----:B-1----:R-:W-:-:S04]  /*0160*/  IMAD.MOV R13, RZ, RZ, -R9 ;  /* 0x000000ffff0d7224 */ /* 0x002fc800078e0a09 */
[----:B------:R-:W-:-:S04]  /*0170*/  IMAD R13, R13, R6, RZ ;  /* 0x000000060d0d7224 */ /* 0x000fc800078e02ff */
[----:B------:R-:W-:Y:S01]  /*0180*/  IMAD.HI.U32 R9, R9, R13, R8 ;  /* 0x0000000d09097227 */ /* 0x000fe200078e0008 */
[----:B------:R-:W-:-:S05]  /*0190*/  LEA R8, R3, R0, 0x5 ;  /* 0x0000000003087211 */ /* 0x000fca00078e28ff */
[----:B------:R-:W-:-:S05]  /*01a0*/  IMAD.HI.U32 R9, R9, UR8, RZ ;  /* 0x0000000809097c27 */ /* 0x000fca000f8e00ff */
[----:B------:R-:W-:-:S05]  /*01b0*/  IADD3 R13, PT, PT, -R9, RZ, RZ ;  /* 0x000000ff090d7210 */ /* 0x000fca0007ffe1ff */
[----:B------:R-:W-:-:S05]  /*01c0*/  IMAD R13, R6, R13, UR8 ;  /* 0x00000008060d7e24 */ /* 0x000fca000f8e020d */
[----:B------:R-:W-:-:S13]  /*01d0*/  ISETP.GE.U32.AND P0, PT, R13, R6, PT ;  /* 0x000000060d00720c */ /* 0x000fda0003f06070 */
[----:B------:R-:W-:Y:S02]  /*01e0*/  @P0 IMAD.IADD R13, R13, 0x1, -R6 ;  /* 0x000000010d0d0824 */ /* 0x000fe400078e0a06 */
        /* <DEDUP_REMOVED lines=9> */
[----:B------:R-:W1:Y:S03]  /*0280*/  LDC.64 R6, c[0x0][0x388] ;  /* 0x0000e200ff067b82 */ /* 0x000e660000000a00 */
[----:B------:R-:W-:-:S05]  /*0290*/  LOP3.LUT R8, R15, 0x1c, RZ, 0xc0, !PT ;  /* 0x0000001c0f087812 */ /* 0x000fca00078ec0ff */
[----:B------:R-:W-:Y:S01]  /*02a0*/  IMAD R9, R9, 0x20, R8 ;  /* 0x0000002009097824 */ /* 0x000fe200078e0208 */
[----:B------:R-:W-:-:S05]  /*02b0*/  LOP3.LUT R8, R15, 0xffffffe0, RZ, 0xc0, !PT ;  /* 0xffffffe00f087812 */ /* 0x000fca00078ec0ff */
[----:B------:R-:W-:-:S05]  /*02c0*/  IMAD R8, R8, UR4, R9 ;  /* 0x0000000408087c24 */ /* 0x000fca000f8e0209 */
[----:B------:R-:W-:Y:S02]  /*02d0*/  SHF.R.S32.HI R11, RZ, 0x2, R8 ;  /* 0x00000002ff0b7819 */ /* 0x000fe40000011408 */
[----:B------:R-:W2:Y:S03]  /*02e0*/  LDC.64 R8, c[0x0][0x3b0] ;  /* 0x0000ec00ff087b82 */ /* 0x000ea60000000a00 */
[----:B-1----:R-:W-:-:S05]  /*02f0*/  IMAD.WIDE R10, R11, 0x4, R6 ;  /* 0x000000040b0a7825 */ /* 0x002fca00078e0206 */
[----:B------:R-:W1:Y:S01]  /*0300*/  LDC.64 R6, c[0x0][0x3b8] ;  /* 0x0000ee00ff067b82 */ /* 0x000e620000000a00 */
[----:B------:R-:W3:Y:S01]  /*0310*/  LDG.E.CONSTANT R10, desc[UR6][R10.64] ;  /* 0x000000060a0a7981 */ /* 0x000ee2000c1e9900 */
[----:B0-----:R-:W-:-:S05]  /*0320*/  IMAD.WIDE R12, R15, 0x4, R12 ;  /* 0x000000040f0c7825 */ /* 0x001fca00078e020c */
[----:B------:R-:W4:Y:S04]  /*0330*/  LDG.E.CONSTANT R17, desc[UR6][R12.64] ;  /* 0x000000060c117981 */ /* 0x000f28000c1e9900 */
[----:B------:R-:W5:Y:S04]  /*0340*/  LDG.E.CONSTANT R14, desc[UR6][R12.64+0x4] ;  /* 0x000004060c0e7981 */ /* 0x000f68000c1e9900 */
[----:B------:R-:W5:Y:S04]  /*0350*/  LDG.E.CONSTANT R16, desc[UR6][R12.64+0x8] ;  /* 0x000008060c107981 */ /* 0x000f68000c1e9900 */
[----:B--2---:R-:W4:Y:S04]  /*0360*/  LDG.E.CONSTANT R8, desc[UR6][R8.64] ;  /* 0x0000000608087981 */ /* 0x004f28000c1e9900 */
[----:B------:R-:W2:Y:S04]  /*0370*/  LDG.E.CONSTANT R21, desc[UR6][R12.64+0xc] ;  /* 0x00000c060c157981 */ /* 0x000ea8000c1e9900 */
[----:B-1----:R0:W2:Y:S01]  /*0380*/  LDG.E.CONSTANT R6, desc[UR6][R6.64] ;  /* 0x0000000606067981 */ /* 0x0020a2000c1e9900 */
[----:B------:R-:W1:Y:S01]  /*0390*/  S2UR UR5, SR_CgaCtaId ;  /* 0x00000000000579c3 */ /* 0x000e620000008800 */
[----:B------:R-:W-:-:S02]  /*03a0*/  UMOV UR4, 0x400 ;  /* 0x0000040000047882 */ /* 0x000fc40000000000 */
[----:B-1----:R-:W-:-:S06]  /*03b0*/  ULEA UR4, UR5, UR4, 0x18 ;  /* 0x0000000405047291 */ /* 0x002fcc000f8ec0ff */
[----:B0-----:R-:W-:Y:S01]  /*03c0*/  MOV R7, UR4 ;  /* 0x0000000400077c02 */ /* 0x001fe20008000f00 */
[----:B---3--:R-:W4:Y:S08]  /*03d0*/  I2F.S8 R15, R10 ;  /* 0x0000000a000f7306 */ /* 0x008f300000001400 */
[----:B------:R-:W5:Y:S08]  /*03e0*/  I2F.S8 R19, R10.B1 ;  /* 0x1000000a00137306 */ /* 0x000f700000001400 */
[----:B------:R-:W0:Y:S08]  /*03f0*/  I2F.S8 R11, R10.B2 ;  /* 0x2000000a000b7306 */ /* 0x000e300000001400 */
[----:B------:R-:W1:Y:S01]  /*0400*/  I2F.S8 R9, R10.B3 ;  /* 0x3000000a00097306 */ /* 0x000e620000001400 */
[C---:B----4-:R-:W-:Y:S01]  /*0410*/  FFMA.FTZ R15, R8.reuse, R15, R17 ;  /* 0x0000000f080f7223 */ /* 0x050fe20000010011 */
[C---:B-----5:R-:W-:Y:S01]  /*0420*/  FFMA.FTZ R19, R8.reuse, R19, R14 ;  /* 0x0000001308137223 */ /* 0x060fe2000001000e */
[----:B0-----:R-:W-:-:S02]  /*0430*/  FFMA.FTZ R11, R8, R11, R16 ;  /* 0x0000000b080b7223 */ /* 0x001fc40000010010 */
[C---:B--2---:R-:W-:Y:S01]  /*0440*/  FMUL.FTZ R15, R6.reuse, R15 ;  /* 0x0000000f060f7220 */ /* 0x044fe20000410000 */
[C---:B------:R-:W-:Y:S01]  /*0450*/  FMUL.FTZ R19, R6.reuse, R19 ;  /* 0x0000001306137220 */ /* 0x040fe20000410000 */
[----:B------:R-:W-:Y:S01]  /*0460*/  FMUL.FTZ R11, R6, R11 ;  /* 0x0000000b060b7220 */ /* 0x000fe20000410000 */
[----:B-1----:R-:W-:-:S04]  /*0470*/  FFMA.FTZ R9, R8, R9, R21 ;  /* 0x0000000908097223 */ /* 0x002fc80000010015 */
[----:B------:R-:W-:Y:S01]  /*0480*/  FMUL.FTZ R8, R6, R9 ;  /* 0x0000000906087220 */ /* 0x000fe20000410000 */
[----:B------:R-:W0:Y:S01]  /*0490*/  F2I.S8.NTZ R15, R15 ;  /* 0x0000000f000f7305 */ /* 0x000e220000202100 */
[----:B------:R-:W-:-:S07]  /*04a0*/  IMAD R9, R4, 0x21, R7 ;  /* 0x0000002104097824 */ /* 0x000fce00078e0207 */
        /* <DEDUP_REMOVED lines=9> */
.L_x_53:
        /* <DEDUP_REMOVED lines=10> */
.L_x_54:
[----:B------:R-:W-:Y:S05]  /*05e0*/  BSYNC.RECONVERGENT B0 ;  /* 0x0000000000007941 */ /* 0x000fea0003800200 */
.L_x_52:
        /* <DEDUP_REMOVED lines=15> */
.L_x_55:
        /* <DEDUP_REMOVED lines=15> */
.L_x_56:
        /* <DEDUP_REMOVED lines=22> */
.L_x_57:
        /* <DEDUP_REMOVED lines=13> */
.L_x_133:


//--------------------- .text._ZN17fastertransformer27add_V_bias_transform_varlenI6__halfEEvPaPKiPKT_iiiiiPKfS9_S9_b --------------------------
	.section	.text._ZN17fastertransformer27add_V_bias_transform_varlenI6__halfEEvPaPKiPKT_iiiiiPKfS9_S9_b,"ax",@progbits
	.align	128
        .global         _ZN17fastertransformer27add_V_bias_transform_varlenI6__halfEEvPaPKiPKT_iiiiiPKfS9_S9_b
        .type           _ZN17fastertransformer27add_V_bias_transform_varlenI6__halfEEvPaPKiPKT_iiiiiPKfS9_S9_b,@function
        .size           _ZN17fastertransformer27add_V_bias_transform_varlenI6__halfEEvPaPKiPKT_iiiiiPKfS9_S9_b,(.L_x_134 - _ZN17fastertransformer27add_V_bias_transform_varlenI6__halfEEvPaPKiPKT_iiiiiPKfS9_S9_b)
        .other          _ZN17fastertransformer27add_V_bias_transform_varlenI6__halfEEvPaPKiPKT_iiiiiPKfS9_S9_b,@"STO_CUDA_ENTRY STV_DEFAULT"
_ZN17fastertransformer27add_V_bias_transform_varlenI6__halfEEvPaPKiPKT_iiiiiPKfS9_S9_b:
.text._ZN17fastertransformer27add_V_bias_transform_varlenI6__halfEEvPaPKiPKT_iiiiiPKfS9_S9_b:
[----:B------:R-:W-:Y:S08]  /*0000*/  LDC R1, c[0x0][0x37c] ;  /* 0x0000df00ff017b82 */ /* 0x000ff00000000800 */
[----:B------:R-:W0:Y:S01]  /*0010*/  LDC.64 R2, c[0x0][0x3a0] ;  /* 0x0000e800ff027b82 */ /* 0x000e220000000a00 */
[----:B------:R-:W1:Y:S01]  /*0020*/  S2R R14, SR_CTAID.X ;  /* 0x00000000000e7919 */ /* 0x000e620000002500 */
[----:B------:R-:W2:Y:S01]  /*0030*/  LDCU.64 UR4, c[0x0][0x398] ;  /* 0x00007300ff0477ac */ /* 0x000ea20008000a00 */
[----:B------:R-:W-:Y:S01]  /*0040*/  BSSY.RECONVERGENT B0, `(.L_x_58) ;  /* 0x0000069000007945 */ /* 0x000fe20003800200 */
[----:B------:R-:W3:Y:S01]  /*0050*/  S2R R15, SR_CTAID.Y ;  /* 0x00000000000f7919 */ /* 0x000ee20000002600 */
[----:B------:R-:W4:Y:S03]  /*0060*/  LDCU.64 UR6, c[0x0][0x358] ;  /* 0x00006b00ff0677ac */ /* 0x000f260008000a00 */
[----:B------:R-:W5:Y:S01]  /*0070*/  S2UR UR8, SR_CTAID.Z ;  /* 0x00000000000879c3 */ /* 0x000f620000002700 */
[----:B------:R-:W3:Y:S01]  /*0080*/  S2R R16, SR_TID.Y ;  /* 0x0000000000107919 */ /* 0x000ee20000002200 */
[----:B--2---:R-:W-:Y:S01]  /*0090*/  UIMAD UR4, UR5, UR4, URZ ;  /* 0x00000004050472a4 */ /* 0x004fe2000f8e02ff */
[----:B0-----:R-:W0:Y:S01]  /*00a0*/  I2F.U32.RP R0, R2 ;  /* 0x0000000200007306 */ /* 0x001e220000209000 */
[----:B------:R-:W-:-:S07]  /*00b0*/  ISETP.NE.U32.AND P2, PT, R2, RZ, PT ;  /* 0x000000ff0200720c */ /* 0x000fce0003f45070 */
[----:B0-----:R-:W0:Y:S02]  /*00c0*/  MUFU.RCP R0, R0 ;  /* 0x0000000000007308 */ /* 0x001e240000001000 */
[----:B0-----:R-:W-:Y:S02]  /*00d0*/  IADD3 R4, PT, PT, R0, 0xffffffe, RZ ;  /* 0x0ffffffe00047810 */ /* 0x001fe40007ffe0ff */
[----:B------:R-:W0:Y:S04]  /*00e0*/  S2R R0, SR_TID.X ;  /* 0x0000000000007919 */ /* 0x000e280000002100 */
[----:B------:R2:W4:Y:S02]  /*00f0*/  F2I.FTZ.U32.TRUNC.NTZ R5, R4 ;  /* 0x0000000400057305 */ /* 0x000524000021f000 */
[----:B--2---:R-:W-:Y:S01]  /*0100*/  IMAD.MOV.U32 R4, RZ, RZ, RZ ;  /* 0x000000ffff047224 */ /* 0x004fe200078e00ff */
[----:B----4-:R-:W-:-:S05]  /*0110*/  IADD3 R7, PT, PT, RZ, -R5, RZ ;  /* 0x80000005ff077210 */ /* 0x010fca0007ffe0ff */
[----:B------:R-:W-:-:S04]  /*0120*/  IMAD R7, R7, R2, RZ ;  /* 0x0000000207077224 */ /* 0x000fc800078e02ff */
[----:B------:R-:W-:-:S04]  /*0130*/  IMAD.HI.U32 R5, R5, R7, R4 ;  /* 0x0000000705057227 */ /* 0x000fc800078e0004 */
[----:B---3--:R-:W-:Y:S02]  /*0140*/  IMAD R4, R15, 0x20, R16 ;  /* 0x000000200f047824 */ /* 0x008fe400078e0210 */
[----:B-----5:R-:W-:Y:S01]  /*0150*/  IMAD.HI.U32 R5, R5, UR8, RZ ;  /* 0x0000000805057c27 */ /* 0x020fe2000f8e00ff */
[----:B0-----:R-:W-:-:S04]  /*0160*/  SHF.L.U32 R17, R0, 0x2, RZ ;  /* 0x0000000200117819 */ /* 0x001fc800000006ff */
[----:B------:R-:W-:Y:S02]  /*0170*/  IADD3 R7, PT, PT, -R5, RZ, RZ ;  /* 0x000000ff05077210 */ /* 0x000fe40007ffe1ff */
[----:B-1----:R-:W-:-:S03]  /*0180*/  LEA R6, R14, R17, 0x5 ;  /* 0x000000110e067211 */ /* 0x002fc600078e28ff */
[----:B------:R-:W-:-:S05]  /*0190*/  IMAD R7, R2, R7, UR8 ;  /* 0x0000000802077e24 */ /* 0x000fca000f8e0207 */
[----:B------:R-:W-:-:S13]  /*01a0*/  ISETP.GE.U32.AND P0, PT, R7, R2, PT ;  /* 0x000000020700720c */ /* 0x000fda0003f06070 */
[----:B------:R-:W-:Y:S01]  /*01b0*/  @P0 IMAD.IADD R7, R7, 0x1, -R2 ;  /* 0x0000000107070824 */ /* 0x000fe200078e0a02 */
[----:B------:R-:W-:Y:S02]  /*01c0*/  @P0 IADD3 R5, PT, PT, R5, 0x1, RZ ;  /* 0x0000000105050810 */ /* 0x000fe40007ffe0ff */
[----:B------:R-:W-:Y:S02]  /*01d0*/  ISETP.GE.AND P0, PT, R4, UR5, PT ;  /* 0x0000000504007c0c */ /* 0x000fe4000bf06270 */
[----:B------:R-:W-:-:S13]  /*01e0*/  ISETP.GE.U32.AND P1, PT, R7, R2, PT ;  /* 0x000000020700720c */ /* 0x000fda0003f26070 */
[----:B------:R-:W-:Y:S01]  /*01f0*/  @P1 VIADD R5, R5, 0x1 ;  /* 0x0000000105051836 */ /* 0x000fe20000000000 */
[----:B------:R-:W-:-:S05]  /*0200*/  @!P2 LOP3.LUT R5, RZ, R2, RZ, 0x33, !PT ;  /* 0x00000002ff05a212 */ /* 0x000fca00078e33ff */
[----:B------:R-:W-:Y:S02]  /*0210*/  IMAD.MOV R7, RZ, RZ, -R5 ;  /* 0x000000ffff077224 */ /* 0x000fe400078e0a05 */
[----:B------:R-:W-:Y:S02]  /*0220*/  IMAD R5, R5, UR5, R4 ;  /* 0x0000000505057c24 */ /* 0x000fe4000f8e0204 */
[----:B------:R-:W-:-:S04]  /*0230*/  IMAD R2, R2, R7, UR8 ;  /* 0x0000000802027e24 */ /* 0x000fc8000f8e0207 */
[----:B------:R-:W-:-:S05]  /*0240*/  IMAD R19, R2, R3, R6 ;  /* 0x0000000302137224 */ /* 0x000fca00078e0206 */
[----:B------:R-:W-:-:S04]  /*0250*/  LOP3.LUT R2, R19, 0x1f, RZ, 0xc0, !PT ;  /* 0x0000001f13027812 */ /* 0x000fc800078ec0ff */
[----:B------:R-:W-:Y:S02]  /*0260*/  LEA R5, R5, R2, 0x5 ;  /* 0x0000000205057211 */ /* 0x000fe400078e28ff */
[----:B------:R-:W-:-:S05]  /*0270*/  LOP3.LUT R2, R19, 0xffffffe0, RZ, 0xc0, !PT ;  /* 0xffffffe013027812 */ /* 0x000fca00078ec0ff */
[----:B------:R-:W-:Y:S01]  /*0280*/  IMAD R21, R2, UR4, R5 ;  /* 0x0000000402157c24 */ /* 0x000fe2000f8e0205 */
[----:B------:R-:W-:Y:S06]  /*0290*/  @P0 BRA `(.L_x_59) ;  /* 0x0000000000e40947 */ /* 0x000fec0003800000 */
[----:B------:R-:W0:Y:S08]  /*02a0*/  LDC.64 R10, c[0x0][0x388] ;  /* 0x0000e200ff0a7b82 */ /* 0x000e300000000a00 */
[----:B------:R-:W1:Y:S08]  /*02b0*/  LDC.64 R6, c[0x0][0x390] ;  /* 0x0000e400ff067b82 */ /* 0x000e700000000a00 */
[----:B------:R-:W2:Y:S08]  /*02c0*/  LDC.64 R8, c[0x0][0x3b0] ;  /* 0x0000ec00ff087b82 */ /* 0x000eb00000000a00 */
[----:B------:R-:W3:Y:S01]  /*02d0*/  LDC.64 R12, c[0x0][0x3b8] ;  /* 0x0000ee00ff0c7b82 */ /* 0x000ee20000000a00 */
[----:B0-----:R-:W-:-:S05]  /*02e0*/  IMAD.WIDE R10, R21, 0x4, R10 ;  /* 0x00000004150a7825 */ /* 0x001fca00078e020a */
[----:B------:R-:W4:Y:S02]  /*02f0*/  LDG.E.CONSTANT R2, desc[UR6][R10.64] ;  /* 0x000000060a027981 */ /* 0x000f24000c1e9900 */
[----:B------:R-:W0:Y:S01]  /*0300*/  LDC.64 R4, c[0x0][0x3c0] ;  /* 0x0000f000ff047b82 */ /* 0x000e220000000a00 */
[C---:B-1----:R-:W-:Y:S01]  /*0310*/  IMAD.WIDE R6, R19.reuse, 0x2, R6 ;  /* 0x0000000213067825 */ /* 0x042fe200078e0206 */
[----:B------:R-:W5:Y:S04]  /*0320*/  LDG.E.CONSTANT R18, desc[UR6][R10.64+0x4] ;  /* 0x000004060a127981 */ /* 0x000f68000c1e9900 */
[----:B------:R-:W5:Y:S01]  /*0330*/  LDG.E.CONSTANT R21, desc[UR6][R10.64+0x8] ;  /* 0x000008060a157981 */ /* 0x000f62000c1e9900 */
[----:B--2---:R-:W-:-:S03]  /*0340*/  IMAD.WIDE R8, R19, 0x4, R8 ;  /* 0x0000000413087825 */ /* 0x004fc600078e0208 */
[----:B------:R-:W2:Y:S04]  /*0350*/  LDG.E.CONSTANT R26, desc[UR6][R10.64+0xc] ;  /* 0x00000c060a1a7981 */ /* 0x000ea8000c1e9900 */
[----:B------:R-:W2:Y:S04]  /*0360*/  LDG.E.U16.CONSTANT R19, desc[UR6][R6.64] ;  /* 0x0000000606137981 */ /* 0x000ea8000c1e9500 */
[----:B------:R-:W2:Y:S04]  /*0370*/  LDG.E.U16.CONSTANT R23, desc[UR6][R6.64+0x2] ;  /* 0x0000020606177981 */ /* 0x000ea8000c1e9500 */
[----:B------:R-:W2:Y:S04]  /*0380*/  LDG.E.U16.CONSTANT R25, desc[UR6][R6.64+0x4] ;  /* 0x0000040606197981 */ /* 0x000ea8000c1e9500 */
[----:B------:R-:W2:Y:S04]  /*0390*/  LDG.E.CONSTANT R20, desc[UR6][R8.64] ;  /* 0x0000000608147981 */ /* 0x000ea8000c1e9900 */
[----:B------:R-:W2:Y:S04]  /*03a0*/  LDG.E.CONSTANT R22, desc[UR6][R8.64+0x4] ;  /* 0x0000040608167981 */ /* 0x000ea8000c1e9900 */
[----:B------:R-:W2:Y:S04]  /*03b0*/  LDG.E.CONSTANT R24, desc[UR6][R8.64+0x8] ;  /* 0x0000080608187981 */ /* 0x000ea8000c1e9900 */
[----:B------:R-:W2:Y:S04]  /*03c0*/  LDG.E.U16.CONSTANT R28, desc[UR6][R6.64+0x6] ;  /* 0x00000606061c7981 */ /* 0x000ea8000c1e9500 */
[----:B------:R-:W2:Y:S04]  /*03d0*/  LDG.E.CONSTANT R27, desc[UR6][R8.64+0xc] ;  /* 0x00000c06081b7981 */ /* 0x000ea8000c1e9900 */
[----:B---3--:R5:W3:Y:S04]  /*03e0*/  LDG.E.CONSTANT R12, desc[UR6][R12.64] ;  /* 0x000000060c0c7981 */ /* 0x008ae8000c1e9900 */
[----:B0-----:R0:W3:Y:S01]  /*03f0*/  LDG.E.CONSTANT R4, desc[UR6][R4.64] ;  /* 0x0000000604047981 */ /* 0x0010e2000c1e9900 */
[----:B------:R-:W1:Y:S01]  /*0400*/  S2UR UR5, SR_CgaCtaId ;  /* 0x00000000000579c3 */ /* 0x000e620000008800 */
[----:B------:R-:W-:-:S02]  /*0410*/  UMOV UR4, 0x400 ;  /* 0x0000040000047882 */ /* 0x000fc40000000000 */
[----:B-1----:R-:W-:Y:S01]  /*0420*/  ULEA UR4, UR5, UR4, 0x18 ;  /* 0x0000000405047291 */ /* 0x002fe2000f8ec0ff */
[----:B----4-:R-:W-:Y:S02]  /*0430*/  I2FP.F32.S32 R29, R2 ;  /* 0x00000002001d7245 */ /* 0x010fe40000201400 */
[----:B-----5:R-:W-:Y:S02]  /*0440*/  I2FP.F32.S32 R13, R18 ;  /* 0x00000012000d7245 */ /* 0x020fe40000201400 */
[----:B------:R-:W-:Y:S02]  /*0450*/  I2FP.F32.S32 R21, R21 ;  /* 0x0000001500157245 */ /* 0x000fe40000201400 */
[----:B--2---:R-:W-:Y:S01]  /*0460*/  I2FP.F32.S32 R26, R26 ;  /* 0x0000001a001a7245 */ /* 0x004fe20000201400 */
[----:B------:R-:W-:Y:S02]  /*0470*/  HADD2.F32 R19, -RZ, R19.H0_H0 ;  /* 0x20000013ff137230 */ /* 0x000fe40000004100 */
[----:B------:R-:W-:-:S02]  /*0480*/  HADD2.F32 R23, -RZ, R23.H0_H0 ;  /* 0x20000017ff177230 */ /* 0x000fc40000004100 */
[----:B------:R-:W-:Y:S02]  /*0490*/  HADD2.F32 R25, -RZ, R25.H0_H0 ;  /* 0x20000019ff197230 */ /* 0x000fe40000004100 */
[----:B------:R-:W-:Y:S01]  /*04a0*/  FMUL.FTZ R29, R29, R20 ;  /* 0x000000141d1d7220 */ /* 0x000fe20000410000 */
[----:B------:R-:W-:Y:S01]  /*04b0*/  FMUL.FTZ R13, R13, R22 ;  /* 0x000000160d0d7220 */ /* 0x000fe20000410000 */
[----:B------:R-:W-:Y:S01]  /*04c0*/  FMUL.FTZ R21, R21, R24 ;  /* 0x0000001815157220 */ /* 0x000fe20000410000 */
[----:B0-----:R-:W-:Y:S02]  /*04d0*/  HADD2.F32 R5, -RZ, R28.H0_H0 ;  /* 0x2000001cff057230 */ /* 0x001fe40000004100 */
[----:B------:R-:W-:Y:S01]  /*04e0*/  FMUL.FTZ R27, R26, R27 ;  /* 0x0000001b1a1b7220 */ /* 0x000fe20000410000 */
[C---:B---3--:R-:W-:Y:S01]  /*04f0*/  FFMA.FTZ R19, R12.reuse, R29, R19 ;  /* 0x0000001d0c137223 */ /* 0x048fe20000010013 */
[C---:B------:R-:W-:Y:S01]  /*0500*/  FFMA.FTZ R13, R12.reuse, R13, R23 ;  /* 0x0000000d0c0d7223 */ /* 0x040fe20000010017 */
[C---:B------:R-:W-:Y:S01]  /*0510*/  FFMA.FTZ R21, R12.reuse, R21, R25 ;  /* 0x000000150c157223 */ /* 0x040fe20000010019 */
[----:B------:R-:W-:Y:S01]  /*0520*/  FFMA.FTZ R5, R12, R27, R5 ;  /* 0x0000001b0c057223 */ /* 0x000fe20000010005 */
[C---:B------:R-:W-:Y:S01]  /*0530*/  FMUL.FTZ R19, R4.reuse, R19 ;  /* 0x0000001304137220 */ /* 0x040fe20000410000 */
[C---:B------:R-:W-:Y:S01]  /*0540*/  FMUL.FTZ R13, R4.reuse, R13 ;  /* 0x0000000d040d7220 */ /* 0x040fe20000410000 */
[C---:B------:R-:W-:Y:S01]  /*0550*/  FMUL.FTZ R21, R4.reuse, R21 ;  /* 0x0000001504157220 */ /* 0x040fe20000410000 */
[----:B------:R-:W-:Y:S01]  /*0560*/  FMUL.FTZ R4, R4, R5 ;  /* 0x0000000504047220 */ /* 0x000fe20000410000 */
[----:B------:R-:W-:-:S02]  /*0570*/  IMAD.U32 R5, RZ, RZ, UR4 ;  /* 0x00000004ff057e24 */ /* 0x000fc4000f8e00ff */
[----:B------:R-:W0:Y:S02]  /*0580*/  F2I.S8.NTZ R19, R19 ;  /* 0x0000001300137305 */ /* 0x000e240000202100 */
[----:B------:R-:W-:-:S06]  /*0590*/  IMAD R2, R16, 0x21, R5 ;  /* 0x0000002110027824 */ /* 0x000fcc00078e0205 */
[----:B------:R-:W1:Y:S08]  /*05a0*/  F2I.S8.NTZ R13, R13 ;  /* 0x0000000d000d7305 */ /* 0x000e700000202100 */
        /* <DEDUP_REMOVED lines=8> */
.L_x_59:
        /* <DEDUP_REMOVED lines=10> */
.L_x_60:
[----:B------:R-:W-:Y:S05]  /*06d0*/  BSYNC.RECONVERGENT B0 ;  /* 0x0000000000007941 */ /* 0x000fea0003800200 */
.L_x_58:
[----:B------:R-:W1:Y:S01]  /*06e0*/  LDCU.U8 UR4, c[0x0][0x3c8] ;  /* 0x00007900ff0477ac */ /* 0x000e620008000000 */
[----:B------:R-:W-:Y:S01]  /*06f0*/  IMAD R14, R14, 0x20, R16 ;  /* 0x000000200e0e7824 */ /* 0x000fe200078e0210 */
[----:B-1----:R-:W-:-:S04]  /*0700*/  UPRMT UR4, UR4, 0x8880, URZ ;  /* 0x0000888004047896 */ /* 0x002fc800080000ff */
[----:B------:R-:W-:Y:S01]  /*0710*/  UISETP.NE.AND UP0, UPT, UR4, URZ, UPT ;  /* 0x000000ff0400728c */ /* 0x000fe2000bf05270 */
[----:B------:R-:W-:Y:S08]  /*0720*/  BAR.SYNC.DEFER_BLOCKING 0x0 ;  /* 0x0000000000007b1d */ /* 0x000ff00000010000 */
[----:B------:R-:W-:Y:S05]  /*0730*/  BRA.U !UP0, `(.L_x_61) ;  /* 0x0000000108247547 */ /* 0x000fea000b800000 */
[----:B0---4-:R-:W-:-:S04]  /*0740*/  SHF.R.U32.HI R2, RZ, 0x2, R16 ;  /* 0x00000002ff027819 */ /* 0x011fc80000011610 */
[----:B------:R-:W-:Y:S02]  /*0750*/  LOP3.LUT R7, R2, 0x6, RZ, 0xc0, !PT ;  /* 0x0000000602077812 */ /* 0x000fe400078ec0ff */
[----:B------:R-:W-:Y:S02]  /*0760*/  SHF.L.U32 R2, R16, 0x2, RZ ;  /* 0x0000000210027819 */ /* 0x000fe400000006ff */
[----:B------:R-:W-:-:S04]  /*0770*/  LOP3.LUT R7, R7, 0x1, R16, 0xf8, !PT ;  /* 0x0000000107077812 */ /* 0x000fc800078ef810 */
[----:B------:R-:W-:Y:S02]  /*0780*/  LOP3.LUT R7, R7, 0x18, R2, 0xf8, !PT ;  /* 0x0000001807077812 */ /* 0x000fe400078ef802 */
[----:B------:R-:W-:Y:S02]  /*0790*/  LOP3.LUT R2, R17, 0x1c, RZ, 0xc0, !PT ;  /* 0x0000001c11027812 */ /* 0x000fe400078ec0ff */
[----:B------:R-:W-:-:S05]  /*07a0*/  LOP3.LUT R7, R7, 0x7ffffe0, R14, 0xf8, !PT ;  /* 0x07ffffe007077812 */ /* 0x000fca00078ef80e */
[----:B------:R-:W-:Y:S01]  /*07b0*/  IMAD R2, R7, 0x20, R2 ;  /* 0x0000002007027824 */ /* 0x000fe200078e0202 */
[----:B------:R-:W-:Y:S06]  /*07c0*/  BRA `(.L_x_62) ;  /* 0x00000000003c7947 */ /* 0x000fec0003800000 */
.L_x_61:
[----:B----4-:R-:W-:Y:S01]  /*07d0*/  SHF.R.S32.HI R7, RZ, 0x1f, R14 ;  /* 0x0000001fff077819 */ /* 0x010fe2000001140e */
[----:B------:R-:W-:Y:S01]  /*07e0*/  IMAD.SHL.U32 R9, R16, 0x4, RZ ;  /* 0x0000000410097824 */ /* 0x000fe200078e00ff */
[----:B0-----:R-:W-:Y:S02]  /*07f0*/  SHF.R.U32.HI R2, RZ, 0x1, R0 ;  /* 0x00000001ff027819 */ /* 0x001fe40000011600 */
[----:B------:R-:W-:Y:S02]  /*0800*/  LEA.HI R7, R7, R14, RZ, 0x3 ;  /* 0x0000000e07077211 */ /* 0x000fe400078f18ff */
[----:B------:R-:W-:Y:S02]  /*0810*/  LOP3.LUT R2, R2, 0x3, RZ, 0xc0, !PT ;  /* 0x0000000302027812 */ /* 0x000fe400078ec0ff */
[----:B------:R-:W-:Y:S02]  /*0820*/  LOP3.LUT R7, R7, 0x7ffffff8, RZ, 0xc0, !PT ;  /* 0x7ffffff807077812 */ /* 0x000fe400078ec0ff */
[----:B------:R-:W-:-:S02]  /*0830*/  SHF.L.U32 R4, R0, 0x4, RZ ;  /* 0x0000000400047819 */ /* 0x000fc400000006ff */
        /* <DEDUP_REMOVED lines=8> */
.L_x_62:
[----:B------:R-:W-:Y:S01]  /*08c0*/  IMAD R5, R17, 0x21, R5 ;  /* 0x0000002111057824 */ /* 0x000fe200078e0205 */
[----:B------:R-:W0:Y:S01]  /*08d0*/  LDC R11, c[0x0][0x3a8] ;  /* 0x0000ea00ff0b7b82 */ /* 0x000e220000000800 */
[----:B------:R-:W-:Y:S01]  /*08e0*/  LEA.HI R0, R0, R15, RZ, 0x1d ;  /* 0x0000000f00007211 */ /* 0x000fe200078fe8ff */
[----:B------:R-:W1:Y:S02]  /*08f0*/  LDCU.64 UR4, c[0x0][0x380] ;  /* 0x00007000ff0477ac */ /* 0x000e640008000a00 */
[----:B------:R-:W-:Y:S02]  /*0900*/  IADD3 R5, PT, PT, R5, R16, RZ ;  /* 0x0000001005057210 */ /* 0x000fe40007ffe0ff */
[----:B------:R-:W-:-:S03]  /*0910*/  IMAD R0, R0, R3, RZ ;  /* 0x0000000300007224 */ /* 0x000fc600078e02ff */
[----:B------:R-:W-:Y:S01]  /*0920*/  LDS.U8 R4, [R5+0x63] ;  /* 0x0000630005047984 */ /* 0x000fe20000000000 */
[----:B------:R-:W-:-:S03]  /*0930*/  IMAD.SHL.U32 R0, R0, 0x20, RZ ;  /* 0x0000002000007824 */ /* 0x000fc600078e00ff */
[----:B------:R-:W2:Y:S04]  /*0940*/  LDS.U8 R7, [R5+0x42] ;  /* 0x0000420005077984 */ /* 0x000ea80000000000 */
[----:B------:R-:W-:Y:S04]  /*0950*/  LDS.U8 R6, [R5+0x21] ;  /* 0x0000210005067984 */ /* 0x000fe80000000000 */
[----:B------:R-:W3:Y:S01]  /*0960*/  LDS.U8 R9, [R5] ;  /* 0x0000000005097984 */ /* 0x000ee20000000000 */
[----:B0-----:R-:W-:-:S05]  /*0970*/  IMAD R3, R11, UR8, R0 ;  /* 0x000000080b037c24 */ /* 0x001fca000f8e0200 */
[----:B------:R-:W-:-:S04]  /*0980*/  IADD3 R2, PT, PT, R3, R2, RZ ;  /* 0x0000000203027210 */ /* 0x000fc80007ffe0ff */
[----:B------:R-:W-:-:S04]  /*0990*/  LOP3.LUT R2, R2, 0xfffffffc, RZ, 0xc0, !PT ;  /* 0xfffffffc02027812 */ /* 0x000fc800078ec0ff */
[----:B-1----:R-:W-:-:S05]  /*09a0*/  IADD3 R2, P0, PT, R2, UR4, RZ ;  /* 0x0000000402027c10 */ /* 0x002fca000ff1e0ff */
[----:B------:R-:W-:Y:S01]  /*09b0*/  IMAD.X R3, RZ, RZ, UR5, P0 ;  /* 0x00000005ff037e24 */ /* 0x000fe200080e06ff */
[----:B--2---:R-:W-:Y:S02]  /*09c0*/  PRMT R4, R7, 0x3340, R4 ;  /* 0x0000334007047816 */ /* 0x004fe40000000004 */
[----:B---3--:R-:W-:-:S04]  /*09d0*/  PRMT R9, R9, 0x3340, R6 ;  /* 0x0000334009097816 */ /* 0x008fc80000000006 */
[----:B------:R-:W-:-:S05]  /*09e0*/  PRMT R9, R9, 0x5410, R4 ;  /* 0x0000541009097816 */ /* 0x000fca0000000004 */
[----:B------:R-:W-:Y:S01]  /*09f0*/  STG.E desc[UR6][R2.64], R9 ;  /* 0x0000000902007986 */ /* 0x000fe2000c101906 */
[----:B------:R-:W-:Y:S05]  /*0a00*/  EXIT ;  /* 0x000000000000794d */ /* 0x000fea0003800000 */
.L_x_63:
        /* <DEDUP_REMOVED lines=15> */
.L_x_134:


//--------------------- .text._ZN17fastertransformer27add_V_bias_transform_varlenIfEEvPaPKiPKT_iiiiiPKfS8_S8_b --------------------------
	.section	.text._ZN17fastertransformer27add_V_bias_transform_varlenIfEEvPaPKiPKT_iiiiiPKfS8_S8_b,"ax",@progbits
	.align	128
        .global         _ZN17fastertransformer27add_V_bias_transform_varlenIfEEvPaPKiPKT_iiiiiPKfS8_S8_b
        .type           _ZN17fastertransformer27add_V_bias_transform_varlenIfEEvPaPKiPKT_iiiiiPKfS8_S8_b,@function
        .size           _ZN17fastertransformer27add_V_bias_transform_varlenIfEEvPaPKiPKT_iiiiiPKfS8_S8_b,(.L_x_135 - _ZN17fastertransformer27add_V_bias_transform_varlenIfEEvPaPKiPKT_iiiiiPKfS8_S8_b)
        .other          _ZN17fastertransformer27add_V_bias_transform_varlenIfEEvPaPKiPKT_iiiiiPKfS8_S8_b,@"STO_CUDA_ENTRY STV_DEFAULT"
_ZN17fastertransformer27add_V_bias_transform_varlenIfEEvPaPKiPKT_iiiiiPKfS8_S8_b:
.text._ZN17fastertransformer27add_V_bias_transform_varlenIfEEvPaPKiPKT_iiiiiPKfS8_S8_b:
        /* <DEDUP_REMOVED lines=13> */
[----:B0-----:R-:W-:Y:S02]  /*00d0*/  VIADD R4, R0, 0xffffffe ;  /* 0x0ffffffe00047836 */ /* 0x001fe40000000000 */
[----:B------:R-:W0:Y:S04]  /*00e0*/  S2R R0, SR_TID.X ;  /* 0x0000000000007919 */ /* 0x000e280000002100 */
[----:B------:R2:W4:Y:S02]  /*00f0*/  F2I.FTZ.U32.TRUNC.NTZ R5, R4 ;  /* 0x0000000400057305 */ /* 0x000524000021f000 */
[----:B--2---:R-:W-:-:S02]  /*0100*/  HFMA2 R4, -RZ, RZ, 0, 0 ;  /* 0x00000000ff047431 */ /* 0x004fc400000001ff */
[----:B----4-:R-:W-:-:S04]  /*0110*/  IMAD.MOV R7, RZ, RZ, -R5 ;  /* 0x000000ffff077224 */ /* 0x010fc800078e0a05 */
[----:B------:R-:W-:-:S04]  /*0120*/  IMAD R7, R7, R2, RZ ;  /* 0x0000000207077224 */ /* 0x000fc800078e02ff */
[----:B------:R-:W-:Y:S01]  /*0130*/  IMAD.HI.U32 R5, R5, R7, R4 ;  /* 0x0000000705057227 */ /* 0x000fe200078e0004 */
[----:B---3--:R-:W-:-:S05]  /*0140*/  LEA R4, R15, R16, 0x5 ;  /* 0x000000100f047211 */ /* 0x008fca00078e28ff */
[----:B-----5:R-:W-:-:S04]  /*0150*/  IMAD.HI.U32 R5, R5, UR8, RZ ;  /* 0x0000000805057c27 */ /* 0x020fc8000f8e00ff */
[----:B------:R-:W-:Y:S02]  /*0160*/  IMAD.MOV R7, RZ, RZ, -R5 ;  /* 0x000000ffff077224 */ /* 0x000fe400078e0a05 */
[----:B0-----:R-:W-:Y:S02]  /*0170*/  IMAD.SHL.U32 R17, R0, 0x4, RZ ;  /* 0x0000000400117824 */ /* 0x001fe400078e00ff */
[----:B------:R-:W-:Y:S02]  /*0180*/  IMAD R7, R2, R7, UR8 ;  /* 0x0000000802077e24 */ /* 0x000fe4000f8e0207 */
[----:B-1----:R-:W-:-:S03]  /*0190*/  IMAD R6, R14, 0x20, R17 ;  /* 0x000000200e067824 */ /* 0x002fc600078e0211 */
[----:B------:R-:W-:-:S13]  /*01a0*/  ISETP.GE.U32.AND P0, PT, R7, R2, PT ;  /* 0x000000020700720c */ /* 0x000fda0003f06070 */
[-C--:B------:R-:W-:Y:S01]  /*01b0*/  @P0 IADD3 R7, PT, PT, R7, -R2.reuse, RZ ;  /* 0x8000000207070210 */ /* 0x080fe20007ffe0ff */
[----:B------:R-:W-:Y:S01]  /*01c0*/  @P0 VIADD R5, R5, 0x1 ;  /* 0x0000000105050836 */ /* 0x000fe20000000000 */
[----:B------:R-:W-:Y:S02]  /*01d0*/  ISETP.GE.AND P0, PT, R4, UR5, PT ;  /* 0x0000000504007c0c */ /* 0x000fe4000bf06270 */
[----:B------:R-:W-:-:S13]  /*01e0*/  ISETP.GE.U32.AND P1, PT, R7, R2, PT ;  /* 0x000000020700720c */ /* 0x000fda0003f26070 */
[----:B------:R-:W-:Y:S02]  /*01f0*/  @P1 IADD3 R5, PT, PT, R5, 0x1, RZ ;  /* 0x0000000105051810 */ /* 0x000fe40007ffe0ff */
[----:B------:R-:W-:-:S04]  /*0200*/  @!P2 LOP3.LUT R5, RZ, R2, RZ, 0x33, !PT ;  /* 0x00000002ff05a212 */ /* 0x000fc800078e33ff */
[C---:B------:R-:W-:Y:S01]  /*0210*/  IADD3 R7, PT, PT, -R5.reuse, RZ, RZ ;  /* 0x000000ff05077210 */ /* 0x040fe20007ffe1ff */
[----:B------:R-:W-:-:S04]  /*0220*/  IMAD R5, R5, UR5, R4 ;  /* 0x0000000505057c24 */ /* 0x000fc8000f8e0204 */
[----:B------:R-:W-:-:S04]  /*0230*/  IMAD R2, R2, R7, UR8 ;  /* 0x0000000802027e24 */ /* 0x000fc8000f8e0207 */
[----:B------:R-:W-:-:S05]  /*0240*/  IMAD R19, R2, R3, R6 ;  /* 0x0000000302137224 */ /* 0x000fca00078e0206 */
[----:B------:R-:W-:-:S05]  /*0250*/  LOP3.LUT R2, R19, 0x1f, RZ, 0xc0, !PT ;  /* 0x0000001f13027812 */ /* 0x000fca00078ec0ff */
[----:B------:R-:W-:Y:S01]  /*0260*/  IMAD R5, R5, 0x20, R2 ;  /* 0x0000002005057824 */ /* 0x000fe200078e0202 */
        /* <DEDUP_REMOVED lines=12> */
[----:B------:R-:W5:Y:S04]  /*0330*/  LDG.E.CONSTANT R21, desc[UR6][R8.64+0x8] ;  /* 0x0000080608157981 */ /* 0x000f68000c1e9900 */
[----:B------:R-:W5:Y:S01]  /*0340*/  LDG.E.CONSTANT R24, desc[UR6][R8.64+0xc] ;  /* 0x00000c0608187981 */ /* 0x000f62000c1e9900 */
[----:B--2---:R-:W-:-:S03]  /*0350*/  IMAD.WIDE R12, R19, 0x4, R12 ;  /* 0x00000004130c7825 */ /* 0x004fc600078e020c */
[----:B------:R-:W2:Y:S04]  /*0360*/  LDG.E.CONSTANT R19, desc[UR6][R10.64] ;  /* 0x000000060a137981 */ /* 0x000ea8000c1e9900 */
[----:B------:R-:W2:Y:S04]  /*0370*/  LDG.E.CONSTANT R20, desc[UR6][R10.64+0x4] ;  /* 0x000004060a147981 */ /* 0x000ea8000c1e9900 */
[----:B------:R-:W2:Y:S04]  /*0380*/  LDG.E.CONSTANT R22, desc[UR6][R10.64+0x8] ;  /* 0x000008060a167981 */ /* 0x000ea8000c1e9900 */
[----:B------:R-:W2:Y:S04]  /*0390*/  LDG.E.CONSTANT R26, desc[UR6][R10.64+0xc] ;  /* 0x00000c060a1a7981 */ /* 0x000ea8000c1e9900 */
[----:B---3--:R5:W3:Y:S04]  /*03a0*/  LDG.E.CONSTANT R4, desc[UR6][R4.64] ;  /* 0x0000000604047981 */ /* 0x008ae8000c1e9900 */
[----:B------:R-:W3:Y:S04]  /*03b0*/  LDG.E.CONSTANT R23, desc[UR6][R12.64] ;  /* 0x000000060c177981 */ /* 0x000ee8000c1e9900 */
[----:B------:R-:W3:Y:S04]  /*03c0*/  LDG.E.CONSTANT R25, desc[UR6][R12.64+0x4] ;  /* 0x000004060c197981 */ /* 0x000ee8000c1e9900 */
[----:B------:R-:W3:Y:S04]  /*03d0*/  LDG.E.CONSTANT R27, desc[UR6][R12.64+0x8] ;  /* 0x000008060c1b7981 */ /* 0x000ee8000c1e9900 */
[----:B------:R-:W3:Y:S04]  /*03e0*/  LDG.E.CONSTANT R29, desc[UR6][R12.64+0xc] ;  /* 0x00000c060c1d7981 */ /* 0x000ee8000c1e9900 */
[----:B0-----:R0:W3:Y:S01]  /*03f0*/  LDG.E.CONSTANT R6, desc[UR6][R6.64] ;  /* 0x0000000606067981 */ /* 0x0010e2000c1e9900 */
[----:B------:R-:W1:Y:S01]  /*0400*/  S2UR UR5, SR_CgaCtaId ;  /* 0x00000000000579c3 */ /* 0x000e620000008800 */
[----:B------:R-:W-:-:S02]  /*0410*/  UMOV UR4, 0x400 ;  /* 0x0000040000047882 */ /* 0x000fc40000000000 */
[----:B-1----:R-:W-:Y:S01]  /*0420*/  ULEA UR4, UR5, UR4, 0x18 ;  /* 0x0000000405047291 */ /* 0x002fe2000f8ec0ff */
[----:B----4-:R-:W-:Y:S02]  /*0430*/  I2FP.F32.S32 R2, R2 ;  /* 0x0000000200027245 */ /* 0x010fe40000201400 */
[----:B-----5:R-:W-:Y:S02]  /*0440*/  I2FP.F32.S32 R5, R18 ;  /* 0x0000001200057245 */ /* 0x020fe40000201400 */
[----:B------:R-:W-:Y:S02]  /*0450*/  I2FP.F32.S32 R21, R21 ;  /* 0x0000001500157245 */ /* 0x000fe40000201400 */
[----:B0-----:R-:W-:Y:S01]  /*0460*/  I2FP.F32.S32 R7, R24 ;  /* 0x0000001800077245 */ /* 0x001fe20000201400 */
[----:B--2---:R-:W-:Y:S01]  /*0470*/  FMUL.FTZ R2, R2, R19 ;  /* 0x0000001302027220 */ /* 0x004fe20000410000 */
[----:B------:R-:W-:Y:S01]  /*0480*/  FMUL.FTZ R5, R5, R20 ;  /* 0x0000001405057220 */ /* 0x000fe20000410000 */
[----:B------:R-:W-:-:S02]  /*0490*/  FMUL.FTZ R21, R21, R22 ;  /* 0x0000001615157220 */ /* 0x000fc40000410000 */
        /* <DEDUP_REMOVED lines=9> */
[----:B------:R-:W-:Y:S02]  /*0530*/  MOV R5, UR4 ;  /* 0x0000000400057c02 */ /* 0x000fe40008000f00 */
[----:B------:R-:W0:Y:S08]  /*0540*/  F2I.S8.NTZ R2, R2 ;  /* 0x0000000200027305 */ /* 0x000e300000202100 */
        /* <DEDUP_REMOVED lines=10> */
.L_x_65:
        /* <DEDUP_REMOVED lines=10> */
.L_x_66:
[----:B------:R-:W-:Y:S05]  /*0690*/  BSYNC.RECONVERGENT B0 ;  /* 0x0000000000007941 */ /* 0x000fea0003800200 */
.L_x_64:
[----:B------:R-:W1:Y:S01]  /*06a0*/  LDCU.U8 UR4, c[0x0][0x3c8] ;  /* 0x00007900ff0477ac */ /* 0x000e620008000000 */
[----:B------:R-:W-:Y:S01]  /*06b0*/  LEA R14, R14, R16, 0x5 ;  /* 0x000000100e0e7211 */ /* 0x000fe200078e28ff */
[----:B-1----:R-:W-:-:S04]  /*06c0*/  UPRMT UR4, UR4, 0x8880, URZ ;  /* 0x0000888004047896 */ /* 0x002fc800080000ff */
[----:B------:R-:W-:Y:S01]  /*06d0*/  UISETP.NE.AND UP0, UPT, UR4, URZ, UPT ;  /* 0x000000ff0400728c */ /* 0x000fe2000bf05270 */
[----:B------:R-:W-:Y:S08]  /*06e0*/  BAR.SYNC.DEFER_BLOCKING 0x0 ;  /* 0x0000000000007b1d */ /* 0x000ff00000010000 */
[----:B------:R-:W-:Y:S05]  /*06f0*/  BRA.U !UP0, `(.L_x_67) ;  /* 0x0000000108247547 */ /* 0x000fea000b800000 */
[----:B0---4-:R-:W-:-:S04]  /*0700*/  SHF.R.U32.HI R2, RZ, 0x2, R16 ;  /* 0x00000002ff027819 */ /* 0x011fc80000011610 */
[----:B------:R-:W-:Y:S01]  /*0710*/  LOP3.LUT R7, R2, 0x6, RZ, 0xc0, !PT ;  /* 0x0000000602077812 */ /* 0x000fe200078ec0ff */
[----:B------:R-:W-:-:S03]  /*0720*/  IMAD.SHL.U32 R2, R16, 0x4, RZ ;  /* 0x0000000410027824 */ /* 0x000fc600078e00ff */
[----:B------:R-:W-:-:S04]  /*0730*/  LOP3.LUT R7, R7, 0x1, R16, 0xf8, !PT ;  /* 0x0000000107077812 */ /* 0x000fc800078ef810 */
[----:B------:R-:W-:Y:S02]  /*0740*/  LOP3.LUT R7, R7, 0x18, R2, 0xf8, !PT ;  /* 0x0000001807077812 */ /* 0x000fe400078ef802 */
[----:B------:R-:W-:Y:S02]  /*0750*/  LOP3.LUT R2, R17, 0x1c, RZ, 0xc0, !PT ;  /* 0x0000001c11027812 */ /* 0x000fe400078ec0ff */
[----:B------:R-:W-:-:S04]  /*0760*/  LOP3.LUT R7, R7, 0x7ffffe0, R14, 0xf8, !PT ;  /* 0x07ffffe007077812 */ /* 0x000fc800078ef80e */
[----:B------:R-:W-:Y:S01]  /*0770*/  LEA R2, R7, R2, 0x5 ;  /* 0x0000000207027211 */ /* 0x000fe200078e28ff */
[----:B------:R-:W-:Y:S06]  /*0780*/  BRA `(.L_x_68) ;  /* 0x00000000003c7947 */ /* 0x000fec0003800000 */
.L_x_67:
[----:B----4-:R-:W-:Y:S01]  /*0790*/  SHF.R.S32.HI R7, RZ, 0x1f, R14 ;  /* 0x0000001fff077819 */ /* 0x010fe2000001140e */
[----:B------:R-:W-:Y:S01]  /*07a0*/  IMAD.SHL.U32 R4, R0, 0x10, RZ ;  /* 0x0000001000047824 */ /* 0x000fe200078e00ff */
[----:B0-----:R-:W-:Y:S02]  /*07b0*/  SHF.R.U32.HI R2, RZ, 0x1, R0 ;  /* 0x00000001ff027819 */ /* 0x001fe40000011600 */
[----:B------:R-:W-:Y:S02]  /*07c0*/  LEA.HI R7, R7, R14, RZ, 0x3 ;  /* 0x0000000e07077211 */ /* 0x000fe400078f18ff */
[----:B------:R-:W-:Y:S02]  /*07d0*/  SHF.L.U32 R9, R16, 0x2, RZ ;  /* 0x0000000210097819 */ /* 0x000fe400000006ff */
[----:B------:R-:W-:Y:S02]  /*07e0*/  LOP3.LUT R7, R7, 0x7ffffff8, RZ, 0xc0, !PT ;  /* 0x7ffffff807077812 */ /* 0x000fe400078ec0ff */
[----:B------:R-:W-:-:S02]  /*07f0*/  LOP3.LUT R2, R2, 0x3, RZ, 0xc0, !PT ;  /* 0x0000000302027812 */ /* 0x000fc400078ec0ff */
[----:B------:R-:W-:Y:S01]  /*0800*/  LOP3.LUT R4, R4, 0x10, RZ, 0xc0, !PT ;  /* 0x0000001004047812 */ /* 0x000fe200078ec0ff */
[----:B------:R-:W-:-:S05]  /*0810*/  IMAD.IADD R7, R14, 0x1, -R7 ;  /* 0x000000010e077824 */ /* 0x000fca00078e0a07 */
[----:B------:R-:W-:Y:S02]  /*0820*/  SHF.L.U32 R6, R7, 0x1, RZ ;  /* 0x0000000107067819 */ /* 0x000fe400000006ff */
[----:B------:R-:W-:Y:S02]  /*0830*/  LOP3.LUT R7, R2, 0x4, R9, 0xf8, !PT ;  /* 0x0000000402077812 */ /* 0x000fe400078ef809 */
[----:B------:R-:W-:Y:S02]  /*0840*/  LOP3.LUT R9, R6, 0xfffffffc, RZ, 0xc0, !PT ;  /* 0xfffffffc06097812 */ /* 0x000fe400078ec0ff */
[----:B------:R-:W-:-:S03]  /*0850*/  LOP3.LUT R7, R7, 0x7fffff8, R14, 0xf8, !PT ;  /* 0x07fffff807077812 */ /* 0x000fc600078ef80e */
[----:B------:R-:W-:-:S05]  /*0860*/  IMAD.IADD R4, R4, 0x1, R9 ;  /* 0x0000000104047824 */ /* 0x000fca00078e0209 */
[----:B------:R-:W-:-:S07]  /*0870*/  LEA R2, R7, R4, 0x5 ;  /* 0x0000000407027211 */ /* 0x000fce00078e28ff */
.L_x_68:
[----:B------:R-:W-:Y:S01]  /*0880*/  IMAD R5, R17, 0x21, R5 ;  /* 0x0000002111057824 */ /* 0x000fe200078e0205 */
[----:B------:R-:W0:Y:S01]  /*0890*/  LDC R11, c[0x0][0x3a8] ;  /* 0x0000ea00ff0b7b82 */ /* 0x000e220000000800 */
[----:B------:R-:W-:Y:S01]  /*08a0*/  LEA.HI R0, R0, R15, RZ, 0x1d ;  /* 0x0000000f00007211 */ /* 0x000fe200078fe8ff */
[----:B------:R-:W1:Y:S01]  /*08b0*/  LDCU.64 UR4, c[0x0][0x380] ;  /* 0x00007000ff0477ac */ /* 0x000e620008000a00 */
[----:B------:R-:W-:-:S03]  /*08c0*/  IMAD.IADD R5, R5, 0x1, R16 ;  /* 0x0000000105057824 */ /* 0x000fc600078e0210 */
[----:B------:R-:W-:Y:S02]  /*08d0*/  IMAD R0, R0, R3, RZ ;  /* 0x0000000300007224 */ /* 0x000fe400078e02ff */
[----:B------:R-:W-:Y:S03]  /*08e0*/  LDS.U8 R4, [R5+0x63] ;  /* 0x0000630005047984 */ /* 0x000fe60000000000 */
[----:B------:R-:W-:Y:S01]  /*08f0*/  SHF.L.U32 R0, R0, 0x5, RZ ;  /* 0x0000000500007819 */ /* 0x000fe200000006ff */
[----:B------:R-:W2:Y:S04]  /*0900*/  LDS.U8 R7, [R5+0x42] ;  /* 0x0000420005077984 */ /* 0x000ea80000000000 */
[----:B------:R-:W-:Y:S04]  /*0910*/  LDS.U8 R6, [R5+0x21] ;  /* 0x0000210005067984 */ /* 0x000fe80000000000 */
[----:B------:R-:W3:Y:S01]  /*0920*/  LDS.U8 R9, [R5] ;  /* 0x0000000005097984 */ /* 0x000ee20000000000 */
[----:B0-----:R-:W-:-:S04]  /*0930*/  IMAD R3, R11, UR8, R0 ;  /* 0x000000080b037c24 */ /* 0x001fc8000f8e0200 */
[----:B------:R-:W-:-:S05]  /*0940*/  IMAD.IADD R2, R3, 0x1, R2 ;  /* 0x0000000103027824 */ /* 0x000fca00078e0202 */
[----:B------:R-:W-:-:S04]  /*0950*/  LOP3.LUT R2, R2, 0xfffffffc, RZ, 0xc0, !PT ;  /* 0xfffffffc02027812 */ /* 0x000fc800078ec0ff */
[----:B-1----:R-:W-:-:S04]  /*0960*/  IADD3 R2, P0, PT, R2, UR4, RZ ;  /* 0x0000000402027c10 */ /* 0x002fc8000ff1e0ff */
[----:B------:R-:W-:Y:S02]  /*0970*/  IADD3.X R3, PT, PT, RZ, UR5, RZ, P0, !PT ;  /* 0x00000005ff037c10 */ /* 0x000fe400087fe4ff */
[----:B--2---:R-:W-:Y:S02]  /*0980*/  PRMT R4, R7, 0x3340, R4 ;  /* 0x0000334007047816 */ /* 0x004fe40000000004 */
[----:B---3--:R-:W-:-:S04]  /*0990*/  PRMT R9, R9, 0x3340, R6 ;  /* 0x0000334009097816 */ /* 0x008fc80000000006 */
[----:B------:R-:W-:-:S05]  /*09a0*/  PRMT R9, R9, 0x5410, R4 ;  /* 0x0000541009097816 */ /* 0x000fca0000000004 */
[----:B------:R-:W-:Y:S01]  /*09b0*/  STG.E desc[UR6][R2.64], R9 ;  /* 0x0000000902007986 */ /* 0x000fe2000c101906 */
[----:B------:R-:W-:Y:S05]  /*09c0*/  EXIT ;  /* 0x000000000000794d */ /* 0x000fea0003800000 */
.L_x_69:
        /* <DEDUP_REMOVED lines=11> */
.L_x_135:


//--------------------- .text._ZN17fastertransformer20add_V_bias_transformIfEEvPaPKiPKT_iiiiiPKfS8_S8_b --------------------------
	.section	.text._ZN17fastertransformer20add_V_bias_transformIfEEvPaPKiPKT_iiiiiPKfS8_S8_b,"ax",@progbits
	.align	128
        .global         _ZN17fastertransformer20add_V_bias_transformIfEEvPaPKiPKT_iiiiiPKfS8_S8_b
        .type           _ZN17fastertransformer20add_V_bias_transformIfEEvPaPKiPKT_iiiiiPKfS8_S8_b,@function
        .size           _ZN17fastertransformer20add_V_bias_transformIfEEvPaPKiPKT_iiiiiPKfS8_S8_b,(.L_x_136 - _ZN17fastertransformer20add_V_bias_transformIfEEvPaPKiPKT_iiiiiPKfS8_S8_b)
        .other          _ZN17fastertransformer20add_V_bias_transformIfEEvPaPKiPKT_iiiiiPKfS8_S8_b,@"STO_CUDA_ENTRY STV_DEFAULT"
_ZN17fastertransformer20add_V_bias_transformIfEEvPaPKiPKT_iiiiiPKfS8_S8_b:
.text._ZN17fastertransformer20add_V_bias_transformIfEEvPaPKiPKT_iiiiiPKfS8_S8_b:
[----:B------:R-:W-:Y:S08]  /*0000*/  LDC R1, c[0x0][0x37c] ;  /* 0x0000df00ff017b82 */ /* 0x000ff00000000800 */
[----:B------:R-:W0:Y:S01]  /*0010*/  LDC.64 R2, c[0x0][0x3a0] ;  /* 0x0000e800ff027b82 */ /* 0x000e220000000a00 */
[----:B------:R-:W1:Y:S01]  /*0020*/  S2R R17, SR_CTAID.X ;  /* 0x0000000000117919 */ /* 0x000e620000002500 */
[----:B------:R-:W2:Y:S01]  /*0030*/  LDCU.64 UR4, c[0x0][0x398] ;  /* 0x00007300ff0477ac */ /* 0x000ea20008000a00 */
[----:B------:R-:W3:Y:S01]  /*0040*/  S2R R15, SR_CTAID.Y ;  /* 0x00000000000f7919 */ /* 0x000ee20000002600 */
[----:B------:R-:W4:Y:S04]  /*0050*/  LDCU.64 UR6, c[0x0][0x358] ;  /* 0x00006b00ff0677ac */ /* 0x000f280008000a00 */
[----:B------:R-:W5:Y:S01]  /*0060*/  S2UR UR8, SR_CTAID.Z ;  /* 0x00000000000879c3 */ /* 0x000f620000002700 */
[----:B------:R-:W3:Y:S07]  /*0070*/  S2R R14, SR_TID.Y ;  /* 0x00000000000e7919 */ /* 0x000eee0000002200 */
[----:B------:R-:W1:Y:S01]  /*0080*/  LDC.64 R10, c[0x0][0x3b0] ;  /* 0x0000ec00ff0a7b82 */ /* 0x000e620000000a00 */
[----:B--2---:R-:W-:Y:S01]  /*0090*/  UIMAD UR4, UR5, UR4, URZ ;  /* 0x00000004050472a4 */ /* 0x004fe2000f8e02ff */
[----:B0-----:R-:W0:Y:S01]  /*00a0*/  I2F.U32.RP R0, R2 ;  /* 0x0000000200007306 */ /* 0x001e220000209000 */
[----:B------:R-:W-:-:S05]  /*00b0*/  ISETP.NE.U32.AND P2, PT, R2, RZ, PT ;  /* 0x000000ff0200720c */ /* 0x000fca0003f45070 */
[----:B------:R-:W4:Y:S02]  /*00c0*/  LDC.64 R12, c[0x0][0x3b8] ;  /* 0x0000ee00ff0c7b82 */ /* 0x000f240000000a00 */
[----:B0-----:R-:W0:Y:S01]  /*00d0*/  MUFU.RCP R0, R0 ;  /* 0x0000000000007308 */ /* 0x001e220000001000 */
[----:B----4-:R2:W4:Y:S01]  /*00e0*/  LDG.E.CONSTANT R12, desc[UR6][R12.64] ;  /* 0x000000060c0c7981 */ /* 0x010522000c1e9900 */
[----:B0-----:R-:W-:Y:S02]  /*00f0*/  VIADD R4, R0, 0xffffffe ;  /* 0x0ffffffe00047836 */ /* 0x001fe40000000000 */
[----:B------:R-:W0:Y:S04]  /*0100*/  S2R R0, SR_TID.X ;  /* 0x0000000000007919 */ /* 0x000e280000002100 */
[----:B------:R5:W3:Y:S02]  /*0110*/  F2I.FTZ.U32.TRUNC.NTZ R5, R4 ;  /* 0x0000000400057305 */ /* 0x000ae4000021f000 */
[----:B-----5:R-:W-:-:S02]  /*0120*/  HFMA2 R4, -RZ, RZ, 0, 0 ;  /* 0x00000000ff047431 */ /* 0x020fc400000001ff */
[----:B---3--:R-:W-:-:S04]  /*0130*/  IMAD.MOV R7, RZ, RZ, -R5 ;  /* 0x000000ffff077224 */ /* 0x008fc800078e0a05 */
[----:B------:R-:W-:-:S04]  /*0140*/  IMAD R7, R7, R2, RZ ;  /* 0x0000000207077224 */ /* 0x000fc800078e02ff */
[----:B------:R-:W-:-:S04]  /*0150*/  IMAD.HI.U32 R5, R5, R7, R4 ;  /* 0x0000000705057227 */ /* 0x000fc800078e0004 */
[----:B------:R-:W-:Y:S02]  /*0160*/  IMAD R4, R15, 0x20, R14 ;  /* 0x000000200f047824 */ /* 0x000fe400078e020e */
[----:B------:R-:W-:-:S04]  /*0170*/  IMAD.HI.U32 R5, R5, UR8, RZ ;  /* 0x0000000805057c27 */ /* 0x000fc8000f8e00ff */
[----:B------:R-:W-:Y:S02]  /*0180*/  IMAD.MOV R7, RZ, RZ, -R5 ;  /* 0x000000ffff077224 */ /* 0x000fe400078e0a05 */
[----:B0-----:R-:W-:Y:S02]  /*0190*/  IMAD.SHL.U32 R16, R0, 0x4, RZ ;  /* 0x0000000400107824 */ /* 0x001fe400078e00ff */
[----:B------:R-:W-:Y:S02]  /*01a0*/  IMAD R7, R2, R7, UR8 ;  /* 0x0000000802077e24 */ /* 0x000fe4000f8e0207 */
[----:B-1----:R-:W-:-:S03]  /*01b0*/  IMAD R8, R17, 0x20, R16 ;  /* 0x0000002011087824 */ /* 0x002fc600078e0210 */
[----:B------:R-:W-:-:S13]  /*01c0*/  ISETP.GE.U32.AND P0, PT, R7, R2, PT ;  /* 0x000000020700720c */ /* 0x000fda0003f06070 */
[----:B------:R-:W-:Y:S01]  /*01d0*/  @P0 IMAD.IADD R7, R7, 0x1, -R2 ;  /* 0x0000000107070824 */ /* 0x000fe200078e0a02 */
[----:B------:R-:W-:-:S04]  /*01e0*/  @P0 IADD3 R5, PT, PT, R5, 0x1, RZ ;  /* 0x0000000105050810 */ /* 0x000fc80007ffe0ff */
[----:B------:R-:W-:-:S13]  /*01f0*/  ISETP.GE.U32.AND P1, PT, R7, R2, PT ;  /* 0x000000020700720c */ /* 0x000fda0003f26070 */
[----:B------:R-:W-:Y:S01]  /*0200*/  @P1 VIADD R5, R5, 0x1 ;  /* 0x0000000105051836 */ /* 0x000fe20000000000 */
[----:B------:R-:W-:-:S04]  /*0210*/  @!P2 LOP3.LUT R5, RZ, R2, RZ, 0x33, !PT ;  /* 0x00000002ff05a212 */ /* 0x000fc800078e33ff */
[----:B------:R-:W-:-:S05]  /*0220*/  IADD3 R7, PT, PT, -R5, RZ, RZ ;  /* 0x000000ff05077210 */ /* 0x000fca0007ffe1ff */
[----:B------:R-:W-:Y:S02]  /*0230*/  IMAD R2, R2, R7, UR8 ;  /* 0x0000000802027e24 */ /* 0x000fe4000f8e0207 */
[----:B------:R-:W0:Y:S02]  /*0240*/  LDC.64 R6, c[0x0][0x388] ;  /* 0x0000e200ff067b82 */ /* 0x000e240000000a00 */
[----:B------:R-:W-:Y:S02]  /*0250*/  IMAD R19, R2, R3, R8 ;  /* 0x0000000302137224 */ /* 0x000fe400078e0208 */
[----:B------:R-:W-:Y:S02]  /*0260*/  IMAD R2, R5, UR5, R4 ;  /* 0x0000000505027c24 */ /* 0x000fe4000f8e0204 */
[C---:B------:R-:W-:Y:S01]  /*0270*/  IMAD.WIDE R10, R19.reuse, 0x4, R10 ;  /* 0x00000004130a7825 */ /* 0x040fe200078e020a */
[C---:B------:R-:W-:Y:S01]  /*0280*/  LOP3.LUT R9, R19.reuse, 0x1f, RZ, 0xc0, !PT ;  /* 0x0000001f13097812 */ /* 0x040fe200078ec0ff */
[----:B------:R-:W1:Y:S03]  /*0290*/  LDC.64 R4, c[0x0][0x390] ;  /* 0x0000e400ff047b82 */ /* 0x000e660000000a00 */
[----:B------:R-:W-:Y:S01]  /*02a0*/  LEA R21, R2, R9, 0x5 ;  /* 0x0000000902157211 */ /* 0x000fe200078e28ff */
[----:B------:R-:W3:Y:S01]  /*02b0*/  LDG.E.CONSTANT R20, desc[UR6][R10.64+0x4] ;  /* 0x000004060a147981 */ /* 0x000ee2000c1e9900 */
[----:B------:R-:W-:-:S03]  /*02c0*/  LOP3.LUT R2, R19, 0xffffffe0, RZ, 0xc0, !PT ;  /* 0xffffffe013027812 */ /* 0x000fc600078ec0ff */
[----:B------:R-:W5:Y:S01]  /*02d0*/  LDC.64 R8, c[0x0][0x3c0] ;  /* 0x0000f000ff087b82 */ /* 0x000f620000000a00 */
[----:B------:R-:W4:Y:S01]  /*02e0*/  LDG.E.CONSTANT R22, desc[UR6][R10.64+0x8] ;  /* 0x000008060a167981 */ /* 0x000f22000c1e9900 */
[----:B------:R-:W-:Y:S01]  /*02f0*/  IMAD R21, R2, UR4, R21 ;  /* 0x0000000402157c24 */ /* 0x000fe2000f8e0215 */
[----:B------:R-:W2:Y:S02]  /*0300*/  LDCU.U8 UR4, c[0x0][0x3c8] ;  /* 0x00007900ff0477ac */ /* 0x000ea40008000000 */
[----:B------:R-:W4:Y:S01]  /*0310*/  LDG.E.CONSTANT R26, desc[UR6][R10.64+0xc] ;  /* 0x00000c060a1a7981 */ /* 0x000f22000c1e9900 */
[----:B0-----:R-:W-:-:S05]  /*0320*/  IMAD.WIDE R6, R21, 0x4, R6 ;  /* 0x0000000415067825 */ /* 0x001fca00078e0206 */
[----:B------:R-:W3:Y:S01]  /*0330*/  LDG.E.CONSTANT R2, desc[UR6][R6.64] ;  /* 0x0000000606027981 */ /* 0x000ee2000c1e9900 */
[----:B-1----:R-:W-:-:S03]  /*0340*/  IMAD.WIDE R4, R19, 0x4, R4 ;  /* 0x0000000413047825 */ /* 0x002fc600078e0204 */
[----:B------:R-:W4:Y:S04]  /*0350*/  LDG.E.CONSTANT R18, desc[UR6][R6.64+0x4] ;  /* 0x0000040606127981 */ /* 0x000f28000c1e9900 */
[----:B------:R-:W4:Y:S04]  /*0360*/  LDG.E.CONSTANT R21, desc[UR6][R6.64+0x8] ;  /* 0x0000080606157981 */ /* 0x000f28000c1e9900 */
[----:B------:R-:W4:Y:S04]  /*0370*/  LDG.E.CONSTANT R24, desc[UR6][R6.64+0xc] ;  /* 0x00000c0606187981 */ /* 0x000f28000c1e9900 */
[----:B------:R-:W4:Y:S04]  /*0380*/  LDG.E.CONSTANT R19, desc[UR6][R10.64] ;  /* 0x000000060a137981 */ /* 0x000f28000c1e9900 */
[----:B------:R-:W4:Y:S04]  /*0390*/  LDG.E.CONSTANT R23, desc[UR6][R4.64] ;  /* 0x0000000604177981 */ /* 0x000f28000c1e9900 */
[----:B------:R-:W4:Y:S04]  /*03a0*/  LDG.E.CONSTANT R25, desc[UR6][R4.64+0x4] ;  /* 0x0000040604197981 */ /* 0x000f28000c1e9900 */
[----:B------:R-:W4:Y:S04]  /*03b0*/  LDG.E.CONSTANT R27, desc[UR6][R4.64+0x8] ;  /* 0x00000806041b7981 */ /* 0x000f28000c1e9900 */
[----:B------:R0:W4:Y:S04]  /*03c0*/  LDG.E.CONSTANT R29, desc[UR6][R4.64+0xc] ;  /* 0x00000c06041d7981 */ /* 0x000128000c1e9900 */
[----:B-----5:R-:W5:Y:S01]  /*03d0*/  LDG.E.CONSTANT R8, desc[UR6][R8.64] ;  /* 0x0000000608087981 */ /* 0x020f62000c1e9900 */
[----:B--2---:R-:W-:-:S04]  /*03e0*/  UPRMT UR4, UR4, 0x8880, URZ ;  /* 0x0000888004047896 */ /* 0x004fc800080000ff */
[----:B------:R-:W-:Y:S01]  /*03f0*/  UISETP.NE.AND UP0, UPT, UR4, URZ, UPT ;  /* 0x000000ff0400728c */ /* 0x000fe2000bf05270 */
[----:B------:R-:W-:Y:S02]  /*0400*/  LEA R17, R17, R14, 0x5 ;  /* 0x0000000e11117211 */ /* 0x000fe400078e28ff */
[----:B---3--:R-:W-:Y:S02]  /*0410*/  I2FP.F32.S32 R28, R2 ;  /* 0x00000002001c7245 */ /* 0x008fe40000201400 */
[----:B------:R-:W1:Y:S01]  /*0420*/  S2R R2, SR_CgaCtaId ;  /* 0x0000000000027919 */ /* 0x000e620000008800 */
[----:B----4-:R-:W-:Y:S02]  /*0430*/  I2FP.F32.S32 R13, R18 ;  /* 0x00000012000d7245 */ /* 0x010fe40000201400 */
[----:B------:R-:W-:Y:S02]  /*0440*/  I2FP.F32.S32 R21, R21 ;  /* 0x0000001500157245 */ /* 0x000fe40000201400 */
[----:B0-----:R-:W-:Y:S01]  /*0450*/  I2FP.F32.S32 R5, R24 ;  /* 0x0000001800057245 */ /* 0x001fe20000201400 */
[----:B------:R-:W-:-:S02]  /*0460*/  FMUL.FTZ R13, R13, R20 ;  /* 0x000000140d0d7220 */ /* 0x000fc40000410000 */
[----:B------:R-:W-:Y:S01]  /*0470*/  FMUL.FTZ R21, R21, R22 ;  /* 0x0000001615157220 */ /* 0x000fe20000410000 */
[----:B------:R-:W-:Y:S01]  /*0480*/  FMUL.FTZ R19, R28, R19 ;  /* 0x000000131c137220 */ /* 0x000fe20000410000 */
[----:B------:R-:W-:-:S03]  /*0490*/  FMUL.FTZ R5, R5, R26 ;  /* 0x0000001a05057220 */ /* 0x000fc60000410000 */
[C---:B------:R-:W-:Y:S01]  /*04a0*/  FFMA.FTZ R19, R12.reuse, R19, R23 ;  /* 0x000000130c137223 */ /* 0x040fe20000010017 */
[C---:B------:R-:W-:Y:S01]  /*04b0*/  FFMA.FTZ R13, R12.reuse, R13, R25 ;  /* 0x0000000d0c0d7223 */ /* 0x040fe20000010019 */
[C---:B------:R-:W-:Y:S01]  /*04c0*/  FFMA.FTZ R21, R12.reuse, R21, R27 ;  /* 0x000000150c157223 */ /* 0x040fe2000001001b */
[----:B------:R-:W-:Y:S01]  /*04d0*/  FFMA.FTZ R29, R12, R5, R29 ;  /* 0x000000050c1d7223 */ /* 0x000fe2000001001d */
[----:B------:R-:W-:Y:S01]  /*04e0*/  MOV R5, 0x400 ;  /* 0x0000040000057802 */ /* 0x000fe20000000f00 */
[C---:B-----5:R-:W-:Y:S01]  /*04f0*/  FMUL.FTZ R6, R8.reuse, R19 ;  /* 0x0000001308067220 */ /* 0x060fe20000410000 */
[C---:B------:R-:W-:Y:S01]  /*0500*/  FMUL.FTZ R13, R8.reuse, R13 ;  /* 0x0000000d080d7220 */ /* 0x040fe20000410000 */
[C---:B------:R-:W-:Y:S01]  /*0510*/  FMUL.FTZ R21, R8.reuse, R21 ;  /* 0x0000001508157220 */ /* 0x040fe20000410000 */
[----:B------:R-:W-:Y:S01]  /*0520*/  FMUL.FTZ R29, R8, R29 ;  /* 0x0000001d081d7220 */ /* 0x000fe20000410000 */
[----:B-1----:R-:W-:Y:S01]  /*0530*/  LEA R5, R2, R5, 0x18 ;  /* 0x0000000502057211 */ /* 0x002fe200078ec0ff */
[----:B------:R-:W-:Y:S08]  /*0540*/  F2I.S8.NTZ R4, R13 ;  /* 0x0000000d00047305 */ /* 0x000ff00000202100 */
[----:B------:R-:W0:Y:S01]  /*0550*/  F2I.S8.NTZ R6, R6 ;  /* 0x0000000600067305 */ /* 0x000e220000202100 */
[----:B------:R-:W-:-:S07]  /*0560*/  IMAD R7, R14, 0x21, R5 ;  /* 0x000000210e077824 */ /* 0x000fce00078e0205 */
[----:B------:R-:W1:Y:S08]  /*0570*/  F2I.S8.NTZ R10, R21 ;  /* 0x00000015000a7305 */ /* 0x000e700000202100 */
[----:B------:R-:W2:Y:S01]  /*0580*/  F2I.S8.NTZ R2, R29 ;  /* 0x0000001d00027305 */ /* 0x000ea20000202100 */
[----:B------:R-:W-:-:S05]  /*0590*/  IMAD.IADD R7, R16, 0x1, R7 ;  /* 0x0000000110077824 */ /* 0x000fca00078e0207 */
[----:B0-----:R0:W-:Y:S04]  /*05a0*/  STS.U8 [R7], R6 ;  /* 0x0000000607007388 */ /* 0x0011e80000000000 */
[----:B------:R0:W-:Y:S04]  /*05b0*/  STS.U8 [R7+0x1], R4 ;  /* 0x0000010407007388 */ /* 0x0001e80000000000 */
[----:B-1----:R0:W-:Y:S04]  /*05c0*/  STS.U8 [R7+0x2], R10 ;  /* 0x0000020a07007388 */ /* 0x0021e80000000000 */
[----:B--2---:R0:W-:Y:S01]  /*05d0*/  STS.U8 [R7+0x3], R2 ;  /* 0x0000030207007388 */ /* 0x0041e20000000000 */
[----:B------:R-:W-:Y:S06]  /*05e0*/  BAR.SYNC.DEFER_BLOCKING 0x0 ;  /* 0x0000000000007b1d */ /* 0x000fec0000010000 */
[----:B------:R-:W-:Y:S05]  /*05f0*/  BRA.U !UP0, `(.L_x_70) ;  /* 0x0000000108247547 */ /* 0x000fea000b800000 */
[----:B0-----:R-:W-:-:S04]  /*0600*/  SHF.R.U32.HI R2, RZ, 0x2, R14 ;  /* 0x00000002ff027819 */ /* 0x001fc8000001160e */
        /* <DEDUP_REMOVED lines=8> */
.L_x_70:
[----:B0-----:R-:W-:Y:S01]  /*0690*/  SHF.R.S32.HI R2, RZ, 0x1f, R17 ;  /* 0x0000001fff027819 */ /* 0x001fe20000011411 */
[----:B------:R-:W-:Y:S01]  /*06a0*/  IMAD.SHL.U32 R6, R0, 0x10, RZ ;  /* 0x0000001000067824 */ /* 0x000fe200078e00ff */
        /* <DEDUP_REMOVED lines=13> */
.L_x_71:
        /* <DEDUP_REMOVED lines=21> */
.L_x_72:
        /* <DEDUP_REMOVED lines=11> */
.L_x_136:


//--------------------- .text._ZN17fastertransformer48add_QK_bias_transform_rebuild_padding_varlen_rowI6__halfEEvPaS2_PKaPKT_S4_S7_PKiiiiiiiiiiPKfSB_SB_SB_bi --------------------------
	.section	.text._ZN17fastertransformer48add_QK_bias_transform_rebuild_padding_varlen_rowI6__halfEEvPaS2_PKaPKT_S4_S7_PKiiiiiiiiiiPKfSB_SB_SB_bi,"ax",@progbits
	.align	128
        .global         _ZN17fastertransformer48add_QK_bias_transform_rebuild_padding_varlen_rowI6__halfEEvPaS2_PKaPKT_S4_S7_PKiiiiiiiiiiPKfSB_SB_SB_bi
        .type           _ZN17fastertransformer48add_QK_bias_transform_rebuild_padding_varlen_rowI6__halfEEvPaS2_PKaPKT_S4_S7_PKiiiiiiiiiiPKfSB_SB_SB_bi,@function
        .size           _ZN17fastertransformer48add_QK_bias_transform_rebuild_padding_varlen_rowI6__halfEEvPaS2_PKaPKT_S4_S7_PKiiiiiiiiiiPKfSB_SB_SB_bi,(.L_x_137 - _ZN17fastertransformer48add_QK_bias_transform_rebuild_padding_varlen_rowI6__halfEEvPaS2_PKaPKT_S4_S7_PKiiiiiiiiiiPKfSB_SB_SB_bi)
        .other          _ZN17fastertransformer48add_QK_bias_transform_rebuild_padding_varlen_rowI6__halfEEvPaS2_PKaPKT_S4_S7_PKiiiiiiiiiiPKfSB_SB_SB_bi,@"STO_CUDA_ENTRY STV_DEFAULT"
_ZN17fastertransformer48add_QK_bias_transform_rebuild_padding_varlen_rowI6__halfEEvPaS2_PKaPKT_S4_S7_PKiiiiiiiiiiPKfSB_SB_SB_bi:
.text._ZN17fastertransformer48add_QK_bias_transform_rebuild_padding_varlen_rowI6__halfEEvPaS2_PKaPKT_S4_S7_PKiiiiiiiiiiPKfSB_SB_SB_bi:
[----:B------:R-:W-:Y:S08]  /*0000*/  LDC R1, c[0x0][0x37c] ;  /* 0x0000df00ff017b82 */ /* 0x000ff00000000800 */
[----:B------:R-:W0:Y:S01]  /*0010*/  S2UR UR4, SR_CTAID.X ;  /* 0x00000000000479c3 */ /* 0x000e220000002500 */
[----:B------:R-:W1:Y:S01]  /*0020*/  LDCU.64 UR6, c[0x0][0x358] ;  /* 0x00006b00ff0677ac */ /* 0x000e620008000a00 */
[----:B------:R-:W2:Y:S06]  /*0030*/  LDCU UR5, c[0x0][0x404] ;  /* 0x00008080ff0577ac */ /* 0x000eac0008000800 */
[----:B------:R-:W0:Y:S08]  /*0040*/  LDC.64 R18, c[0x0][0x3b8] ;  /* 0x0000ee00ff127b82 */ /* 0x000e300000000a00 */
[----:B------:R-:W3:Y:S08]  /*0050*/  LDC.64 R14, c[0x0][0x390] ;  /* 0x0000e400ff0e7b82 */ /* 0x000ef00000000a00 */
[----:B------:R-:W4:Y:S01]  /*0060*/  LDC R13, c[0x0][0x3c4] ;  /* 0x0000f100ff0d7b82 */ /* 0x000f220000000800 */
[----:B0-----:R-:W-:-:S13]  /*0070*/  ISETP.LE.U32.AND P4, PT, R18, UR4, PT ;  /* 0x0000000412007c0c */ /* 0x001fda000bf83070 */
[----:B------:R-:W1:Y:S08]  /*0080*/  @!P4 LDC.64 R8, c[0x0][0x3e0] ;  /* 0x0000f800ff08cb82 */ /* 0x000e700000000a00 */
[----:B------:R-:W0:Y:S01]  /*0090*/  @!P4 LDC.64 R2, c[0x0][0x3f0] ;  /* 0x0000fc00ff02cb82 */ /* 0x000e220000000a00 */
[----:B-1----:R-:W5:Y:S04]  /*00a0*/  @!P4 LDG.E.CONSTANT R8, desc[UR6][R8.64] ;  /* 0x000000060808c981 */ /* 0x002f68000c1e9900 */
[----:B0-----:R0:W5:Y:S01]  /*00b0*/  @!P4 LDG.E.CONSTANT R7, desc[UR6][R2.64] ;  /* 0x000000060207c981 */ /* 0x001162000c1e9900 */
[----:B------:R-:W1:Y:S01]  /*00c0*/  I2F.U32.RP R6, R18 ;  /* 0x0000001200067306 */ /* 0x000e620000209000 */
[----:B------:R-:W-:-:S02]  /*00d0*/  ISETP.LE.U32.AND P2, PT, R18, UR4, PT ;  /* 0x0000000412007c0c */ /* 0x000fc4000bf43070 */
[----:B------:R-:W-:-:S11]  /*00e0*/  ISETP.NE.U32.AND P3, PT, R18, RZ, PT ;  /* 0x000000ff1200720c */ /* 0x000fd60003f65070 */
[----:B---3--:R-:W3:Y:S01]  /*00f0*/  @P2 LDC R14, c[0x0][0x3a0] ;  /* 0x0000e800ff0e2b82 */ /* 0x008ee20000000800 */
[----:B-1----:R-:W1:Y:S07]  /*0100*/  MUFU.RCP R6, R6 ;  /* 0x0000000600067308 */ /* 0x002e6e0000001000 */
[----:B------:R-:W3:Y:S01]  /*0110*/  @P2 LDC R15, c[0x0][0x3a4] ;  /* 0x0000e900ff0f2b82 */ /* 0x000ee20000000800 */
[----:B-1----:R-:W-:Y:S02]  /*0120*/  VIADD R4, R6, 0xffffffe ;  /* 0x0ffffffe06047836 */ /* 0x002fe40000000000 */
[----:B------:R-:W1:Y:S02]  /*0130*/  S2R R6, SR_TID.X ;  /* 0x0000000000067919 */ /* 0x000e640000002100 */
[----:B------:R2:W4:Y:S02]  /*0140*/  F2I.FTZ.U32.TRUNC.NTZ R5, R4 ;  /* 0x0000000400057305 */ /* 0x000524000021f000 */
[----:B--2---:R-:W-:-:S02]  /*0150*/  IMAD.MOV.U32 R4, RZ, RZ, RZ ;  /* 0x000000ffff047224 */ /* 0x004fc400078e00ff */
[----:B----4-:R-:W-:-:S04]  /*0160*/  IMAD.MOV R11, RZ, RZ, -R5 ;  /* 0x000000ffff0b7224 */ /* 0x010fc800078e0a05 */
[----:B------:R-:W-:-:S04]  /*0170*/  IMAD R11, R11, R18, RZ ;  /* 0x000000120b0b7224 */ /* 0x000fc800078e02ff */
[----:B------:R-:W-:Y:S02]  /*0180*/  IMAD.HI.U32 R0, R5, R11, R4 ;  /* 0x0000000b05007227 */ /* 0x000fe400078e0004 */
[----:B------:R-:W2:Y:S04]  /*0190*/  LDC.64 R4, c[0x0][0x398] ;  /* 0x0000e600ff047b82 */ /* 0x000ea80000000a00 */
[----:B------:R-:W-:-:S04]  /*01a0*/  IMAD.HI.U32 R0, R0, UR4, RZ ;  /* 0x0000000400007c27 */ /* 0x000fc8000f8e00ff */
[----:B0-----:R-:W-:Y:S02]  /*01b0*/  IMAD.MOV R3, RZ, RZ, -R0 ;  /* 0x000000ffff037224 */ /* 0x001fe400078e0a00 */
[----:B-1----:R-:W-:Y:S02]  /*01c0*/  IMAD.SHL.U32 R6, R6, 0x4, RZ ;  /* 0x0000000406067824 */ /* 0x002fe400078e00ff */
[----:B------:R-:W-:-:S05]  /*01d0*/  IMAD R3, R18, R3, UR4 ;  /* 0x0000000412037e24 */ /* 0x000fca000f8e0203 */
[----:B------:R-:W-:Y:S01]  /*01e0*/  ISETP.GE.U32.AND P0, PT, R3, R18, PT ;  /* 0x000000120300720c */ /* 0x000fe20003f06070 */
[----:B--2---:R-:W0:-:S12]  /*01f0*/  @P2 LDC R4, c[0x0][0x3a8] ;  /* 0x0000ea00ff042b82 */ /* 0x004e180000000800 */
[-C--:B------:R-:W-:Y:S01]  /*0200*/  @P0 IADD3 R3, PT, PT, R3, -R18.reuse, RZ ;  /* 0x8000001203030210 */ /* 0x080fe20007ffe0ff */
[----:B------:R-:W-:Y:S01]  /*0210*/  @P0 VIADD R0, R0, 0x1 ;  /* 0x0000000100000836 */ /* 0x000fe20000000000 */
[----:B------:R-:W-:Y:S01]  /*0220*/  ISETP.NE.AND P0, PT, R18, R19, PT ;  /* 0x000000131200720c */ /* 0x000fe20003f05270 */
[----:B------:R-:W0:Y:S01]  /*0230*/  @P2 LDC R5, c[0x0][0x3ac] ;  /* 0x0000eb00ff052b82 */ /* 0x000e220000000800 */
[----:B------:R-:W-:-:S11]  /*0240*/  ISETP.GE.U32.AND P1, PT, R3, R18, PT ;  /* 0x000000120300720c */ /* 0x000fd60003f26070 */
[----:B------:R-:W1:Y:S02]  /*0250*/  @P0 LDC.64 R20, c[0x0][0x3b0] ;  /* 0x0000ec00ff140b82 */ /* 0x000e640000000a00 */
[----:B------:R-:W-:Y:S01]  /*0260*/  @P1 VIADD R0, R0, 0x1 ;  /* 0x0000000100001836 */ /* 0x000fe20000000000 */
[----:B------:R-:W-:-:S05]  /*0270*/  @!P3 LOP3.LUT R0, RZ, R18, RZ, 0x33, !PT ;  /* 0x00000012ff00b212 */ /* 0x000fca00078e33ff */
[----:B------:R-:W-:-:S04]  /*0280*/  IMAD.MOV R3, RZ, RZ, -R0 ;  /* 0x000000ffff037224 */ /* 0x000fc800078e0a00 */
[----:B------:R-:W-:Y:S01]  /*0290*/  IMAD R18, R18, R3, UR4 ;  /* 0x0000000412127e24 */ /* 0x000fe2000f8e0203 */
[----:B------:R-:W2:Y:S01]  /*02a0*/  @P4 LDC.64 R22, c[0x0][0x3e8] ;  /* 0x0000fa00ff164b82 */ /* 0x000ea20000000a00 */
[----:B0-----:R-:W-:Y:S01]  /*02b0*/  IMAD.WIDE.U32 R4, R6, 0x2, R4 ;  /* 0x0000000206047825 */ /* 0x001fe200078e0004 */
[----:B------:R-:W-:Y:S01]  /*02c0*/  IABS R16, R13 ;  /* 0x0000000d00107213 */ /* 0x000fe20000000000 */
[----:B------:R-:W0:Y:S02]  /*02d0*/  LDCU.U8 UR4, c[0x0][0x400] ;  /* 0x00008000ff0477ac */ /* 0x000e240008000000 */
[C---:B------:R-:W-:Y:S01]  /*02e0*/  IMAD R2, R18.reuse, UR5, R6 ;  /* 0x0000000512027c24 */ /* 0x040fe2000f8e0206 */
[----:B------:R-:W4:Y:S04]  /*02f0*/  LDG.E.U16.CONSTANT R11, desc[UR6][R4.64] ;  /* 0x00000006040b7981 */ /* 0x000f28000c1e9500 */
[----:B------:R-:W-:Y:S01]  /*0300*/  SHF.R.S32.HI R3, RZ, 0x2, R2 ;  /* 0x00000002ff037819 */ /* 0x000fe20000011402 */
[----:B-1----:R-:W-:Y:S01]  /*0310*/  @P0 IMAD.WIDE.U32 R20, R18, 0x4, R20 ;  /* 0x0000000412140825 */ /* 0x002fe200078e0014 */
[----:B------:R-:W5:Y:S03]  /*0320*/  LDG.E.U16.CONSTANT R10, desc[UR6][R4.64+0x4] ;  /* 0x00000406040a7981 */ /* 0x000f66000c1e9500 */
[----:B---3--:R-:W-:Y:S01]  /*0330*/  IMAD.WIDE R14, R3, 0x4, R14 ;  /* 0x00000004030e7825 */ /* 0x008fe200078e020e */
[----:B------:R-:W3:Y:S04]  /*0340*/  LDG.E.U16.CONSTANT R17, desc[UR6][R4.64+0x6] ;  /* 0x0000060604117981 */ /* 0x000ee8000c1e9500 */
[----:B------:R1:W5:Y:S01]  /*0350*/  LDG.E.CONSTANT R9, desc[UR6][R14.64] ;  /* 0x000000060e097981 */ /* 0x000362000c1e9900 */
[----:B------:R-:W0:Y:S03]  /*0360*/  @P4 LDC.64 R2, c[0x0][0x3f8] ;  /* 0x0000fe00ff024b82 */ /* 0x000e260000000a00 */
[----:B------:R0:W3:Y:S04]  /*0370*/  @P0 LDG.E.CONSTANT R21, desc[UR6][R20.64] ;  /* 0x0000000614150981 */ /* 0x0000e8000c1e9900 */
[----:B------:R-:W3:Y:S01]  /*0380*/  LDG.E.U16.CONSTANT R12, desc[UR6][R4.64+0x2] ;  /* 0x00000206040c7981 */ /* 0x000ee2000c1e9500 */
[----:B-1----:R-:W1:Y:S03]  /*0390*/  LDC R15, c[0x0][0x3d0] ;  /* 0x0000f400ff0f7b82 */ /* 0x002e660000000800 */
[----:B--2---:R2:W3:Y:S04]  /*03a0*/  @P4 LDG.E.CONSTANT R8, desc[UR6][R22.64] ;  /* 0x0000000616084981 */ /* 0x0044e8000c1e9900 */
[----:B0-----:R0:W3:Y:S01]  /*03b0*/  @P4 LDG.E.CONSTANT R7, desc[UR6][R2.64] ;  /* 0x0000000602074981 */ /* 0x0010e2000c1e9900 */
[----:B-1----:R-:W-:-:S04]  /*03c0*/  IABS R14, R15 ;  /* 0x0000000f000e7213 */ /* 0x002fc80000000000 */
[----:B------:R-:W1:Y:S08]  /*03d0*/  I2F.RP R20, R14 ;  /* 0x0000000e00147306 */ /* 0x000e700000209400 */
[----:B--2---:R-:W2:Y:S08]  /*03e0*/  I2F.RP R22, R16 ;  /* 0x0000001000167306 */ /* 0x004eb00000209400 */
[----:B-1----:R-:W0:Y:S08]  /*03f0*/  MUFU.RCP R20, R20 ;  /* 0x0000001400147308 */ /* 0x002e300000001000 */
[----:B--2---:R-:W1:Y:S01]  /*0400*/  MUFU.RCP R22, R22 ;  /* 0x0000001600167308 */ /* 0x004e620000001000 */
[----:B0-----:R-:W-:-:S07]  /*0410*/  IADD3 R2, PT, PT, R20, 0xffffffe, RZ ;  /* 0x0ffffffe14027810 */ /* 0x001fce0007ffe0ff */
[----:B------:R0:W2:Y:S01]  /*0420*/  F2I.FTZ.U32.TRUNC.NTZ R3, R2 ;  /* 0x0000000200037305 */ /* 0x0000a2000021f000 */
[----:B-1----:R-:W-:-:S07]  /*0430*/  VIADD R4, R22, 0xffffffe ;  /* 0x0ffffffe16047836 */ /* 0x002fce0000000000 */
[----:B------:R-:W1:Y:S01]  /*0440*/  F2I.FTZ.U32.TRUNC.NTZ R5, R4 ;  /* 0x0000000400057305 */ /* 0x000e62000021f000 */
[----:B0-----:R-:W-:Y:S02]  /*0450*/  IMAD.MOV.U32 R2, RZ, RZ, RZ ;  /* 0x000000ffff027224 */ /* 0x001fe400078e00ff */
[----:B--2---:R-:W-:-:S04]  /*0460*/  IMAD.MOV R23, RZ, RZ, -R3 ;  /* 0x000000ffff177224 */ /* 0x004fc800078e0a03 */
[----:B------:R-:W-:Y:S02]  /*0470*/  IMAD R23, R23, R14, RZ ;  /* 0x0000000e17177224 */ /* 0x000fe400078e02ff */
[----:B-1----:R-:W-:Y:S02]  /*0480*/  IMAD.MOV R24, RZ, RZ, -R5 ;  /* 0x000000ffff187224 */ /* 0x002fe400078e0a05 */
[----:B------:R-:W-:-:S03]  /*0490*/  IMAD.HI.U32 R20, R3, R23, R2 ;  /* 0x0000001703147227 */ /* 0x000fc600078e0002 */
[----:B------:R-:W-:Y:S01]  /*04a0*/  MOV R3, R24 ;  /* 0x0000001800037202 */ /* 0x000fe20000000f00 */
[----:B------:R-:W-:-:S04]  /*04b0*/  IMAD.MOV.U32 R4, RZ, RZ, RZ ;  /* 0x000000ffff047224 */ /* 0x000fc800078e00ff */
[----:B------:R-:W-:Y:S01]  /*04c0*/  IMAD R3, R3, R16, RZ ;  /* 0x0000001003037224 */ /* 0x000fe200078e02ff */
[----:B------:R-:W-:-:S03]  /*04d0*/  IABS R25, R6 ;  /* 0x0000000600197213 */ /* 0x000fc60000000000 */
[----:B------:R-:W-:Y:S02]  /*04e0*/  IMAD.HI.U32 R4, R5, R3, R4 ;  /* 0x0000000305047227 */ /* 0x000fe400078e0004 */
[----:B------:R-:W0:Y:S02]  /*04f0*/  LDC.64 R2, c[0x0][0x380] ;  /* 0x0000e000ff027b82 */ /* 0x000e240000000a00 */
[----:B------:R-:W-:-:S04]  /*0500*/  IMAD.HI.U32 R20, R20, R25, RZ ;  /* 0x0000001914147227 */ /* 0x000fc800078e00ff */
[----:B------:R-:W-:-:S04]  /*0510*/  IMAD.MOV R5, RZ, RZ, -R20 ;  /* 0x000000ffff057224 */ /* 0x000fc800078e0a14 */
[----:B------:R-:W-:-:S05]  /*0520*/  IMAD R5, R14, R5, R25 ;  /* 0x000000050e057224 */ /* 0x000fca00078e0219 */
[----:B------:R-:W-:Y:S02]  /*0530*/  ISETP.GT.U32.AND P1, PT, R14, R5, PT ;  /* 0x000000050e00720c */ /* 0x000fe40003f24070 */
[----:B------:R-:W-:Y:S01]  /*0540*/  ISETP.GE.AND P4, PT, R6, RZ, PT ;  /* 0x000000ff0600720c */ /* 0x000fe20003f86270 */
[----:B------:R-:W-:Y:S01]  /*0550*/  UPRMT UR4, UR4, 0x8880, URZ ;  /* 0x0000888004047896 */ /* 0x000fe200080000ff */
[----:B0-----:R-:W0:Y:S01]  /*0560*/  @P2 LDC R2, c[0x0][0x388] ;  /* 0x0000e200ff022b82 */ /* 0x001e220000000800 */
[----:B----4-:R-:W-:-:S07]  /*0570*/  HADD2.F32 R22, -RZ, R11.H0_H0 ;  /* 0x2000000bff167230 */ /* 0x010fce0000004100 */
[----:B------:R-:W1:Y:S01]  /*0580*/  @P2 LDC R3, c[0x0][0x38c] ;  /* 0x0000e300ff032b82 */ /* 0x000e620000000800 */
[----:B-----5:R-:W2:Y:S01]  /*0590*/  I2F.S8 R19, R9 ;  /* 0x0000000900137306 */ /* 0x020ea20000001400 */
[----:B---3--:R-:W-:-:S05]  /*05a0*/  @P0 IMAD.IADD R18, R18, 0x1, R21 ;  /* 0x0000000112120824 */ /* 0x008fca00078e0215 */
[----:B------:R-:W-:-:S05]  /*05b0*/  IABS R27, R18 ;  /* 0x00000012001b7213 */ /* 0x000fca0000000000 */
[----:B------:R-:W-:Y:S01]  /*05c0*/  IMAD.HI.U32 R4, R4, R27, RZ ;  /* 0x0000001b04047227 */ /* 0x000fe200078e00ff */
[----:B------:R-:W-:Y:S08]  /*05d0*/  I2F.S8 R23, R9.B1 ;  /* 0x1000000900177306 */ /* 0x000ff00000001400 */
[----:B------:R-:W3:Y:S08]  /*05e0*/  I2F.S8 R21, R9.B2 ;  /* 0x2000000900157306 */ /* 0x000ef00000001400 */
[----:B------:R4:W5:Y:S01]  /*05f0*/  I2F.S8 R11, R9.B3 ;  /* 0x30000009000b7306 */ /* 0x0009620000001400 */
[----:B------:R-:W-:-:S02]  /*0600*/  HADD2.F32 R24, -RZ, R10.H0_H0 ;  /* 0x2000000aff187230 */ /* 0x000fc40000004100 */
[----:B------:R-:W-:Y:S01]  /*0610*/  HADD2.F32 R12, -RZ, R12.H0_H0 ;  /* 0x2000000cff0c7230 */ /* 0x000fe20000004100 */
[----:B------:R-:W-:Y:S02]  /*0620*/  @!P1 IADD3 R5, PT, PT, R5, -R14, RZ ;  /* 0x8000000e05059210 */ /* 0x000fe40007ffe0ff */
[----:B------:R-:W-:Y:S02]  /*0630*/  ISETP.GE.AND P5, PT, R18, RZ, PT ;  /* 0x000000ff1200720c */ /* 0x000fe40003fa6270 */
[----:B------:R-:W-:Y:S01]  /*0640*/  ISETP.GT.U32.AND P2, PT, R14, R5, PT ;  /* 0x000000050e00720c */ /* 0x000fe20003f44070 */
[----:B------:R-:W-:Y:S01]  /*0650*/  IMAD.IADD R14, R5, 0x1, -R14 ;  /* 0x00000001050e7824 */ /* 0x000fe200078e0a0e */
[----:B------:R-:W-:-:S04]  /*0660*/  UISETP.NE.AND UP0, UPT, UR4, URZ, UPT ;  /* 0x000000ff0400728c */ /* 0x000fc8000bf05270 */
[----:B------:R-:W-:Y:S02]  /*0670*/  SEL R14, R14, R5, !P2 ;  /* 0x000000050e0e7207 */ /* 0x000fe40005000000 */
[----:B------:R-:W-:Y:S02]  /*0680*/  ISETP.NE.AND P3, PT, R15, RZ, PT ;  /* 0x000000ff0f00720c */ /* 0x000fe40003f65270 */
[----:B------:R-:W-:Y:S01]  /*0690*/  ISETP.NE.AND P2, PT, R13, RZ, PT ;  /* 0x000000ff0d00720c */ /* 0x000fe20003f45270 */
[----:B------:R-:W-:Y:S02]  /*06a0*/  @!P4 IMAD.MOV R14, RZ, RZ, -R14 ;  /* 0x000000ffff0ec224 */ /* 0x000fe400078e0a0e */
[----:B--2---:R-:W-:Y:S01]  /*06b0*/  FFMA.FTZ R22, R19, R8, R22 ;  /* 0x0000000813167223 */ /* 0x004fe20000010016 */
[----:B------:R-:W-:-:S04]  /*06c0*/  IMAD.MOV R19, RZ, RZ, -R4 ;  /* 0x000000ffff137224 */ /* 0x000fc800078e0a04 */
[----:B----4-:R-:W-:-:S05]  /*06d0*/  IMAD R9, R16, R19, R27 ;  /* 0x0000001310097224 */ /* 0x010fca00078e021b */
[----:B------:R-:W-:Y:S01]  /*06e0*/  ISETP.GT.U32.AND P0, PT, R16, R9, PT ;  /* 0x000000091000720c */ /* 0x000fe20003f04070 */
[-C--:B------:R-:W-:Y:S01]  /*06f0*/  FMUL.FTZ R10, R22, R7.reuse ;  /* 0x00000007160a7220 */ /* 0x080fe20000410000 */
[----:B------:R-:W-:Y:S02]  /*0700*/  HADD2.F32 R22, -RZ, R17.H0_H0 ;  /* 0x20000011ff167230 */ /* 0x000fe40000004100 */
[-C--:B---3--:R-:W-:Y:S01]  /*0710*/  FFMA.FTZ R24, R21, R8.reuse, R24 ;  /* 0x0000000815187223 */ /* 0x088fe20000010018 */
[-C--:B------:R-:W-:Y:S02]  /*0720*/  FFMA.FTZ R12, R23, R8.reuse, R12 ;  /* 0x00000008170c7223 */ /* 0x080fe4000001000c */
[----:B-----5:R-:W-:Y:S01]  /*0730*/  FFMA.FTZ R22, R11, R8, R22 ;  /* 0x000000080b167223 */ /* 0x020fe20000010016 */
[----:B------:R-:W-:-:S03]  /*0740*/  FMUL.FTZ R8, R24, R7 ;  /* 0x0000000718087220 */ /* 0x000fc60000410000 */
[----:B------:R-:W-:Y:S02]  /*0750*/  FMUL.FTZ R17, R22, R7 ;  /* 0x0000000716117220 */ /* 0x000fe40000410000 */
[--C-:B------:R-:W-:Y:S01]  /*0760*/  @!P0 IMAD.IADD R9, R9, 0x1, -R16.reuse ;  /* 0x0000000109098824 */ /* 0x100fe200078e0a10 */
[----:B------:R-:W2:Y:S04]  /*0770*/  F2I.S8.NTZ R10, R10 ;  /* 0x0000000a000a7305 */ /* 0x000ea80000202100 */
[----:B------:R-:W-:Y:S01]  /*0780*/  ISETP.GT.U32.AND P6, PT, R16, R9, PT ;  /* 0x000000091000720c */ /* 0x000fe20003fc4070 */
[----:B------:R-:W-:-:S03]  /*0790*/  IMAD.IADD R16, R9, 0x1, -R16 ;  /* 0x0000000109107824 */ /* 0x000fc600078e0a10 */
[----:B------:R-:W3:Y:S01]  /*07a0*/  F2I.S8.NTZ R8, R8 ;  /* 0x0000000800087305 */ /* 0x000ee20000202100 */
[----:B------:R-:W-:Y:S01]  /*07b0*/  FMUL.FTZ R12, R12, R7 ;  /* 0x000000070c0c7220 */ /* 0x000fe20000410000 */
[----:B------:R-:W-:-:S06]  /*07c0*/  SEL R19, R16, R9, !P6 ;  /* 0x0000000910137207 */ /* 0x000fcc0007000000 */
[----:B------:R-:W4:Y:S01]  /*07d0*/  F2I.S8.NTZ R17, R17 ;  /* 0x0000001100117305 */ /* 0x000f220000202100 */
[----:B------:R-:W-:Y:S02]  /*07e0*/  LOP3.LUT R11, RZ, R15, RZ, 0x33, !PT ;  /* 0x0000000fff0b7212 */ /* 0x000fe400078e33ff */
[----:B------:R-:W-:-:S05]  /*07f0*/  @!P5 IADD3 R19, PT, PT, -R19, RZ, RZ ;  /* 0x000000ff1313d210 */ /* 0x000fca0007ffe1ff */
[----:B------:R5:W0:Y:S01]  /*0800*/  F2I.S8.NTZ R7, R12 ;  /* 0x0000000c00077305 */ /* 0x000a220000202100 */
[----:B------:R-:W-:Y:S02]  /*0810*/  SEL R14, R11, R14, !P3 ;  /* 0x0000000e0b0e7207 */ /* 0x000fe40005800000 */
[----:B-----5:R-:W-:-:S04]  /*0820*/  LOP3.LUT R12, RZ, R13, RZ, 0x33, !PT ;  /* 0x0000000dff0c7212 */ /* 0x020fc800078e33ff */
[----:B------:R-:W-:Y:S01]  /*0830*/  SEL R16, R12, R19, !P2 ;  /* 0x000000130c107207 */ /* 0x000fe20005000000 */
[----:B-1234-:R-:W-:Y:S06]  /*0840*/  BRA.U !UP0, `(.L_x_73) ;  /* 0x0000000108347547 */ /* 0x01efec000b800000 */
[----:B------:R-:W-:-:S13]  /*0850*/  ISETP.NE.AND P4, PT, R0, 0x1, PT ;  /* 0x000000010000780c */ /* 0x000fda0003f85270 */
[----:B------:R-:W-:-:S05]  /*0860*/  @P4 LOP3.LUT R19, R14, 0x1f, RZ, 0xc0, !PT ;  /* 0x0000001f0e134812 */ /* 0x000fca00078ec0ff */
[----:B------:R-:W-:Y:S01]  /*0870*/  @P4 IMAD R0, R16, 0x20, R19 ;  /* 0x0000002010004824 */ /* 0x000fe200078e0213 */
[----:B------:R-:W-:Y:S06]  /*0880*/  @P4 BRA `(.L_x_74) ;  /* 0x0000000000704947 */ /* 0x000fec0003800000 */
[----:B------:R-:W-:Y:S02]  /*0890*/  SHF.R.U32.HI R0, RZ, 0x2, R16 ;  /* 0x00000002ff007819 */ /* 0x000fe40000011610 */
[C---:B------:R-:W-:Y:S01]  /*08a0*/  LOP3.LUT R19, R16.reuse, 0x7ffffe1, RZ, 0xc0, !PT ;  /* 0x07ffffe110137812 */ /* 0x040fe200078ec0ff */
[----:B------:R-:W-:Y:S01]  /*08b0*/  IMAD.SHL.U32 R16, R16, 0x80, RZ ;  /* 0x0000008010107824 */ /* 0x000fe200078e00ff */
[----:B------:R-:W-:Y:S02]  /*08c0*/  LOP3.LUT R21, R14, 0x1f, RZ, 0xc0, !PT ;  /* 0x0000001f0e157812 */ /* 0x000fe400078ec0ff */
[----:B------:R-:W-:Y:S02]  /*08d0*/  LOP3.LUT R0, R19, 0x6, R0, 0xf8, !PT ;  /* 0x0000000613007812 */ /* 0x000fe400078ef800 */
[----:B------:R-:W-:-:S05]  /*08e0*/  LOP3.LUT R19, R16, 0x300, RZ, 0xc0, !PT ;  /* 0x0000030010137812 */ /* 0x000fca00078ec0ff */
[----:B------:R-:W-:-:S05]  /*08f0*/  IMAD R0, R0, 0x20, R19 ;  /* 0x0000002000007824 */ /* 0x000fca00078e0213 */
[----:B------:R-:W-:Y:S01]  /*0900*/  IADD3 R0, PT, PT, R21, R0, RZ ;  /* 0x0000000015007210 */ /* 0x000fe20007ffe0ff */
[----:B------:R-:W-:Y:S06]  /*0910*/  BRA `(.L_x_74) ;  /* 0x00000000004c7947 */ /* 0x000fec0003800000 */
.L_x_73:
[----:B------:R-:W-:-:S13]  /*0920*/  ISETP.NE.AND P4, PT, R0, 0x1, PT ;  /* 0x000000010000780c */ /* 0x000fda0003f85270 */
[----:B------:R-:W-:-:S05]  /*0930*/  @P4 LOP3.LUT R19, R14, 0x1f, RZ, 0xc0, !PT ;  /* 0x0000001f0e134812 */ /* 0x000fca00078ec0ff */
[----:B------:R-:W-:Y:S01]  /*0940*/  @P4 IMAD R0, R16, 0x20, R19 ;  /* 0x0000002010004824 */ /* 0x000fe200078e0213 */
[----:B------:R-:W-:Y:S06]  /*0950*/  @P4 BRA `(.L_x_74) ;  /* 0x00000000003c4947 */ /* 0x000fec0003800000 */
[----:B------:R-:W-:Y:S01]  /*0960*/  SHF.R.S32.HI R19, RZ, 0x1f, R16 ;  /* 0x0000001fff137819 */ /* 0x000fe20000011410 */
[----:B------:R-:W-:Y:S01]  /*0970*/  IMAD.SHL.U32 R24, R16, 0x80, RZ ;  /* 0x0000008010187824 */ /* 0x000fe200078e00ff */
[----:B------:R-:W-:Y:S02]  /*0980*/  SHF.R.U32.HI R0, RZ, 0x3, R14 ;  /* 0x00000003ff007819 */ /* 0x000fe4000001160e */
[----:B------:R-:W-:Y:S02]  /*0990*/  LEA.HI R19, R19, R16, RZ, 0x3 ;  /* 0x0000001013137211 */ /* 0x000fe400078f18ff */
[----:B------:R-:W-:Y:S02]  /*09a0*/  LOP3.LUT R21, R14, 0x4, RZ, 0xc0, !PT ;  /* 0x000000040e157812 */ /* 0x000fe400078ec0ff */
[----:B------:R-:W-:Y:S02]  /*09b0*/  LOP3.LUT R23, R19, 0x7ffffff8, RZ, 0xc0, !PT ;  /* 0x7ffffff813177812 */ /* 0x000fe400078ec0ff */
[----:B------:R-:W-:-:S02]  /*09c0*/  LOP3.LUT R19, R0, 0x3, RZ, 0xc0, !PT ;  /* 0x0000000300137812 */ /* 0x000fc400078ec0ff */
[----:B------:R-:W-:Y:S01]  /*09d0*/  LOP3.LUT R0, R24, 0x80, RZ, 0xc0, !PT ;  /* 0x0000008018007812 */ /* 0x000fe200078ec0ff */
[----:B------:R-:W-:Y:S01]  /*09e0*/  IMAD.IADD R22, R16, 0x1, -R23 ;  /* 0x0000000110167824 */ /* 0x000fe200078e0a17 */
[----:B------:R-:W-:Y:S02]  /*09f0*/  LOP3.LUT R19, R19, 0x7fffff8, R16, 0xf8, !PT ;  /* 0x07fffff813137812 */ /* 0x000fe400078ef810 */
[----:B------:R-:W-:Y:S02]  /*0a00*/  LOP3.LUT R16, R14, 0x3, RZ, 0xc0, !PT ;  /* 0x000000030e107812 */ /* 0x000fe400078ec0ff */
[----:B------:R-:W-:Y:S02]  /*0a10*/  LEA.HI R21, R22, R21, RZ, 0x1f ;  /* 0x0000001516157211 */ /* 0x000fe400078ff8ff */
[----:B------:R-:W-:-:S03]  /*0a20*/  LEA R0, R19, R0, 0x5 ;  /* 0x0000000013007211 */ /* 0x000fc600078e28ff */
[----:B------:R-:W-:-:S04]  /*0a30*/  IMAD R21, R21, 0x4, R16 ;  /* 0x0000000415157824 */ /* 0x000fc800078e0210 */
[----:B------:R-:W-:-:S07]  /*0a40*/  IMAD.IADD R0, R0, 0x1, R21 ;  /* 0x0000000100007824 */ /* 0x000fce00078e0215 */
.L_x_74:
[----:B------:R-:W1:Y:S01]  /*0a50*/  LDC R16, c[0x0][0x3d8] ;  /* 0x0000f600ff107b82 */ /* 0x000e620000000800 */
[----:B------:R-:W-:Y:S01]  /*0a60*/  IABS R22, R13 ;  /* 0x0000000d00167213 */ /* 0x000fe20000000000 */
[----:B------:R-:W-:Y:S01]  /*0a70*/  @!P1 VIADD R20, R20, 0x1 ;  /* 0x0000000114149836 */ /* 0x000fe20000000000 */
[-C--:B------:R-:W-:Y:S01]  /*0a80*/  IABS R19, R15.reuse ;  /* 0x0000000f00137213 */ /* 0x080fe20000000000 */
[----:B------:R-:W2:Y:S01]  /*0a90*/  LDCU UR4, c[0x0][0x3cc] ;  /* 0x00007980ff0477ac */ /* 0x000ea20008000800 */
[----:B------:R-:W-:Y:S02]  /*0aa0*/  ISETP.GE.U32.AND P6, PT, R9, R22, PT ;  /* 0x000000160900720c */ /* 0x000fe40003fc6070 */
[----:B------:R-:W-:Y:S01]  /*0ab0*/  @!P0 IADD3 R4, PT, PT, R4, 0x1, RZ ;  /* 0x0000000104048810 */ /* 0x000fe20007ffe0ff */
[----:B------:R-:W-:Y:S01]  /*0ac0*/  IMAD.MOV.U32 R22, RZ, RZ, R19 ;  /* 0x000000ffff167224 */ /* 0x000fe200078e0013 */
[----:B------:R-:W-:Y:S02]  /*0ad0*/  LOP3.LUT R6, R6, R15, RZ, 0x3c, !PT ;  /* 0x0000000f06067212 */ /* 0x000fe400078e3cff */
[----:B------:R-:W-:-:S02]  /*0ae0*/  LOP3.LUT R18, R18, R13, RZ, 0x3c, !PT ;  /* 0x0000000d12127212 */ /* 0x000fc400078e3cff */
[----:B------:R-:W-:Y:S02]  /*0af0*/  ISETP.GE.U32.AND P5, PT, R5, R22, PT ;  /* 0x000000160500720c */ /* 0x000fe40003fa6070 */
[----:B------:R-:W-:Y:S02]  /*0b00*/  ISETP.GE.AND P0, PT, R18, RZ, PT ;  /* 0x000000ff1200720c */ /* 0x000fe40003f06270 */
[----:B------:R-:W-:Y:S01]  /*0b10*/  LOP3.LUT R14, R14, 0xfe0, RZ, 0xc0, !PT ;  /* 0x00000fe00e0e7812 */ /* 0x000fe200078ec0ff */
[----:B------:R-:W-:Y:S01]  /*0b20*/  @P6 VIADD R4, R4, 0x1 ;  /* 0x0000000104046836 */ /* 0x000fe20000000000 */
[----:B------:R-:W-:Y:S02]  /*0b30*/  ISETP.GE.AND P6, PT, R6, RZ, PT ;  /* 0x000000ff0600720c */ /* 0x000fe40003fc6270 */
[----:B------:R-:W3:Y:S01]  /*0b40*/  LDC R6, c[0x0][0x3c8] ;  /* 0x0000f200ff067b82 */ /* 0x000ee20000000800 */
[----:B------:R-:W-:Y:S02]  /*0b50*/  PRMT R8, R8, 0x3340, R17 ;  /* 0x0000334008087816 */ /* 0x000fe40000000011 */
[----:B0-----:R-:W-:-:S02]  /*0b60*/  PRMT R7, R10, 0x3340, R7 ;  /* 0x000033400a077816 */ /* 0x001fc40000000007 */
[----:B------:R-:W-:Y:S02]  /*0b70*/  @P5 VIADD R20, R20, 0x1 ;  /* 0x0000000114145836 */ /* 0x000fe40000000000 */
[----:B------:R-:W-:Y:S01]  /*0b80*/  @!P0 IADD3 R4, PT, PT, -R4, RZ, RZ ;  /* 0x000000ff04048210 */ /* 0x000fe20007ffe1ff */
[----:B-1----:R-:W0:Y:S01]  /*0b90*/  @P4 LDC R16, c[0x0][0x3d4] ;  /* 0x0000f500ff104b82 */ /* 0x002e220000000800 */
[----:B------:R-:W-:Y:S02]  /*0ba0*/  PRMT R7, R7, 0x5410, R8 ;  /* 0x0000541007077816 */ /* 0x000fe40000000008 */
[----:B------:R-:W-:Y:S01]  /*0bb0*/  @!P6 IMAD.MOV R20, RZ, RZ, -R20 ;  /* 0x000000ffff14e224 */ /* 0x000fe200078e0a14 */
[----:B------:R-:W-:-:S04]  /*0bc0*/  SEL R4, R12, R4, !P2 ;  /* 0x000000040c047207 */ /* 0x000fc80005000000 */
[----:B------:R-:W-:-:S05]  /*0bd0*/  SEL R11, R11, R20, !P3 ;  /* 0x000000140b0b7207 */ /* 0x000fca0005800000 */
[----:B--2---:R-:W-:Y:S01]  /*0be0*/  IMAD R11, R4, UR4, R11 ;  /* 0x00000004040b7c24 */ /* 0x004fe2000f8e020b */
[----:B---3--:R-:W-:-:S03]  /*0bf0*/  SEL R13, R6, R13, !P4 ;  /* 0x0000000d060d7207 */ /* 0x008fc60006000000 */
[----:B0-----:R-:W-:-:S04]  /*0c00*/  IMAD R16, R16, R11, RZ ;  /* 0x0000000b10107224 */ /* 0x001fc800078e02ff */
[----:B------:R-:W-:-:S04]  /*0c10*/  IMAD R13, R14, R13, R16 ;  /* 0x0000000d0e0d7224 */ /* 0x000fc800078e0210 */
[----:B------:R-:W-:-:S05]  /*0c20*/  IMAD.IADD R0, R13, 0x1, R0 ;  /* 0x000000010d007824 */ /* 0x000fca00078e0200 */
[----:B------:R-:W-:-:S05]  /*0c30*/  SHF.R.S32.HI R5, RZ, 0x2, R0 ;  /* 0x00000002ff057819 */ /* 0x000fca0000011400 */
[----:B------:R-:W-:-:S05]  /*0c40*/  IMAD.WIDE R2, R5, 0x4, R2 ;  /* 0x0000000405027825 */ /* 0x000fca00078e0202 */
[----:B------:R-:W-:Y:S01]  /*0c50*/  STG.E desc[UR6][R2.64], R7 ;  /* 0x0000000702007986 */ /* 0x000fe2000c101906 */
[----:B------:R-:W-:Y:S05]  /*0c60*/  EXIT ;  /* 0x000000000000794d */ /* 0x000fea0003800000 */
.L_x_75:
        /* <DEDUP_REMOVED lines=9> */
.L_x_137:


//--------------------- .text._ZN17fastertransformer48add_QK_bias_transform_rebuild_padding_varlen_rowIfEEvPaS1_PKaPKT_S3_S6_PKiiiiiiiiiiPKfSA_SA_SA_bi --------------------------
	.section	.text._ZN17fastertransformer48add_QK_bias_transform_rebuild_padding_varlen_rowIfEEvPaS1_PKaPKT_S3_S6_PKiiiiiiiiiiPKfSA_SA_SA_bi,"ax",@progbits
	.align	128
        .global         _ZN17fastertransformer48add_QK_bias_transform_rebuild_padding_varlen_rowIfEEvPaS1_PKaPKT_S3_S6_PKiiiiiiiiiiPKfSA_SA_SA_bi
        .type           _ZN17fastertransformer48add_QK_bias_transform_rebuild_padding_varlen_rowIfEEvPaS1_PKaPKT_S3_S6_PKiiiiiiiiiiPKfSA_SA_SA_bi,@function
        .size           _ZN17fastertransformer48add_QK_bias_transform_rebuild_padding_varlen_rowIfEEvPaS1_PKaPKT_S3_S6_PKiiiiiiiiiiPKfSA_SA_SA_bi,(.L_x_138 - _ZN17fastertransformer48add_QK_bias_transform_rebuild_padding_varlen_rowIfEEvPaS1_PKaPKT_S3_S6_PKiiiiiiiiiiPKfSA_SA_SA_bi)
        .other          _ZN17fastertransformer48add_QK_bias_transform_rebuild_padding_varlen_rowIfEEvPaS1_PKaPKT_S3_S6_PKiiiiiiiiiiPKfSA_SA_SA_bi,@"STO_CUDA_ENTRY STV_DEFAULT"
_ZN17fastertransformer48add_QK_bias_transform_rebuild_padding_varlen_rowIfEEvPaS1_PKaPKT_S3_S6_PKiiiiiiiiiiPKfSA_SA_SA_bi:
.text._ZN17fastertransformer48add_QK_bias_transform_rebuild_padding_varlen_rowIfEEvPaS1_PKaPKT_S3_S6_PKiiiiiiiiiiPKfSA_SA_SA_bi:
[----:B------:R-:W-:Y:S08]  /*0000*/  LDC R1, c[0x0][0x37c] ;  /* 0x0000df00ff017b82 */ /* 0x000ff00000000800 */
[----:B------:R-:W0:Y:S01]  /*0010*/  S2UR UR4, SR_CTAID.X ;  /* 0x00000000000479c3 */ /* 0x000e220000002500 */
[----:B------:R-:W1:Y:S01]  /*0020*/  LDCU.64 UR6, c[0x0][0x358] ;  /* 0x00006b00ff0677ac */ /* 0x000e620008000a00 */
[----:B------:R-:W2:Y:S06]  /*0030*/  LDCU UR5, c[0x0][0x404] ;  /* 0x00008080ff0577ac */ /* 0x000eac0008000800 */
[----:B------:R-:W0:Y:S02]  /*0040*/  LDC.64 R2, c[0x0][0x3b8] ;  /* 0x0000ee00ff027b82 */ /* 0x000e240000000a00 */
[----:B0-----:R-:W-:-:S13]  /*0050*/  ISETP.LE.U32.AND P4, PT, R2, UR4, PT ;  /* 0x0000000402007c0c */ /* 0x001fda000bf83070 */
[----:B------:R-:W1:Y:S08]  /*0060*/  @!P4 LDC.64 R4, c[0x0][0x3e0] ;  /* 0x0000f800ff04cb82 */ /* 0x000e700000000a00 */
[----:B------:R-:W0:Y:S01]  /*0070*/  @!P4 LDC.64 R8, c[0x0][0x3f0] ;  /* 0x0000fc00ff08cb82 */ /* 0x000e220000000a00 */
[----:B-1----:R1:W3:Y:S04]  /*0080*/  @!P4 LDG.E.CONSTANT R7, desc[UR6][R4.64] ;  /* 0x000000060407c981 */ /* 0x0022e8000c1e9900 */
[----:B0-----:R2:W4:Y:S01]  /*0090*/  @!P4 LDG.E.CONSTANT R8, desc[UR6][R8.64] ;  /* 0x000000060808c981 */ /* 0x001522000c1e9900 */
[----:B------:R-:W0:Y:S01]  /*00a0*/  I2F.U32.RP R0, R2 ;  /* 0x0000000200007306 */ /* 0x000e220000209000 */
[----:B------:R-:W-:-:S02]  /*00b0*/  ISETP.NE.U32.AND P3, PT, R2, RZ, PT ;  /* 0x000000ff0200720c */ /* 0x000fc40003f65070 */
[----:B------:R-:W-:-:S05]  /*00c0*/  ISETP.LE.U32.AND P2, PT, R2, UR4, PT ;  /* 0x0000000402007c0c */ /* 0x000fca000bf43070 */
[----:B0-----:R-:W0:Y:S02]  /*00d0*/  MUFU.RCP R0, R0 ;  /* 0x0000000000007308 */ /* 0x001e240000001000 */
[----:B0-----:R-:W-:Y:S02]  /*00e0*/  VIADD R10, R0, 0xffffffe ;  /* 0x0ffffffe000a7836 */ /* 0x001fe40000000000 */
[----:B------:R-:W0:Y:S04]  /*00f0*/  S2R R0, SR_TID.X ;  /* 0x0000000000007919 */ /* 0x000e280000002100 */
[----:B------:R5:W1:Y:S02]  /*0100*/  F2I.FTZ.U32.TRUNC.NTZ R11, R10 ;  /* 0x0000000a000b7305 */ /* 0x000a64000021f000 */
[----:B-----5:R-:W-:-:S02]  /*0110*/  IMAD.MOV.U32 R10, RZ, RZ, RZ ;  /* 0x000000ffff0a7224 */ /* 0x020fc400078e00ff */
[----:B-1----:R-:W-:-:S04]  /*0120*/  IMAD.MOV R13, RZ, RZ, -R11 ;  /* 0x000000ffff0d7224 */ /* 0x002fc800078e0a0b */
[----:B------:R-:W-:-:S04]  /*0130*/  IMAD R13, R13, R2, RZ ;  /* 0x000000020d0d7224 */ /* 0x000fc800078e02ff */
[----:B------:R-:W-:Y:S02]  /*0140*/  IMAD.HI.U32 R6, R11, R13, R10 ;  /* 0x0000000d0b067227 */ /* 0x000fe400078e000a */
[----:B------:R-:W1:Y:S04]  /*0150*/  LDC.64 R10, c[0x0][0x390] ;  /* 0x0000e400ff0a7b82 */ /* 0x000e680000000a00 */
[----:B------:R-:W-:-:S04]  /*0160*/  IMAD.HI.U32 R6, R6, UR4, RZ ;  /* 0x0000000406067c27 */ /* 0x000fc8000f8e00ff */
[----:B------:R-:W-:Y:S02]  /*0170*/  IMAD.MOV R5, RZ, RZ, -R6 ;  /* 0x000000ffff057224 */ /* 0x000fe400078e0a06 */
[----:B0-----:R-:W-:Y:S02]  /*0180*/  IMAD.SHL.U32 R0, R0, 0x4, RZ ;  /* 0x0000000400007824 */ /* 0x001fe400078e00ff */
[----:B------:R-:W-:-:S05]  /*0190*/  IMAD R5, R2, R5, UR4 ;  /* 0x0000000402057e24 */ /* 0x000fca000f8e0205 */
[----:B------:R-:W-:Y:S01]  /*01a0*/  ISETP.GE.U32.AND P0, PT, R5, R2, PT ;  /* 0x000000020500720c */ /* 0x000fe20003f06070 */
[----:B-1----:R-:W0:-:S12]  /*01b0*/  @P2 LDC R10, c[0x0][0x3a0] ;  /* 0x0000e800ff0a2b82 */ /* 0x002e180000000800 */
[----:B------:R-:W-:Y:S02]  /*01c0*/  @P0 IMAD.IADD R5, R5, 0x1, -R2 ;  /* 0x0000000105050824 */ /* 0x000fe400078e0a02 */
[----:B------:R-:W-:Y:S01]  /*01d0*/  @P0 VIADD R6, R6, 0x1 ;  /* 0x0000000106060836 */ /* 0x000fe20000000000 */
[----:B------:R-:W-:Y:S01]  /*01e0*/  ISETP.NE.AND P0, PT, R2, R3, PT ;  /* 0x000000030200720c */ /* 0x000fe20003f05270 */
[----:B------:R-:W0:Y:S01]  /*01f0*/  @P2 LDC R11, c[0x0][0x3a4] ;  /* 0x0000e900ff0b2b82 */ /* 0x000e220000000800 */
[----:B------:R-:W-:-:S07]  /*0200*/  ISETP.GE.U32.AND P1, PT, R5, R2, PT ;  /* 0x000000020500720c */ /* 0x000fce0003f26070 */
[----:B------:R-:W1:Y:S06]  /*0210*/  LDC.64 R4, c[0x0][0x398] ;  /* 0x0000e600ff047b82 */ /* 0x000e6c0000000a00 */
[----:B------:R-:W-:Y:S02]  /*0220*/  @P1 IADD3 R6, PT, PT, R6, 0x1, RZ ;  /* 0x0000000106061810 */ /* 0x000fe40007ffe0ff */
[----:B------:R-:W-:-:S05]  /*0230*/  @!P3 LOP3.LUT R6, RZ, R2, RZ, 0x33, !PT ;  /* 0x00000002ff06b212 */ /* 0x000fca00078e33ff */
[----:B------:R-:W-:-:S04]  /*0240*/  IMAD.MOV R17, RZ, RZ, -R6 ;  /* 0x000000ffff117224 */ /* 0x000fc800078e0a06 */
[----:B------:R-:W-:Y:S01]  /*0250*/  IMAD R17, R2, R17, UR4 ;  /* 0x0000000402117e24 */ /* 0x000fe2000f8e0211 */
[----:B------:R-:W5:Y:S01]  /*0260*/  @P4 LDC.64 R20, c[0x0][0x3e8] ;  /* 0x0000fa00ff144b82 */ /* 0x000f620000000a00 */
[----:B------:R-:W5:Y:S02]  /*0270*/  LDCU.U8 UR4, c[0x0][0x400] ;  /* 0x00008000ff0477ac */ /* 0x000f640008000000 */
[----:B--2---:R-:W-:-:S05]  /*0280*/  IMAD R9, R17, UR5, R0 ;  /* 0x0000000511097c24 */ /* 0x004fca000f8e0200 */
[----:B------:R-:W2:Y:S01]  /*0290*/  @P0 LDC.64 R2, c[0x0][0x3b0] ;  /* 0x0000ec00ff020b82 */ /* 0x000ea20000000a00 */
[----:B------:R-:W-:-:S05]  /*02a0*/  SHF.R.S32.HI R9, RZ, 0x2, R9 ;  /* 0x00000002ff097819 */ /* 0x000fca0000011409 */
[----:B0-----:R-:W-:Y:S02]  /*02b0*/  IMAD.WIDE R10, R9, 0x4, R10 ;  /* 0x00000004090a7825 */ /* 0x001fe400078e020a */
[----:B-1----:R-:W0:Y:S03]  /*02c0*/  @P2 LDC R4, c[0x0][0x3a8] ;  /* 0x0000ea00ff042b82 */ /* 0x002e260000000800 */
[----:B------:R1:W3:Y:S05]  /*02d0*/  LDG.E.CONSTANT R19, desc[UR6][R10.64] ;  /* 0x000000060a137981 */ /* 0x0002ea000c1e9900 */
[----:B------:R-:W0:Y:S01]  /*02e0*/  @P2 LDC R5, c[0x0][0x3ac] ;  /* 0x0000eb00ff052b82 */ /* 0x000e220000000800 */
[----:B--2---:R-:W-:-:S07]  /*02f0*/  @P0 IMAD.WIDE.U32 R2, R17, 0x4, R2 ;  /* 0x0000000411020825 */ /* 0x004fce00078e0002 */
[----:B------:R-:W2:Y:S01]  /*0300*/  @P4 LDC.64 R22, c[0x0][0x3f8] ;  /* 0x0000fe00ff164b82 */ /* 0x000ea20000000a00 */
[----:B------:R-:W4:Y:S07]  /*0310*/  @P0 LDG.E.CONSTANT R2, desc[UR6][R2.64] ;  /* 0x0000000602020981 */ /* 0x000f2e000c1e9900 */
[----:B------:R-:W2:Y:S01]  /*0320*/  LDC R9, c[0x0][0x3d0] ;  /* 0x0000f400ff097b82 */ /* 0x000ea20000000800 */
[----:B0-----:R-:W-:-:S07]  /*0330*/  IMAD.WIDE.U32 R4, R0, 0x4, R4 ;  /* 0x0000000400047825 */ /* 0x001fce00078e0004 */
[----:B-1----:R-:W0:Y:S01]  /*0340*/  LDC R10, c[0x0][0x3c4] ;  /* 0x0000f100ff0a7b82 */ /* 0x002e220000000800 */
[----:B------:R-:W4:Y:S04]  /*0350*/  LDG.E.CONSTANT R16, desc[UR6][R4.64] ;  /* 0x0000000604107981 */ /* 0x000f28000c1e9900 */
[----:B------:R-:W4:Y:S04]  /*0360*/  LDG.E.CONSTANT R12, desc[UR6][R4.64+0x8] ;  /* 0x00000806040c7981 */ /* 0x000f28000c1e9900 */
[----:B------:R-:W4:Y:S04]  /*0370*/  LDG.E.CONSTANT R14, desc[UR6][R4.64+0xc] ;  /* 0x00000c06040e7981 */ /* 0x000f28000c1e9900 */
[----:B------:R-:W4:Y:S04]  /*0380*/  LDG.E.CONSTANT R18, desc[UR6][R4.64+0x4] ;  /* 0x0000040604127981 */ /* 0x000f28000c1e9900 */
[----:B-----5:R1:W5:Y:S04]  /*0390*/  @P4 LDG.E.CONSTANT R7, desc[UR6][R20.64] ;  /* 0x0000000614074981 */ /* 0x020368000c1e9900 */
[----:B--2---:R2:W5:Y:S01]  /*03a0*/  @P4 LDG.E.CONSTANT R8, desc[UR6][R22.64] ;  /* 0x0000000616084981 */ /* 0x004562000c1e9900 */
[----:B------:R-:W-:-:S02]  /*03b0*/  IABS R11, R9 ;  /* 0x00000009000b7213 */ /* 0x000fc40000000000 */
[----:B0-----:R-:W-:Y:S02]  /*03c0*/  IABS R13, R10 ;  /* 0x0000000a000d7213 */ /* 0x001fe40000000000 */
[----:B------:R-:W0:Y:S08]  /*03d0*/  I2F.RP R24, R11 ;  /* 0x0000000b00187306 */ /* 0x000e300000209400 */
[----:B-1----:R-:W1:Y:S08]  /*03e0*/  I2F.RP R20, R13 ;  /* 0x0000000d00147306 */ /* 0x002e700000209400 */
[----:B0-----:R-:W0:Y:S08]  /*03f0*/  MUFU.RCP R24, R24 ;  /* 0x0000001800187308 */ /* 0x001e300000001000 */
[----:B-1----:R-:W1:Y:S01]  /*0400*/  MUFU.RCP R20, R20 ;  /* 0x0000001400147308 */ /* 0x002e620000001000 */
[----:B0-----:R-:W-:-:S07]  /*0410*/  VIADD R4, R24, 0xffffffe ;  /* 0x0ffffffe18047836 */ /* 0x001fce0000000000 */
[----:B------:R0:W2:Y:S01]  /*0420*/  F2I.FTZ.U32.TRUNC.NTZ R5, R4 ;  /* 0x0000000400057305 */ /* 0x0000a2000021f000 */
[----:B-1----:R-:W-:-:S07]  /*0430*/  VIADD R3, R20, 0xffffffe ;  /* 0x0ffffffe14037836 */ /* 0x002fce0000000000 */
[----:B------:R-:W1:Y:S01]  /*0440*/  F2I.FTZ.U32.TRUNC.NTZ R3, R3 ;  /* 0x0000000300037305 */ /* 0x000e62000021f000 */
[----:B0-----:R-:W-:Y:S02]  /*0450*/  IMAD.MOV.U32 R4, RZ, RZ, RZ ;  /* 0x000000ffff047224 */ /* 0x001fe400078e00ff */
[----:B--2---:R-:W-:-:S04]  /*0460*/  IMAD.MOV R22, RZ, RZ, -R5 ;  /* 0x000000ffff167224 */ /* 0x004fc800078e0a05 */
[----:B------:R-:W-:Y:S01]  /*0470*/  IMAD R23, R22, R11, RZ ;  /* 0x0000000b16177224 */ /* 0x000fe200078e02ff */
[----:B-1----:R-:W-:-:S03]  /*0480*/  IADD3 R21, PT, PT, RZ, -R3, RZ ;  /* 0x80000003ff157210 */ /* 0x002fc60007ffe0ff */
[----:B------:R-:W-:-:S04]  /*0490*/  IMAD.HI.U32 R23, R5, R23, R4 ;  /* 0x0000001705177227 */ /* 0x000fc800078e0004 */
[----:B------:R-:W-:Y:S02]  /*04a0*/  IMAD.MOV.U32 R4, RZ, RZ, R21 ;  /* 0x000000ffff047224 */ /* 0x000fe400078e0015 */
[----:B------:R-:W-:Y:S01]  /*04b0*/  IMAD.MOV.U32 R5, RZ, RZ, R17 ;  /* 0x000000ffff057224 */ /* 0x000fe200078e0011 */
[----:B------:R-:W-:Y:S02]  /*04c0*/  IABS R20, R0 ;  /* 0x0000000000147213 */ /* 0x000fe40000000000 */
[----:B------:R-:W-:Y:S01]  /*04d0*/  ISETP.GE.AND P4, PT, R0, RZ, PT ;  /* 0x000000ff0000720c */ /* 0x000fe20003f86270 */
[----:B------:R-:W-:-:S04]  /*04e0*/  UPRMT UR4, UR4, 0x8880, URZ ;  /* 0x0000888004047896 */ /* 0x000fc800080000ff */
[----:B------:R-:W-:Y:S01]  /*04f0*/  UISETP.NE.AND UP0, UPT, UR4, URZ, UPT ;  /* 0x000000ff0400728c */ /* 0x000fe2000bf05270 */
[----:B------:R-:W-:Y:S01]  /*0500*/  ISETP.NE.AND P3, PT, R9, RZ, PT ;  /* 0x000000ff0900720c */ /* 0x000fe20003f65270 */
[----:B---3--:R-:W5:Y:S01]  /*0510*/  I2F.S8 R15, R19 ;  /* 0x00000013000f7306 */ /* 0x008f620000001400 */
[----:B----4-:R-:W-:Y:S02]  /*0520*/  @P0 IMAD.IADD R5, R17, 0x1, R2 ;  /* 0x0000000111050824 */ /* 0x010fe400078e0202 */
[----:B------:R-:W-:Y:S02]  /*0530*/  IMAD R17, R4, R13, RZ ;  /* 0x0000000d04117224 */ /* 0x000fe400078e02ff */
[----:B------:R-:W-:Y:S01]  /*0540*/  IMAD.MOV.U32 R2, RZ, RZ, RZ ;  /* 0x000000ffff027224 */ /* 0x000fe200078e00ff */
[----:B------:R-:W-:-:S03]  /*0550*/  IABS R22, R5 ;  /* 0x0000000500167213 */ /* 0x000fc60000000000 */
[----:B------:R-:W-:Y:S01]  /*0560*/  IMAD.HI.U32 R17, R3, R17, R2 ;  /* 0x0000001103117227 */ /* 0x000fe200078e0002 */
[----:B------:R-:W-:Y:S01]  /*0570*/  I2F.S8 R25, R19.B3 ;  /* 0x3000001300197306 */ /* 0x000fe20000001400 */
[----:B------:R-:W0:Y:S02]  /*0580*/  LDC.64 R2, c[0x0][0x380] ;  /* 0x0000e000ff027b82 */ /* 0x000e240000000a00 */
[----:B------:R-:W-:-:S04]  /*0590*/  IMAD.HI.U32 R4, R23, R20, RZ ;  /* 0x0000001417047227 */ /* 0x000fc800078e00ff */
[----:B------:R-:W-:Y:S01]  /*05a0*/  IMAD.HI.U32 R17, R17, R22, RZ ;  /* 0x0000001611117227 */ /* 0x000fe200078e00ff */
[----:B------:R-:W-:Y:S01]  /*05b0*/  IADD3 R24, PT, PT, -R4, RZ, RZ ;  /* 0x000000ff04187210 */ /* 0x000fe20007ffe1ff */
[----:B------:R-:W1:Y:S04]  /*05c0*/  I2F.S8 R23, R19.B2 ;  /* 0x2000001300177306 */ /* 0x000e680000001400 */
[----:B------:R-:W-:-:S04]  /*05d0*/  IMAD R20, R11, R24, R20 ;  /* 0x000000180b147224 */ /* 0x000fc800078e0214 */
[----:B------:R2:W3:Y:S01]  /*05e0*/  I2F.S8 R21, R19.B1 ;  /* 0x1000001300157306 */ /* 0x0004e20000001400 */
[----:B------:R-:W-:Y:S02]  /*05f0*/  ISETP.GT.U32.AND P1, PT, R11, R20, PT ;  /* 0x000000140b00720c */ /* 0x000fe40003f24070 */
[----:B------:R-:W-:Y:S01]  /*0600*/  ISETP.GE.AND P5, PT, R5, RZ, PT ;  /* 0x000000ff0500720c */ /* 0x000fe20003fa6270 */
[----:B0-----:R-:W0:Y:S10]  /*0610*/  @P2 LDC R2, c[0x0][0x388] ;  /* 0x0000e200ff022b82 */ /* 0x001e340000000800 */
[--C-:B------:R-:W-:Y:S01]  /*0620*/  @!P1 IMAD.IADD R20, R20, 0x1, -R11.reuse ;  /* 0x0000000114149824 */ /* 0x100fe200078e0a0b */
[----:B------:R-:W4:Y:S03]  /*0630*/  @P2 LDC R3, c[0x0][0x38c] ;  /* 0x0000e300ff032b82 */ /* 0x000f260000000800 */
[----:B--2---:R-:W-:Y:S01]  /*0640*/  IMAD.IADD R19, R20, 0x1, -R11 ;  /* 0x0000000114137824 */ /* 0x004fe200078e0a0b */
[----:B------:R-:W-:-:S02]  /*0650*/  ISETP.GT.U32.AND P2, PT, R11, R20, PT ;  /* 0x000000140b00720c */ /* 0x000fc40003f44070 */
[----:B------:R-:W-:Y:S01]  /*0660*/  LOP3.LUT R11, RZ, R9, RZ, 0x33, !PT ;  /* 0x00000009ff0b7212 */ /* 0x000fe200078e33ff */
[----:B-----5:R-:W-:Y:S01]  /*0670*/  FFMA.FTZ R15, R15, R7, R16 ;  /* 0x000000070f0f7223 */ /* 0x020fe20000010010 */
[----:B------:R-:W-:-:S04]  /*0680*/  IMAD.MOV R16, RZ, RZ, -R17 ;  /* 0x000000ffff107224 */ /* 0x000fc800078e0a11 */
[----:B------:R-:W-:-:S05]  /*0690*/  IMAD R16, R13, R16, R22 ;  /* 0x000000100d107224 */ /* 0x000fca00078e0216 */
[----:B------:R-:W-:Y:S01]  /*06a0*/  ISETP.GT.U32.AND P0, PT, R13, R16, PT ;  /* 0x000000100d00720c */ /* 0x000fe20003f04070 */
[-C--:B-1----:R-:W-:Y:S01]  /*06b0*/  FFMA.FTZ R23, R23, R7.reuse, R12 ;  /* 0x0000000717177223 */ /* 0x082fe2000001000c */
[-C--:B------:R-:W-:Y:S01]  /*06c0*/  FFMA.FTZ R25, R25, R7.reuse, R14 ;  /* 0x0000000719197223 */ /* 0x080fe2000001000e */
[----:B---3--:R-:W-:Y:S01]  /*06d0*/  FFMA.FTZ R21, R21, R7, R18 ;  /* 0x0000000715157223 */ /* 0x008fe20000010012 */
[-C--:B------:R-:W-:Y:S01]  /*06e0*/  FMUL.FTZ R15, R15, R8.reuse ;  /* 0x000000080f0f7220 */ /* 0x080fe20000410000 */
[-C--:B------:R-:W-:Y:S01]  /*06f0*/  FMUL.FTZ R7, R23, R8.reuse ;  /* 0x0000000817077220 */ /* 0x080fe20000410000 */
[-C--:B------:R-:W-:Y:S01]  /*0700*/  FMUL.FTZ R12, R25, R8.reuse ;  /* 0x00000008190c7220 */ /* 0x080fe20000410000 */
[----:B------:R-:W-:-:S06]  /*0710*/  FMUL.FTZ R21, R21, R8 ;  /* 0x0000000815157220 */ /* 0x000fcc0000410000 */
[--C-:B------:R-:W-:Y:S01]  /*0720*/  @!P0 IMAD.IADD R16, R16, 0x1, -R13.reuse ;  /* 0x0000000110108824 */ /* 0x100fe200078e0a0d */
[----:B------:R-:W1:Y:S04]  /*0730*/  F2I.S8.NTZ R15, R15 ;  /* 0x0000000f000f7305 */ /* 0x000e680000202100 */
[----:B------:R-:W-:Y:S01]  /*0740*/  ISETP.GT.U32.AND P6, PT, R13, R16, PT ;  /* 0x000000100d00720c */ /* 0x000fe20003fc4070 */
[----:B------:R-:W-:-:S03]  /*0750*/  IMAD.IADD R13, R16, 0x1, -R13 ;  /* 0x00000001100d7824 */ /* 0x000fc600078e0a0d */
[----:B------:R2:W3:Y:S02]  /*0760*/  F2I.S8.NTZ R8, R21 ;  /* 0x0000001500087305 */ /* 0x0004e40000202100 */
[----:B------:R-:W-:Y:S02]  /*0770*/  SEL R18, R13, R16, !P6 ;  /* 0x000000100d127207 */ /* 0x000fe40007000000 */
[----:B------:R-:W-:-:S04]  /*0780*/  SEL R14, R19, R20, !P2 ;  /* 0x00000014130e7207 */ /* 0x000fc80005000000 */
[----:B------:R-:W0:Y:S01]  /*0790*/  F2I.S8.NTZ R7, R7 ;  /* 0x0000000700077305 */ /* 0x000e220000202100 */
[----:B------:R-:W-:-:S07]  /*07a0*/  @!P5 IMAD.MOV R18, RZ, RZ, -R18 ;  /* 0x000000ffff12d224 */ /* 0x000fce00078e0a12 */
[----:B------:R-:W0:Y:S01]  /*07b0*/  F2I.S8.NTZ R12, R12 ;  /* 0x0000000c000c7305 */ /* 0x000e220000202100 */
[----:B------:R-:W-:Y:S02]  /*07c0*/  ISETP.NE.AND P2, PT, R10, RZ, PT ;  /* 0x000000ff0a00720c */ /* 0x000fe40003f45270 */
[----:B------:R-:W-:Y:S02]  /*07d0*/  LOP3.LUT R13, RZ, R10, RZ, 0x33, !PT ;  /* 0x0000000aff0d7212 */ /* 0x000fe400078e33ff */
[----:B------:R-:W-:Y:S02]  /*07e0*/  @!P4 IADD3 R14, PT, PT, -R14, RZ, RZ ;  /* 0x000000ff0e0ec210 */ /* 0x000fe40007ffe1ff */
[----:B------:R-:W-:Y:S02]  /*07f0*/  SEL R18, R13, R18, !P2 ;  /* 0x000000120d127207 */ /* 0x000fe40005000000 */
        /* <DEDUP_REMOVED lines=12> */
[----:B------:R-:W-:-:S04]  /*08c0*/  IMAD R6, R6, 0x20, R19 ;  /* 0x0000002006067824 */ /* 0x000fc800078e0213 */
[----:B------:R-:W-:Y:S01]  /*08d0*/  IMAD.IADD R6, R21, 0x1, R6 ;  /* 0x0000000115067824 */ /* 0x000fe200078e0206 */
[----:B------:R-:W-:Y:S06]  /*08e0*/  BRA `(.L_x_77) ;  /* 0x00000000004c7947 */ /* 0x000fec0003800000 */
.L_x_76:
[----:B------:R-:W-:-:S13]  /*08f0*/  ISETP.NE.AND P4, PT, R6, 0x1, PT ;  /* 0x000000010600780c */ /* 0x000fda0003f85270 */
[----:B------:R-:W-:-:S04]  /*0900*/  @P4 LOP3.LUT R19, R14, 0x1f, RZ, 0xc0, !PT ;  /* 0x0000001f0e134812 */ /* 0x000fc800078ec0ff */
[----:B------:R-:W-:Y:S01]  /*0910*/  @P4 LEA R6, R18, R19, 0x5 ;  /* 0x0000001312064211 */ /* 0x000fe200078e28ff */
        /* <DEDUP_REMOVED lines=12> */
[----:B------:R-:W-:Y:S01]  /*09e0*/  LEA.HI R21, R22, R21, RZ, 0x1f ;  /* 0x0000001516157211 */ /* 0x000fe200078ff8ff */
[----:B------:R-:W-:-:S04]  /*09f0*/  IMAD R6, R19, 0x20, R6 ;  /* 0x0000002013067824 */ /* 0x000fc800078e0206 */
[----:B------:R-:W-:-:S05]  /*0a00*/  IMAD R21, R21, 0x4, R18 ;  /* 0x0000000415157824 */ /* 0x000fca00078e0212 */
[----:B------:R-:W-:-:S07]  /*0a10*/  IADD3 R6, PT, PT, R6, R21, RZ ;  /* 0x0000001506067210 */ /* 0x000fce0007ffe0ff */
.L_x_77:
[----:B------:R-:W1:Y:S01]  /*0a20*/  LDC R18, c[0x0][0x3d8] ;  /* 0x0000f600ff127b82 */ /* 0x000e620000000800 */
[-C--:B------:R-:W-:Y:S01]  /*0a30*/  IABS R19, R10.reuse ;  /* 0x0000000a00137213 */ /* 0x080fe20000000000 */
[----:B------:R-:W-:Y:S01]  /*0a40*/  @!P0 VIADD R17, R17, 0x1 ;  /* 0x0000000111118836 */ /* 0x000fe20000000000 */
[----:B------:R-:W-:Y:S01]  /*0a50*/  IABS R21, R9 ;  /* 0x0000000900157213 */ /* 0x000fe20000000000 */
[----:B------:R-:W-:Y:S01]  /*0a60*/  @!P1 VIADD R4, R4, 0x1 ;  /* 0x0000000104049836 */ /* 0x000fe20000000000 */
[----:B------:R-:W-:Y:S01]  /*0a70*/  ISETP.GE.U32.AND P6, PT, R16, R19, PT ;  /* 0x000000131000720c */ /* 0x000fe20003fc6070 */
[----:B------:R-:W2:Y:S01]  /*0a80*/  LDCU UR4, c[0x0][0x3cc] ;  /* 0x00007980ff0477ac */ /* 0x000ea20008000800 */
[----:B------:R-:W-:Y:S01]  /*0a90*/  LOP3.LUT R5, R5, R10, RZ, 0x3c, !PT ;  /* 0x0000000a05057212 */ /* 0x000fe200078e3cff */
[----:B------:R-:W-:Y:S01]  /*0aa0*/  IMAD.MOV.U32 R19, RZ, RZ, R21 ;  /* 0x000000ffff137224 */ /* 0x000fe200078e0015 */
[----:B------:R-:W-:Y:S02]  /*0ab0*/  LOP3.LUT R0, R0, R9, RZ, 0x3c, !PT ;  /* 0x0000000900007212 */ /* 0x000fe400078e3cff */
[----:B------:R-:W-:Y:S01]  /*0ac0*/  ISETP.GE.AND P0, PT, R5, RZ, PT ;  /* 0x000000ff0500720c */ /* 0x000fe20003f06270 */
[----:B------:R-:W3:Y:S01]  /*0ad0*/  LDC R9, c[0x0][0x3c8] ;  /* 0x0000f200ff097b82 */ /* 0x000ee20000000800 */
[----:B------:R-:W-:-:S02]  /*0ae0*/  ISETP.GE.U32.AND P5, PT, R20, R19, PT ;  /* 0x000000131400720c */ /* 0x000fc40003fa6070 */
[----:B------:R-:W-:Y:S02]  /*0af0*/  LOP3.LUT R14, R14, 0xfe0, RZ, 0xc0, !PT ;  /* 0x00000fe00e0e7812 */ /* 0x000fe400078ec0ff */
[----:B0-----:R-:W-:Y:S01]  /*0b00*/  PRMT R7, R7, 0x3340, R12 ;  /* 0x0000334007077816 */ /* 0x001fe2000000000c */
[----:B------:R-:W-:Y:S01]  /*0b10*/  @P6 VIADD R17, R17, 0x1 ;  /* 0x0000000111116836 */ /* 0x000fe20000000000 */
[----:B------:R-:W-:Y:S02]  /*0b20*/  ISETP.GE.AND P6, PT, R0, RZ, PT ;  /* 0x000000ff0000720c */ /* 0x000fe40003fc6270 */
[----:B------:R-:W-:Y:S01]  /*0b30*/  PRMT R8, R15, 0x3340, R8 ;  /* 0x000033400f087816 */ /* 0x000fe20000000008 */
[----:B-1----:R-:W0:Y:S02]  /*0b40*/  @P4 LDC R18, c[0x0][0x3d4] ;  /* 0x0000f500ff124b82 */ /* 0x002e240000000800 */
[----:B------:R-:W-:Y:S02]  /*0b50*/  @!P0 IMAD.MOV R17, RZ, RZ, -R17 ;  /* 0x000000ffff118224 */ /* 0x000fe400078e0a11 */
[----:B------:R-:W-:-:S02]  /*0b60*/  @P5 IADD3 R4, PT, PT, R4, 0x1, RZ ;  /* 0x0000000104045810 */ /* 0x000fc40007ffe0ff */
[----:B------:R-:W-:Y:S02]  /*0b70*/  PRMT R7, R8, 0x5410, R7 ;  /* 0x0000541008077816 */ /* 0x000fe40000000007 */
[----:B------:R-:W-:Y:S02]  /*0b80*/  SEL R5, R13, R17, !P2 ;  /* 0x000000110d057207 */ /* 0x000fe40005000000 */
[----:B------:R-:W-:Y:S01]  /*0b90*/  @!P6 IMAD.MOV R4, RZ, RZ, -R4 ;  /* 0x000000ffff04e224 */ /* 0x000fe200078e0a04 */
[----:B---3--:R-:W-:-:S04]  /*0ba0*/  SEL R10, R9, R10, !P4 ;  /* 0x0000000a090a7207 */ /* 0x008fc80006000000 */
[----:B------:R-:W-:-:S05]  /*0bb0*/  SEL R4, R11, R4, !P3 ;  /* 0x000000040b047207 */ /* 0x000fca0005800000 */
[----:B--2---:R-:W-:-:S04]  /*0bc0*/  IMAD R5, R5, UR4, R4 ;  /* 0x0000000405057c24 */ /* 0x004fc8000f8e0204 */
[----:B0-----:R-:W-:-:S04]  /*0bd0*/  IMAD R5, R18, R5, RZ ;  /* 0x0000000512057224 */ /* 0x001fc800078e02ff */
[----:B------:R-:W-:-:S04]  /*0be0*/  IMAD R5, R14, R10, R5 ;  /* 0x0000000a0e057224 */ /* 0x000fc800078e0205 */
[----:B------:R-:W-:-:S05]  /*0bf0*/  IMAD.IADD R5, R5, 0x1, R6 ;  /* 0x0000000105057824 */ /* 0x000fca00078e0206 */
[----:B------:R-:W-:-:S05]  /*0c00*/  SHF.R.S32.HI R5, RZ, 0x2, R5 ;  /* 0x00000002ff057819 */ /* 0x000fca0000011405 */
[----:B------:R-:W-:-:S05]  /*0c10*/  IMAD.WIDE R2, R5, 0x4, R2 ;  /* 0x0000000405027825 */ /* 0x000fca00078e0202 */
[----:B------:R-:W-:Y:S01]  /*0c20*/  STG.E desc[UR6][R2.64], R7 ;  /* 0x0000000702007986 */ /* 0x000fe2000c101906 */
[----:B------:R-:W-:Y:S05]  /*0c30*/  EXIT ;  /* 0x000000000000794d */ /* 0x000fea0003800000 */
.L_x_78:
        /* <DEDUP_REMOVED lines=12> */
.L_x_138:


//--------------------- .text._ZN17fastertransformer44add_QK_bias_transform_rebuild_padding_varlenI6__halfEEvPaS2_PKaPKT_S4_S7_PKiiiiiiiiiiPKfSB_SB_SB_b --------------------------
	.section	.text._ZN17fastertransformer44add_QK_bias_transform_rebuild_padding_varlenI6__halfEEvPaS2_PKaPKT_S4_S7_PKiiiiiiiiiiPKfSB_SB_SB_b,"ax",@progbits
	.align	128
        .global         _ZN17fastertransformer44add_QK_bias_transform_rebuild_padding_varlenI6__halfEEvPaS2_PKaPKT_S4_S7_PKiiiiiiiiiiPKfSB_SB_SB_b
        .type           _ZN17fastertransformer44add_QK_bias_transform_rebuild_padding_varlenI6__halfEEvPaS2_PKaPKT_S4_S7_PKiiiiiiiiiiPKfSB_SB_SB_b,@function
        .size           _ZN17fastertransformer44add_QK_bias_transform_rebuild_padding_varlenI6__halfEEvPaS2_PKaPKT_S4_S7_PKiiiiiiiiiiPKfSB_SB_SB_b,(.L_x_139 - _ZN17fastertransformer44add_QK_bias_transform_rebuild_padding_varlenI6__halfEEvPaS2_PKaPKT_S4_S7_PKiiiiiiiiiiPKfSB_SB_SB_b)
        .other          _ZN17fastertransformer44add_QK_bias_transform_rebuild_padding_varlenI6__halfEEvPaS2_PKaPKT_S4_S7_PKiiiiiiiiiiPKfSB_SB_SB_b,@"STO_CUDA_ENTRY STV_DEFAULT"
_ZN17fastertransformer44add_QK_bias_transform_rebuild_padding_varlenI6__halfEEvPaS2_PKaPKT_S4_S7_PKiiiiiiiiiiPKfSB_SB_SB_b:
.text._ZN17fastertransformer44add_QK_bias_transform_rebuild_padding_varlenI6__halfEEvPaS2_PKaPKT_S4_S7_PKiiiiiiiiiiPKfSB_SB_SB_b:
[----:B------:R-:W-:Y:S08]  /*0000*/  LDC R1, c[0x0][0x37c] ;  /* 0x0000df00ff017b82 */ /* 0x000ff00000000800 */
[----:B------:R-:W0:Y:S01]  /*0010*/  S2UR UR4, SR_CTAID.X ;  /* 0x00000000000479c3 */ /* 0x000e220000002500 */
[----:B------:R-:W1:Y:S07]  /*0020*/  LDCU.64 UR6, c[0x0][0x358] ;  /* 0x00006b00ff0677ac */ /* 0x000e6e0008000a00 */
[----:B------:R-:W0:Y:S02]  /*0030*/  LDC.64 R4, c[0x0][0x3b8] ;  /* 0x0000ee00ff047b82 */ /* 0x000e240000000a00 */
[----:B0-----:R-:W-:-:S13]  /*0040*/  ISETP.LE.U32.AND P4, PT, R4, UR4, PT ;  /* 0x0000000404007c0c */ /* 0x001fda000bf83070 */
[----:B------:R-:W1:Y:S08]  /*0050*/  @!P4 LDC.64 R8, c[0x0][0x3e0] ;  /* 0x0000f800ff08cb82 */ /* 0x000e700000000a00 */
[----:B------:R-:W0:Y:S01]  /*0060*/  @!P4 LDC.64 R2, c[0x0][0x3f0] ;  /* 0x0000fc00ff02cb82 */ /* 0x000e220000000a00 */
[----:B-1----:R-:W2:Y:S04]  /*0070*/  @!P4 LDG.E.CONSTANT R8, desc[UR6][R8.64] ;  /* 0x000000060808c981 */ /* 0x002ea8000c1e9900 */
[----:B0-----:R0:W3:Y:S01]  /*0080*/  @!P4 LDG.E.CONSTANT R7, desc[UR6][R2.64] ;  /* 0x000000060207c981 */ /* 0x0010e2000c1e9900 */
[----:B------:R-:W1:Y:S01]  /*0090*/  I2F.U32.RP R6, R4 ;  /* 0x0000000400067306 */ /* 0x000e620000209000 */
[----:B------:R-:W-:-:S02]  /*00a0*/  ISETP.LE.U32.AND P2, PT, R4, UR4, PT ;  /* 0x0000000404007c0c */ /* 0x000fc4000bf43070 */
[----:B------:R-:W-:Y:S01]  /*00b0*/  ISETP.NE.U32.AND P3, PT, R4, RZ, PT ;  /* 0x000000ff0400720c */ /* 0x000fe20003f65070 */
[----:B0-----:R-:W0:Y:S04]  /*00c0*/  LDC.64 R2, c[0x0][0x390] ;  /* 0x0000e400ff027b82 */ /* 0x001e280000000a00 */
[----:B-1----:R-:W1:Y:S02]  /*00d0*/  MUFU.RCP R6, R6 ;  /* 0x0000000600067308 */ /* 0x002e640000001000 */
[----:B-1----:R-:W-:-:S04]  /*00e0*/  VIADD R10, R6, 0xffffffe ;  /* 0x0ffffffe060a7836 */ /* 0x002fc80000000000 */
[----:B0-----:R-:W0:Y:S01]  /*00f0*/  @P2 LDC R2, c[0x0][0x3a0] ;  /* 0x0000e800ff022b82 */ /* 0x001e220000000800 */
[----:B------:R-:W1:Y:S01]  /*0100*/  S2R R6, SR_TID.X ;  /* 0x0000000000067919 */ /* 0x000e620000002100 */
[----:B------:R4:W5:Y:S06]  /*0110*/  F2I.FTZ.U32.TRUNC.NTZ R11, R10 ;  /* 0x0000000a000b7305 */ /* 0x00096c000021f000 */
[----:B------:R-:W0:Y:S01]  /*0120*/  @P2 LDC R3, c[0x0][0x3a4] ;  /* 0x0000e900ff032b82 */ /* 0x000e220000000800 */
[----:B----4-:R-:W-:Y:S02]  /*0130*/  IMAD.MOV.U32 R10, RZ, RZ, RZ ;  /* 0x000000ffff0a7224 */ /* 0x010fe400078e00ff */
[----:B-----5:R-:W-:-:S04]  /*0140*/  IMAD.MOV R13, RZ, RZ, -R11 ;  /* 0x000000ffff0d7224 */ /* 0x020fc800078e0a0b */
[----:B------:R-:W-:-:S04]  /*0150*/  IMAD R13, R13, R4, RZ ;  /* 0x000000040d0d7224 */ /* 0x000fc800078e02ff */
[----:B------:R-:W-:Y:S02]  /*0160*/  IMAD.HI.U32 R0, R11, R13, R10 ;  /* 0x0000000d0b007227 */ /* 0x000fe400078e000a */
[----:B------:R-:W4:Y:S04]  /*0170*/  LDC.64 R10, c[0x0][0x398] ;  /* 0x0000e600ff0a7b82 */ /* 0x000f280000000a00 */
[----:B------:R-:W-:-:S04]  /*0180*/  IMAD.HI.U32 R0, R0, UR4, RZ ;  /* 0x0000000400007c27 */ /* 0x000fc8000f8e00ff */
[----:B------:R-:W-:Y:S02]  /*0190*/  IMAD.MOV R9, RZ, RZ, -R0 ;  /* 0x000000ffff097224 */ /* 0x000fe400078e0a00 */
[----:B-1----:R-:W-:Y:S02]  /*01a0*/  IMAD.SHL.U32 R6, R6, 0x4, RZ ;  /* 0x0000000406067824 */ /* 0x002fe400078e00ff */
[----:B------:R-:W-:-:S05]  /*01b0*/  IMAD R9, R4, R9, UR4 ;  /* 0x0000000404097e24 */ /* 0x000fca000f8e0209 */
[----:B------:R-:W-:Y:S01]  /*01c0*/  ISETP.GE.U32.AND P0, PT, R9, R4, PT ;  /* 0x000000040900720c */ /* 0x000fe20003f06070 */
[----:B----4-:R-:W1:-:S12]  /*01d0*/  @P2 LDC R10, c[0x0][0x3a8] ;  /* 0x0000ea00ff0a2b82 */ /* 0x010e580000000800 */
[----:B------:R-:W-:Y:S01]  /*01e0*/  @P0 IMAD.IADD R9, R9, 0x1, -R4 ;  /* 0x0000000109090824 */ /* 0x000fe200078e0a04 */
[----:B------:R-:W-:Y:S01]  /*01f0*/  @P0 IADD3 R0, PT, PT, R0, 0x1, RZ ;  /* 0x0000000100000810 */ /* 0x000fe20007ffe0ff */
[----:B------:R-:W1:Y:S01]  /*0200*/  @P2 LDC R11, c[0x0][0x3ac] ;  /* 0x0000eb00ff0b2b82 */ /* 0x000e620000000800 */
[----:B------:R-:W-:Y:S02]  /*0210*/  ISETP.NE.AND P0, PT, R4, R5, PT ;  /* 0x000000050400720c */ /* 0x000fe40003f05270 */
[----:B------:R-:W-:Y:S02]  /*0220*/  ISETP.GE.U32.AND P1, PT, R9, R4, PT ;  /* 0x000000040900720c */ /* 0x000fe40003f26070 */
[C---:B------:R-:W-:Y:S02]  /*0230*/  LOP3.LUT R5, R6.reuse, 0xfe0, RZ, 0xc0, !PT ;  /* 0x00000fe006057812 */ /* 0x040fe400078ec0ff */
[----:B------:R-:W-:-:S05]  /*0240*/  LOP3.LUT R9, R6, 0x1c, RZ, 0xc0, !PT ;  /* 0x0000001c06097812 */ /* 0x000fca00078ec0ff */
[-C--:B------:R-:W-:Y:S02]  /*0250*/  IMAD R5, R5, R4.reuse, R9 ;  /* 0x0000000405057224 */ /* 0x080fe400078e0209 */
[----:B------:R-:W4:Y:S02]  /*0260*/  @P0 LDC.64 R20, c[0x0][0x3b0] ;  /* 0x0000ec00ff140b82 */ /* 0x000f240000000a00 */
[----:B------:R-:W-:Y:S01]  /*0270*/  @P1 VIADD R0, R0, 0x1 ;  /* 0x0000000100001836 */ /* 0x000fe20000000000 */
[----:B------:R-:W-:-:S05]  /*0280*/  @!P3 LOP3.LUT R0, RZ, R4, RZ, 0x33, !PT ;  /* 0x00000004ff00b212 */ /* 0x000fca00078e33ff */
[----:B------:R-:W-:-:S04]  /*0290*/  IMAD.MOV R13, RZ, RZ, -R0 ;  /* 0x000000ffff0d7224 */ /* 0x000fc800078e0a00 */
[----:B------:R-:W-:Y:S01]  /*02a0*/  IMAD R4, R4, R13, UR4 ;  /* 0x0000000404047e24 */ /* 0x000fe2000f8e020d */
[----:B------:R-:W5:Y:S01]  /*02b0*/  @P4 LDC.64 R18, c[0x0][0x3e8] ;  /* 0x0000fa00ff124b82 */ /* 0x000f620000000a00 */
[----:B-1----:R-:W-:Y:S01]  /*02c0*/  IMAD.WIDE.U32 R22, R6, 0x2, R10 ;  /* 0x0000000206167825 */ /* 0x002fe200078e000a */
[----:B------:R-:W-:Y:S01]  /*02d0*/  IABS R25, R6 ;  /* 0x0000000600197213 */ /* 0x000fe20000000000 */
[----:B------:R-:W1:Y:S02]  /*02e0*/  LDCU.U8 UR4, c[0x0][0x400] ;  /* 0x00008000ff0477ac */ /* 0x000e640008000000 */
[C---:B------:R-:W-:Y:S01]  /*02f0*/  IMAD R5, R4.reuse, 0x20, R5 ;  /* 0x0000002004057824 */ /* 0x040fe200078e0205 */
[----:B------:R-:W2:Y:S02]  /*0300*/  LDG.E.U16.CONSTANT R11, desc[UR6][R22.64] ;  /* 0x00000006160b7981 */ /* 0x000ea4000c1e9500 */
[----:B------:R-:W1:Y:S02]  /*0310*/  LDC R13, c[0x0][0x3c4] ;  /* 0x0000f100ff0d7b82 */ /* 0x000e640000000800 */
[----:B0-----:R-:W-:Y:S01]  /*0320*/  IADD3 R14, P1, PT, R5, R2, RZ ;  /* 0x00000002050e7210 */ /* 0x001fe20007f3e0ff */
[----:B----4-:R-:W-:Y:S01]  /*0330*/  @P0 IMAD.WIDE.U32 R20, R4, 0x4, R20 ;  /* 0x0000000404140825 */ /* 0x010fe200078e0014 */
[----:B------:R-:W4:Y:S02]  /*0340*/  LDG.E.U16.CONSTANT R10, desc[UR6][R22.64+0x4] ;  /* 0x00000406160a7981 */ /* 0x000f24000c1e9500 */
[----:B------:R-:W-:-:S02]  /*0350*/  IADD3.X R15, PT, PT, RZ, R3, RZ, P1, !PT ;  /* 0x00000003ff0f7210 */ /* 0x000fc40000ffe4ff */
[----:B------:R-:W3:Y:S04]  /*0360*/  LDG.E.U16.CONSTANT R17, desc[UR6][R22.64+0x6] ;  /* 0x0000060616117981 */ /* 0x000ee8000c1e9500 */
[----:B------:R0:W4:Y:S01]  /*0370*/  LDG.E.CONSTANT R9, desc[UR6][R14.64] ;  /* 0x000000060e097981 */ /* 0x000122000c1e9900 */
[----:B------:R-:W1:Y:S03]  /*0380*/  @P4 LDC.64 R2, c[0x0][0x3f8] ;  /* 0x0000fe00ff024b82 */ /* 0x000e660000000a00 */
[----:B------:R1:W3:Y:S04]  /*0390*/  @P0 LDG.E.CONSTANT R21, desc[UR6][R20.64] ;  /* 0x0000000614150981 */ /* 0x0002e8000c1e9900 */
[----:B------:R-:W3:Y:S01]  /*03a0*/  LDG.E.U16.CONSTANT R12, desc[UR6][R22.64+0x2] ;  /* 0x00000206160c7981 */ /* 0x000ee2000c1e9500 */
[----:B0-----:R-:W0:Y:S03]  /*03b0*/  LDC R15, c[0x0][0x3d0] ;  /* 0x0000f400ff0f7b82 */ /* 0x001e260000000800 */
[----:B-----5:R5:W3:Y:S04]  /*03c0*/  @P4 LDG.E.CONSTANT R8, desc[UR6][R18.64] ;  /* 0x0000000612084981 */ /* 0x020ae8000c1e9900 */
[----:B-1----:R1:W3:Y:S01]  /*03d0*/  @P4 LDG.E.CONSTANT R7, desc[UR6][R2.64] ;  /* 0x0000000602074981 */ /* 0x0022e2000c1e9900 */
[----:B0-----:R-:W-:-:S02]  /*03e0*/  IABS R14, R15 ;  /* 0x0000000f000e7213 */ /* 0x001fc40000000000 */
[----:B------:R-:W-:Y:S02]  /*03f0*/  IABS R16, R13 ;  /* 0x0000000d00107213 */ /* 0x000fe40000000000 */
[----:B------:R-:W0:Y:S08]  /*0400*/  I2F.RP R20, R14 ;  /* 0x0000000e00147306 */ /* 0x000e300000209400 */
[----:B-----5:R-:W5:Y:S08]  /*0410*/  I2F.RP R18, R16 ;  /* 0x0000001000127306 */ /* 0x020f700000209400 */
[----:B0-----:R-:W1:Y:S08]  /*0420*/  MUFU.RCP R20, R20 ;  /* 0x0000001400147308 */ /* 0x001e700000001000 */
[----:B-----5:R-:W0:Y:S01]  /*0430*/  MUFU.RCP R18, R18 ;  /* 0x0000001200127308 */ /* 0x020e220000001000 */
[----:B-1----:R-:W-:-:S07]  /*0440*/  VIADD R2, R20, 0xffffffe ;  /* 0x0ffffffe14027836 */ /* 0x002fce0000000000 */
[----:B------:R1:W5:Y:S01]  /*0450*/  F2I.FTZ.U32.TRUNC.NTZ R3, R2 ;  /* 0x0000000200037305 */ /* 0x000362000021f000 */
[----:B0-----:R-:W-:-:S07]  /*0460*/  VIADD R5, R18, 0xffffffe ;  /* 0x0ffffffe12057836 */ /* 0x001fce0000000000 */
[----:B------:R-:W0:Y:S01]  /*0470*/  F2I.FTZ.U32.TRUNC.NTZ R5, R5 ;  /* 0x0000000500057305 */ /* 0x000e22000021f000 */
[----:B-1----:R-:W-:Y:S02]  /*0480*/  HFMA2 R2, -RZ, RZ, 0, 0 ;  /* 0x00000000ff027431 */ /* 0x002fe400000001ff */
[----:B-----5:R-:W-:-:S04]  /*0490*/  IMAD.MOV R23, RZ, RZ, -R3 ;  /* 0x000000ffff177224 */ /* 0x020fc800078e0a03 */
[----:B------:R-:W-:Y:S02]  /*04a0*/  IMAD R23, R23, R14, RZ ;  /* 0x0000000e17177224 */ /* 0x000fe400078e02ff */
[----:B0-----:R-:W-:Y:S02]  /*04b0*/  IMAD.MOV R22, RZ, RZ, -R5 ;  /* 0x000000ffff167224 */ /* 0x001fe400078e0a05 */
[----:B------:R-:W-:-:S04]  /*04c0*/  IMAD.HI.U32 R20, R3, R23, R2 ;  /* 0x0000001703147227 */ /* 0x000fc800078e0002 */
[----:B------:R-:W-:Y:S02]  /*04d0*/  IMAD.MOV.U32 R3, RZ, RZ, R22 ;  /* 0x000000ffff037224 */ /* 0x000fe400078e0016 */
[----:B------:R-:W-:Y:S02]  /*04e0*/  IMAD.MOV.U32 R18, RZ, RZ, R4 ;  /* 0x000000ffff127224 */ /* 0x000fe400078e0004 */
[----:B------:R-:W-:Y:S02]  /*04f0*/  IMAD R3, R3, R16, RZ ;  /* 0x0000001003037224 */ /* 0x000fe400078e02ff */
[----:B------:R-:W-:Y:S01]  /*0500*/  IMAD.HI.U32 R20, R20, R25, RZ ;  /* 0x0000001914147227 */ /* 0x000fe200078e00ff */
[----:B------:R-:W-:Y:S01]  /*0510*/  ISETP.GE.AND P4, PT, R6, RZ, PT ;  /* 0x000000ff0600720c */ /* 0x000fe20003f86270 */
[----:B------:R-:W-:-:S04]  /*0520*/  UPRMT UR4, UR4, 0x8880, URZ ;  /* 0x0000888004047896 */ /* 0x000fc800080000ff */
[----:B------:R-:W-:Y:S01]  /*0530*/  UISETP.NE.AND UP0, UPT, UR4, URZ, UPT ;  /* 0x000000ff0400728c */ /* 0x000fe2000bf05270 */
[----:B--2---:R-:W-:Y:S01]  /*0540*/  HADD2.F32 R22, -RZ, R11.H0_H0 ;  /* 0x2000000bff167230 */ /* 0x004fe20000004100 */
[----:B----4-:R-:W0:Y:S01]  /*0550*/  I2F.S8 R19, R9 ;  /* 0x0000000900137306 */ /* 0x010e220000001400 */
[----:B---3--:R-:W-:Y:S02]  /*0560*/  @P0 IMAD.IADD R18, R4, 0x1, R21 ;  /* 0x0000000104120824 */ /* 0x008fe400078e0215 */
[----:B------:R-:W-:-:S03]  /*0570*/  IMAD.MOV.U32 R4, RZ, RZ, RZ ;  /* 0x000000ffff047224 */ /* 0x000fc600078e00ff */
[----:B------:R-:W-:Y:S01]  /*0580*/  IABS R27, R18 ;  /* 0x00000012001b7213 */ /* 0x000fe20000000000 */
[----:B------:R-:W-:Y:S01]  /*0590*/  IMAD.HI.U32 R4, R5, R3, R4 ;  /* 0x0000000305047227 */ /* 0x000fe200078e0004 */
[----:B------:R-:W-:Y:S01]  /*05a0*/  IADD3 R5, PT, PT, -R20, RZ, RZ ;  /* 0x000000ff14057210 */ /* 0x000fe20007ffe1ff */
[----:B------:R-:W1:Y:S04]  /*05b0*/  LDC.64 R2, c[0x0][0x380] ;  /* 0x0000e000ff027b82 */ /* 0x000e680000000a00 */
[----:B------:R-:W-:Y:S01]  /*05c0*/  IMAD.HI.U32 R4, R4, R27, RZ ;  /* 0x0000001b04047227 */ /* 0x000fe200078e00ff */
[----:B------:R-:W-:Y:S03]  /*05d0*/  I2F.S8 R23, R9.B1 ;  /* 0x1000000900177306 */ /* 0x000fe60000001400 */
[----:B------:R-:W-:-:S05]  /*05e0*/  IMAD R5, R14, R5, R25 ;  /* 0x000000050e057224 */ /* 0x000fca00078e0219 */
[----:B------:R-:W2:Y:S01]  /*05f0*/  I2F.S8 R21, R9.B2 ;  /* 0x2000000900157306 */ /* 0x000ea20000001400 */
[----:B------:R-:W-:-:S07]  /*0600*/  ISETP.GT.U32.AND P1, PT, R14, R5, PT ;  /* 0x000000050e00720c */ /* 0x000fce0003f24070 */
[----:B------:R3:W4:Y:S01]  /*0610*/  I2F.S8 R11, R9.B3 ;  /* 0x30000009000b7306 */ /* 0x0007220000001400 */
[----:B------:R-:W-:Y:S02]  /*0620*/  HADD2.F32 R24, -RZ, R10.H0_H0 ;  /* 0x2000000aff187230 */ /* 0x000fe40000004100 */
[----:B------:R-:W-:Y:S01]  /*0630*/  HADD2.F32 R12, -RZ, R12.H0_H0 ;  /* 0x2000000cff0c7230 */ /* 0x000fe20000004100 */
[----:B------:R-:W-:Y:S01]  /*0640*/  ISETP.GE.AND P5, PT, R18, RZ, PT ;  /* 0x000000ff1200720c */ /* 0x000fe20003fa6270 */
[----:B-1----:R-:W1:Y:S01]  /*0650*/  @P2 LDC R2, c[0x0][0x388] ;  /* 0x0000e200ff022b82 */ /* 0x002e620000000800 */
[----:B------:R-:W-:-:S07]  /*0660*/  @!P1 IMAD.IADD R5, R5, 0x1, -R14 ;  /* 0x0000000105059824 */ /* 0x000fce00078e0a0e */
[----:B------:R-:W1:Y:S01]  /*0670*/  @P2 LDC R3, c[0x0][0x38c] ;  /* 0x0000e300ff032b82 */ /* 0x000e620000000800 */
[----:B------:R-:W-:Y:S01]  /*0680*/  ISETP.GT.U32.AND P2, PT, R14, R5, PT ;  /* 0x000000050e00720c */ /* 0x000fe20003f44070 */
[----:B------:R-:W-:-:S05]  /*0690*/  IMAD.IADD R14, R5, 0x1, -R14 ;  /* 0x00000001050e7824 */ /* 0x000fca00078e0a0e */
[----:B------:R-:W-:Y:S02]  /*06a0*/  SEL R14, R14, R5, !P2 ;  /* 0x000000050e0e7207 */ /* 0x000fe40005000000 */
[----:B------:R-:W-:Y:S02]  /*06b0*/  ISETP.NE.AND P3, PT, R15, RZ, PT ;  /* 0x000000ff0f00720c */ /* 0x000fe40003f65270 */
[----:B------:R-:W-:Y:S01]  /*06c0*/  ISETP.NE.AND P2, PT, R13, RZ, PT ;  /* 0x000000ff0d00720c */ /* 0x000fe20003f45270 */
[----:B------:R-:W-:Y:S02]  /*06d0*/  @!P4 IMAD.MOV R14, RZ, RZ, -R14 ;  /* 0x000000ffff0ec224 */ /* 0x000fe400078e0a0e */
[----:B0-----:R-:W-:Y:S01]  /*06e0*/  FFMA.FTZ R22, R19, R8, R22 ;  /* 0x0000000813167223 */ /* 0x001fe20000010016 */
[----:B------:R-:W-:-:S04]  /*06f0*/  IMAD.MOV R19, RZ, RZ, -R4 ;  /* 0x000000ffff137224 */ /* 0x000fc800078e0a04 */
[----:B---3--:R-:W-:-:S05]  /*0700*/  IMAD R9, R16, R19, R27 ;  /* 0x0000001310097224 */ /* 0x008fca00078e021b */
[----:B------:R-:W-:Y:S01]  /*0710*/  ISETP.GT.U32.AND P0, PT, R16, R9, PT ;  /* 0x000000091000720c */ /* 0x000fe20003f04070 */
[-C--:B------:R-:W-:Y:S01]  /*0720*/  FMUL.FTZ R10, R22, R7.reuse ;  /* 0x00000007160a7220 */ /* 0x080fe20000410000 */
[----:B------:R-:W-:Y:S02]  /*0730*/  HADD2.F32 R22, -RZ, R17.H0_H0 ;  /* 0x20000011ff167230 */ /* 0x000fe40000004100 */
[-C--:B--2---:R-:W-:Y:S01]  /*0740*/  FFMA.FTZ R24, R21, R8.reuse, R24 ;  /* 0x0000000815187223 */ /* 0x084fe20000010018 */
[-C--:B------:R-:W-:Y:S02]  /*0750*/  FFMA.FTZ R12, R23, R8.reuse, R12 ;  /* 0x00000008170c7223 */ /* 0x080fe4000001000c */
[----:B----4-:R-:W-:Y:S01]  /*0760*/  FFMA.FTZ R22, R11, R8, R22 ;  /* 0x000000080b167223 */ /* 0x010fe20000010016 */
[----:B------:R-:W-:-:S03]  /*0770*/  FMUL.FTZ R8, R24, R7 ;  /* 0x0000000718087220 */ /* 0x000fc60000410000 */
[----:B------:R-:W-:Y:S02]  /*0780*/  FMUL.FTZ R17, R22, R7 ;  /* 0x0000000716117220 */ /* 0x000fe40000410000 */
[----:B------:R-:W-:Y:S01]  /*0790*/  @!P0 IMAD.IADD R9, R9, 0x1, -R16 ;  /* 0x0000000109098824 */ /* 0x000fe200078e0a10 */
[----:B------:R-:W0:Y:S04]  /*07a0*/  F2I.S8.NTZ R10, R10 ;  /* 0x0000000a000a7305 */ /* 0x000e280000202100 */
[----:B------:R-:W-:Y:S02]  /*07b0*/  ISETP.GT.U32.AND P6, PT, R16, R9, PT ;  /* 0x000000091000720c */ /* 0x000fe40003fc4070 */
[----:B------:R-:W-:Y:S02]  /*07c0*/  IADD3 R16, PT, PT, R9, -R16, RZ ;  /* 0x8000001009107210 */ /* 0x000fe40007ffe0ff */
[----:B------:R-:W2:Y:S01]  /*07d0*/  F2I.S8.NTZ R8, R8 ;  /* 0x0000000800087305 */ /* 0x000ea20000202100 */
[----:B------:R-:W-:Y:S01]  /*07e0*/  FMUL.FTZ R12, R12, R7 ;  /* 0x000000070c0c7220 */ /* 0x000fe20000410000 */
[----:B------:R-:W-:-:S06]  /*07f0*/  SEL R19, R16, R9, !P6 ;  /* 0x0000000910137207 */ /* 0x000fcc0007000000 */
[----:B------:R-:W3:Y:S01]  /*0800*/  F2I.S8.NTZ R17, R17 ;  /* 0x0000001100117305 */ /* 0x000ee20000202100 */
[----:B------:R-:W-:Y:S01]  /*0810*/  @!P5 IMAD.MOV R19, RZ, RZ, -R19 ;  /* 0x000000ffff13d224 */ /* 0x000fe200078e0a13 */
[----:B------:R-:W-:-:S06]  /*0820*/  LOP3.LUT R11, RZ, R15, RZ, 0x33, !PT ;  /* 0x0000000fff0b7212 */ /* 0x000fcc00078e33ff */
[----:B------:R4:W0:Y:S01]  /*0830*/  F2I.S8.NTZ R7, R12 ;  /* 0x0000000c00077305 */ /* 0x0008220000202100 */
[----:B------:R-:W-:Y:S02]  /*0840*/  SEL R14, R11, R14, !P3 ;  /* 0x0000000e0b0e7207 */ /* 0x000fe40005800000 */
[----:B----4-:R-:W-:-:S04]  /*0850*/  LOP3.LUT R12, RZ, R13, RZ, 0x33, !PT ;  /* 0x0000000dff0c7212 */ /* 0x010fc800078e33ff */
[----:B------:R-:W-:Y:S01]  /*0860*/  SEL R16, R12, R19, !P2 ;  /* 0x000000130c107207 */ /* 0x000fe20005000000 */
[----:B-123--:R-:W-:Y:S06]  /*0870*/  BRA.U !UP0, `(.L_x_79) ;  /* 0x0000000108347547 */ /* 0x00efec000b800000 */
        /* <DEDUP_REMOVED lines=9> */
[----:B------:R-:W-:-:S04]  /*0910*/  LOP3.LUT R19, R16, 0x300, RZ, 0xc0, !PT ;  /* 0x0000030010137812 */ /* 0x000fc800078ec0ff */
[----:B------:R-:W-:-:S05]  /*0920*/  LEA R0, R0, R19, 0x5 ;  /* 0x0000001300007211 */ /* 0x000fca00078e28ff */
[----:B------:R-:W-:Y:S01]  /*0930*/  IMAD.IADD R0, R21, 0x1, R0 ;  /* 0x0000000115007824 */ /* 0x000fe200078e0200 */
[----:B------:R-:W-:Y:S06]  /*0940*/  BRA `(.L_x_80) ;  /* 0x00000000004c7947 */ /* 0x000fec0003800000 */
.L_x_79:
        /* <DEDUP_REMOVED lines=19> */
.L_x_80:
        /* <DEDUP_REMOVED lines=34> */
.L_x_81:
        /* <DEDUP_REMOVED lines=14> */
.L_x_139:


//--------------------- .text._ZN17fastertransformer44add_QK_bias_transform_rebuild_padding_varlenIfEEvPaS1_PKaPKT_S3_S6_PKiiiiiiiiiiPKfSA_SA_SA_b --------------------------
	.section	.text._ZN17fastertransformer44add_QK_bias_transform_rebuild_padding_varlenIfEEvPaS1_PKaPKT_S3_S6_PKiiiiiiiiiiPKfSA_SA_SA_b,"ax",@progbits
	.align	128
        .global         _ZN17fastertransformer44add_QK_bias_transform_rebuild_padding_varlenIfEEvPaS1_PKaPKT_S3_S6_PKiiiiiiiiiiPKfSA_SA_SA_b
        .type           _ZN17fastertransformer44add_QK_bias_transform_rebuild_padding_varlenIfEEvPaS1_PKaPKT_S3_S6_PKiiiiiiiiiiPKfSA_SA_SA_b,@function
        .size           _ZN17fastertransformer44add_QK_bias_transform_rebuild_padding_varlenIfEEvPaS1_PKaPKT_S3_S6_PKiiiiiiiiiiPKfSA_SA_SA_b,(.L_x_140 - _ZN17fastertransformer44add_QK_bias_transform_rebuild_padding_varlenIfEEvPaS1_PKaPKT_S3_S6_PKiiiiiiiiiiPKfSA_SA_SA_b)
        .other          _ZN17fastertransformer44add_QK_bias_transform_rebuild_padding_varlenIfEEvPaS1_PKaPKT_S3_S6_PKiiiiiiiiiiPKfSA_SA_SA_b,@"STO_CUDA_ENTRY STV_DEFAULT"
_ZN17fastertransformer44add_QK_bias_transform_rebuild_padding_varlenIfEEvPaS1_PKaPKT_S3_S6_PKiiiiiiiiiiPKfSA_SA_SA_b:
.text._ZN17fastertransformer44add_QK_bias_transform_rebuild_padding_varlenIfEEvPaS1_PKaPKT_S3_S6_PKiiiiiiiiiiPKfSA_SA_SA_b:
[----:B------:R-:W-:Y:S08]  /*0000*/  LDC R1, c[0x0][0x37c] ;  /* 0x0000df00ff017b82 */ /* 0x000ff00000000800 */
[----:B------:R-:W0:Y:S01]  /*0010*/  S2UR UR4, SR_CTAID.X ;  /* 0x00000000000479c3 */ /* 0x000e220000002500 */
[----:B------:R-:W1:Y:S07]  /*0020*/  LDCU.64 UR6, c[0x0][0x358] ;  /* 0x00006b00ff0677ac */ /* 0x000e6e0008000a00 */
[----:B------:R-:W0:Y:S02]  /*0030*/  LDC.64 R2, c[0x0][0x3b8] ;  /* 0x0000ee00ff027b82 */ /* 0x000e240000000a00 */
[----:B0-----:R-:W-:-:S13]  /*0040*/  ISETP.LE.U32.AND P4, PT, R2, UR4, PT ;  /* 0x0000000402007c0c */ /* 0x001fda000bf83070 */
[----:B------:R-:W1:Y:S08]  /*0050*/  @!P4 LDC.64 R4, c[0x0][0x3e0] ;  /* 0x0000f800ff04cb82 */ /* 0x000e700000000a00 */
[----:B------:R-:W0:Y:S01]  /*0060*/  @!P4 LDC.64 R8, c[0x0][0x3f0] ;  /* 0x0000fc00ff08cb82 */ /* 0x000e220000000a00 */
[----:B-1----:R1:W2:Y:S04]  /*0070*/  @!P4 LDG.E.CONSTANT R7, desc[UR6][R4.64] ;  /* 0x000000060407c981 */ /* 0x0022a8000c1e9900 */
[----:B0-----:R0:W3:Y:S01]  /*0080*/  @!P4 LDG.E.CONSTANT R8, desc[UR6][R8.64] ;  /* 0x000000060808c981 */ /* 0x0010e2000c1e9900 */
[----:B------:R-:W4:Y:S01]  /*0090*/  I2F.U32.RP R6, R2 ;  /* 0x0000000200067306 */ /* 0x000f220000209000 */
[----:B------:R-:W-:-:S02]  /*00a0*/  ISETP.LE.U32.AND P2, PT, R2, UR4, PT ;  /* 0x0000000402007c0c */ /* 0x000fc4000bf43070 */
[----:B------:R-:W-:-:S05]  /*00b0*/  ISETP.NE.U32.AND P3, PT, R2, RZ, PT ;  /* 0x000000ff0200720c */ /* 0x000fca0003f65070 */
[----:B----4-:R-:W4:Y:S02]  /*00c0*/  MUFU.RCP R6, R6 ;  /* 0x0000000600067308 */ /* 0x010f240000001000 */
[----:B----4-:R-:W-:Y:S02]  /*00d0*/  VIADD R10, R6, 0xffffffe ;  /* 0x0ffffffe060a7836 */ /* 0x010fe40000000000 */
[----:B------:R-:W4:Y:S04]  /*00e0*/  S2R R6, SR_TID.X ;  /* 0x0000000000067919 */ /* 0x000f280000002100 */
        /* <DEDUP_REMOVED lines=8> */
[----:B----4-:R-:W-:Y:S02]  /*0170*/  IMAD.SHL.U32 R6, R6, 0x4, RZ ;  /* 0x0000000406067824 */ /* 0x010fe400078e00ff */
[----:B------:R-:W-:-:S03]  /*0180*/  IMAD R5, R2, R5, UR4 ;  /* 0x0000000402057e24 */ /* 0x000fc6000f8e0205 */
[----:B0-----:R-:W-:Y:S02]  /*0190*/  LOP3.LUT R9, R6, 0x1c, RZ, 0xc0, !PT ;  /* 0x0000001c06097812 */ /* 0x001fe400078ec0ff */
[----:B------:R-:W-:Y:S01]  /*01a0*/  ISETP.GE.U32.AND P0, PT, R5, R2, PT ;  /* 0x000000020500720c */ /* 0x000fe20003f06070 */
[----:B-1----:R-:W0:-:S12]  /*01b0*/  @P2 LDC R10, c[0x0][0x3a0] ;  /* 0x0000e800ff0a2b82 */ /* 0x002e180000000800 */
[----:B------:R-:W-:Y:S02]  /*01c0*/  @P0 IMAD.IADD R5, R5, 0x1, -R2 ;  /* 0x0000000105050824 */ /* 0x000fe400078e0a02 */
[----:B------:R-:W-:Y:S01]  /*01d0*/  @P0 VIADD R0, R0, 0x1 ;  /* 0x0000000100000836 */ /* 0x000fe20000000000 */
[----:B------:R-:W-:Y:S01]  /*01e0*/  ISETP.NE.AND P0, PT, R2, R3, PT ;  /* 0x000000030200720c */ /* 0x000fe20003f05270 */
[----:B------:R-:W1:Y:S01]  /*01f0*/  @P2 LDC R11, c[0x0][0x3a4] ;  /* 0x0000e900ff0b2b82 */ /* 0x000e620000000800 */
[----:B------:R-:W-:Y:S02]  /*0200*/  ISETP.GE.U32.AND P1, PT, R5, R2, PT ;  /* 0x000000020500720c */ /* 0x000fe40003f26070 */
[----:B------:R-:W-:-:S05]  /*0210*/  LOP3.LUT R3, R6, 0xfe0, RZ, 0xc0, !PT ;  /* 0x00000fe006037812 */ /* 0x000fca00078ec0ff */
[----:B------:R-:W4:Y:S01]  /*0220*/  LDC.64 R4, c[0x0][0x398] ;  /* 0x0000e600ff047b82 */ /* 0x000f220000000a00 */
[----:B------:R-:W-:-:S05]  /*0230*/  IMAD R3, R3, R2, R9 ;  /* 0x0000000203037224 */ /* 0x000fca00078e0209 */
[----:B------:R-:W-:Y:S02]  /*0240*/  @P1 IADD3 R0, PT, PT, R0, 0x1, RZ ;  /* 0x0000000100001810 */ /* 0x000fe40007ffe0ff */
[----:B------:R-:W-:Y:S01]  /*0250*/  @!P3 LOP3.LUT R0, RZ, R2, RZ, 0x33, !PT ;  /* 0x00000002ff00b212 */ /* 0x000fe200078e33ff */
[----:B------:R-:W5:Y:S04]  /*0260*/  @P0 LDC.64 R20, c[0x0][0x3b0] ;  /* 0x0000ec00ff140b82 */ /* 0x000f680000000a00 */
[----:B------:R-:W-:-:S04]  /*0270*/  IMAD.MOV R13, RZ, RZ, -R0 ;  /* 0x000000ffff0d7224 */ /* 0x000fc800078e0a00 */
[----:B------:R-:W-:Y:S01]  /*0280*/  IMAD R2, R2, R13, UR4 ;  /* 0x0000000402027e24 */ /* 0x000fe2000f8e020d */
[----:B------:R-:W2:Y:S01]  /*0290*/  @P4 LDC.64 R22, c[0x0][0x3e8] ;  /* 0x0000fa00ff164b82 */ /* 0x000ea20000000a00 */
[----:B------:R-:W2:Y:S02]  /*02a0*/  LDCU.U8 UR4, c[0x0][0x400] ;  /* 0x00008000ff0477ac */ /* 0x000ea40008000000 */
[----:B------:R-:W-:-:S05]  /*02b0*/  IMAD R3, R2, 0x20, R3 ;  /* 0x0000002002037824 */ /* 0x000fca00078e0203 */
[----:B----4-:R-:W4:Y:S01]  /*02c0*/  @P2 LDC R4, c[0x0][0x3a8] ;  /* 0x0000ea00ff042b82 */ /* 0x010f220000000800 */
[----:B0-----:R-:W-:-:S05]  /*02d0*/  IADD3 R10, P1, PT, R3, R10, RZ ;  /* 0x0000000a030a7210 */ /* 0x001fca0007f3e0ff */
[----:B-1----:R-:W-:Y:S02]  /*02e0*/  IMAD.X R11, RZ, RZ, R11, P1 ;  /* 0x000000ffff0b7224 */ /* 0x002fe400008e060b */
[----:B------:R-:W4:Y:S01]  /*02f0*/  @P2 LDC R5, c[0x0][0x3ac] ;  /* 0x0000eb00ff052b82 */ /* 0x000f220000000800 */
[----:B-----5:R-:W-:Y:S02]  /*0300*/  @P0 IMAD.WIDE.U32 R20, R2, 0x4, R20 ;  /* 0x0000000402140825 */ /* 0x020fe400078e0014 */
[----:B------:R0:W5:Y:S04]  /*0310*/  LDG.E.CONSTANT R19, desc[UR6][R10.64] ;  /* 0x000000060a137981 */ /* 0x000168000c1e9900 */
[----:B------:R1:W3:Y:S01]  /*0320*/  @P0 LDG.E.CONSTANT R17, desc[UR6][R20.64] ;  /* 0x0000000614110981 */ /* 0x0002e2000c1e9900 */
[----:B------:R-:W1:Y:S08]  /*0330*/  @P4 LDC.64 R24, c[0x0][0x3f8] ;  /* 0x0000fe00ff184b82 */ /* 0x000e700000000a00 */
[----:B------:R-:W1:Y:S01]  /*0340*/  LDC R9, c[0x0][0x3d0] ;  /* 0x0000f400ff097b82 */ /* 0x000e620000000800 */
[----:B----4-:R-:W-:-:S07]  /*0350*/  IMAD.WIDE.U32 R4, R6, 0x4, R4 ;  /* 0x0000000406047825 */ /* 0x010fce00078e0004 */
[----:B0-----:R-:W0:Y:S01]  /*0360*/  LDC R10, c[0x0][0x3c4] ;  /* 0x0000f100ff0a7b82 */ /* 0x001e220000000800 */
[----:B------:R-:W4:Y:S04]  /*0370*/  LDG.E.CONSTANT R16, desc[UR6][R4.64] ;  /* 0x0000000604107981 */ /* 0x000f28000c1e9900 */
[----:B------:R-:W4:Y:S04]  /*0380*/  LDG.E.CONSTANT R12, desc[UR6][R4.64+0x8] ;  /* 0x00000806040c7981 */ /* 0x000f28000c1e9900 */
[----:B------:R-:W4:Y:S04]  /*0390*/  LDG.E.CONSTANT R14, desc[UR6][R4.64+0xc] ;  /* 0x00000c06040e7981 */ /* 0x000f28000c1e9900 */
[----:B------:R0:W4:Y:S04]  /*03a0*/  LDG.E.CONSTANT R18, desc[UR6][R4.64+0x4] ;  /* 0x0000040604127981 */ /* 0x000128000c1e9900 */
[----:B--2---:R2:W4:Y:S04]  /*03b0*/  @P4 LDG.E.CONSTANT R7, desc[UR6][R22.64] ;  /* 0x0000000616074981 */ /* 0x004528000c1e9900 */
[----:B-1----:R1:W4:Y:S01]  /*03c0*/  @P4 LDG.E.CONSTANT R8, desc[UR6][R24.64] ;  /* 0x0000000618084981 */ /* 0x002322000c1e9900 */
[----:B------:R-:W-:-:S02]  /*03d0*/  IABS R11, R9 ;  /* 0x00000009000b7213 */ /* 0x000fc40000000000 */
[----:B0-----:R-:W-:Y:S02]  /*03e0*/  IABS R13, R10 ;  /* 0x0000000a000d7213 */ /* 0x001fe40000000000 */
[----:B------:R-:W0:Y:S08]  /*03f0*/  I2F.RP R20, R11 ;  /* 0x0000000b00147306 */ /* 0x000e300000209400 */
[----:B------:R-:W2:Y:S08]  /*0400*/  I2F.RP R21, R13 ;  /* 0x0000000d00157306 */ /* 0x000eb00000209400 */
[----:B0-----:R-:W0:Y:S08]  /*0410*/  MUFU.RCP R20, R20 ;  /* 0x0000001400147308 */ /* 0x001e300000001000 */
[----:B--2---:R-:W2:Y:S01]  /*0420*/  MUFU.RCP R21, R21 ;  /* 0x0000001500157308 */ /* 0x004ea20000001000 */
[----:B0-----:R-:W-:-:S07]  /*0430*/  VIADD R4, R20, 0xffffffe ;  /* 0x0ffffffe14047836 */ /* 0x001fce0000000000 */
[----:B------:R0:W1:Y:S01]  /*0440*/  F2I.FTZ.U32.TRUNC.NTZ R5, R4 ;  /* 0x0000000400057305 */ /* 0x000062000021f000 */
[----:B--2---:R-:W-:-:S07]  /*0450*/  IADD3 R3, PT, PT, R21, 0xffffffe, RZ ;  /* 0x0ffffffe15037810 */ /* 0x004fce0007ffe0ff */
[----:B------:R-:W2:Y:S01]  /*0460*/  F2I.FTZ.U32.TRUNC.NTZ R3, R3 ;  /* 0x0000000300037305 */ /* 0x000ea2000021f000 */
[----:B0-----:R-:W-:Y:S02]  /*0470*/  IMAD.MOV.U32 R4, RZ, RZ, RZ ;  /* 0x000000ffff047224 */ /* 0x001fe400078e00ff */
[----:B-1----:R-:W-:-:S04]  /*0480*/  IMAD.MOV R22, RZ, RZ, -R5 ;  /* 0x000000ffff167224 */ /* 0x002fc800078e0a05 */
[----:B------:R-:W-:Y:S02]  /*0490*/  IMAD R23, R22, R11, RZ ;  /* 0x0000000b16177224 */ /* 0x000fe400078e02ff */
[----:B--2---:R-:W-:Y:S02]  /*04a0*/  IMAD.MOV R22, RZ, RZ, -R3 ;  /* 0x000000ffff167224 */ /* 0x004fe400078e0a03 */
        /* <DEDUP_REMOVED lines=8> */
[----:B-----5:R-:W4:Y:S01]  /*0530*/  I2F.S8 R15, R19 ;  /* 0x00000013000f7306 */ /* 0x020f220000001400 */
[----:B---3--:R-:W-:Y:S01]  /*0540*/  @P0 IADD3 R5, PT, PT, R2, R17, RZ ;  /* 0x0000001102050210 */ /* 0x008fe20007ffe0ff */
[----:B------:R-:W-:Y:S02]  /*0550*/  IMAD R17, R4, R13, RZ ;  /* 0x0000000d04117224 */ /* 0x000fe400078e02ff */
[----:B------:R-:W-:Y:S01]  /*0560*/  IMAD.MOV.U32 R2, RZ, RZ, RZ ;  /* 0x000000ffff027224 */ /* 0x000fe200078e00ff */
[----:B------:R-:W-:-:S03]  /*0570*/  IABS R22, R5 ;  /* 0x0000000500167213 */ /* 0x000fc60000000000 */
[----:B------:R-:W-:Y:S02]  /*0580*/  IMAD.HI.U32 R17, R3, R17, R2 ;  /* 0x0000001103117227 */ /* 0x000fe400078e0002 */
[----:B------:R-:W0:Y:S02]  /*0590*/  LDC.64 R2, c[0x0][0x380] ;  /* 0x0000e000ff027b82 */ /* 0x000e240000000a00 */
[----:B------:R-:W-:-:S04]  /*05a0*/  IMAD.HI.U32 R4, R23, R20, RZ ;  /* 0x0000001417047227 */ /* 0x000fc800078e00ff */
[----:B------:R-:W-:-:S04]  /*05b0*/  IMAD.HI.U32 R17, R17, R22, RZ ;  /* 0x0000001611117227 */ /* 0x000fc800078e00ff */
[----:B------:R-:W-:Y:S01]  /*05c0*/  IMAD.MOV R24, RZ, RZ, -R4 ;  /* 0x000000ffff187224 */ /* 0x000fe200078e0a04 */
[----:B------:R-:W1:Y:S03]  /*05d0*/  I2F.S8 R23, R19.B2 ;  /* 0x2000001300177306 */ /* 0x000e660000001400 */
[----:B------:R-:W-:-:S05]  /*05e0*/  IMAD R20, R11, R24, R20 ;  /* 0x000000180b147224 */ /* 0x000fca00078e0214 */
[----:B------:R-:W2:Y:S01]  /*05f0*/  I2F.S8 R25, R19.B3 ;  /* 0x3000001300197306 */ /* 0x000ea20000001400 */
[----:B------:R-:W-:-:S07]  /*0600*/  ISETP.GT.U32.AND P1, PT, R11, R20, PT ;  /* 0x000000140b00720c */ /* 0x000fce0003f24070 */
[----:B------:R3:W5:Y:S01]  /*0610*/  I2F.S8 R21, R19.B1 ;  /* 0x1000001300157306 */ /* 0x0007620000001400 */
[----:B------:R-:W-:Y:S01]  /*0620*/  ISETP.GE.AND P5, PT, R5, RZ, PT ;  /* 0x000000ff0500720c */ /* 0x000fe20003fa6270 */
[----:B0-----:R-:W0:Y:S04]  /*0630*/  @P2 LDC R2, c[0x0][0x388] ;  /* 0x0000e200ff022b82 */ /* 0x001e280000000800 */
[----:B------:R-:W-:-:S04]  /*0640*/  @!P1 IMAD.IADD R20, R20, 0x1, -R11 ;  /* 0x0000000114149824 */ /* 0x000fc800078e0a0b */
[----:B------:R-:W0:Y:S01]  /*0650*/  @P2 LDC R3, c[0x0][0x38c] ;  /* 0x0000e300ff032b82 */ /* 0x000e220000000800 */
[----:B---3--:R-:W-:Y:S01]  /*0660*/  IMAD.IADD R19, R20, 0x1, -R11 ;  /* 0x0000000114137824 */ /* 0x008fe200078e0a0b */
[----:B------:R-:W-:Y:S02]  /*0670*/  ISETP.GT.U32.AND P2, PT, R11, R20, PT ;  /* 0x000000140b00720c */ /* 0x000fe40003f44070 */
[----:B------:R-:W-:Y:S01]  /*0680*/  LOP3.LUT R11, RZ, R9, RZ, 0x33, !PT ;  /* 0x00000009ff0b7212 */ /* 0x000fe200078e33ff */
[----:B----4-:R-:W-:Y:S01]  /*0690*/  FFMA.FTZ R15, R15, R7, R16 ;  /* 0x000000070f0f7223 */ /* 0x010fe20000010010 */
[----:B------:R-:W-:-:S04]  /*06a0*/  IMAD.MOV R16, RZ, RZ, -R17 ;  /* 0x000000ffff107224 */ /* 0x000fc800078e0a11 */
[----:B------:R-:W-:-:S05]  /*06b0*/  IMAD R16, R13, R16, R22 ;  /* 0x000000100d107224 */ /* 0x000fca00078e0216 */
[----:B------:R-:W-:Y:S01]  /*06c0*/  ISETP.GT.U32.AND P0, PT, R13, R16, PT ;  /* 0x000000100d00720c */ /* 0x000fe20003f04070 */
[-C--:B-1----:R-:W-:Y:S01]  /*06d0*/  FFMA.FTZ R23, R23, R7.reuse, R12 ;  /* 0x0000000717177223 */ /* 0x082fe2000001000c */
[-C--:B--2---:R-:W-:Y:S01]  /*06e0*/  FFMA.FTZ R25, R25, R7.reuse, R14 ;  /* 0x0000000719197223 */ /* 0x084fe2000001000e */
[----:B-----5:R-:W-:Y:S01]  /*06f0*/  FFMA.FTZ R21, R21, R7, R18 ;  /* 0x0000000715157223 */ /* 0x020fe20000010012 */
[-C--:B------:R-:W-:Y:S01]  /*0700*/  FMUL.FTZ R15, R15, R8.reuse ;  /* 0x000000080f0f7220 */ /* 0x080fe20000410000 */
[-C--:B------:R-:W-:Y:S01]  /*0710*/  FMUL.FTZ R7, R23, R8.reuse ;  /* 0x0000000817077220 */ /* 0x080fe20000410000 */
[-C--:B------:R-:W-:Y:S01]  /*0720*/  FMUL.FTZ R12, R25, R8.reuse ;  /* 0x00000008190c7220 */ /* 0x080fe20000410000 */
[----:B------:R-:W-:-:S06]  /*0730*/  FMUL.FTZ R21, R21, R8 ;  /* 0x0000000815157220 */ /* 0x000fcc0000410000 */
[----:B------:R-:W-:-:S04]  /*0740*/  @!P0 IADD3 R16, PT, PT, R16, -R13, RZ ;  /* 0x8000000d10108210 */ /* 0x000fc80007ffe0ff */
[----:B------:R-:W-:Y:S01]  /*0750*/  ISETP.GT.U32.AND P6, PT, R13, R16, PT ;  /* 0x000000100d00720c */ /* 0x000fe20003fc4070 */
[----:B------:R-:W-:Y:S01]  /*0760*/  IMAD.IADD R13, R16, 0x1, -R13 ;  /* 0x00000001100d7824 */ /* 0x000fe200078e0a0d */
[----:B------:R-:W1:Y:S01]  /*0770*/  F2I.S8.NTZ R15, R15 ;  /* 0x0000000f000f7305 */ /* 0x000e620000202100 */
[----:B------:R-:W-:-:S03]  /*0780*/  SEL R14, R19, R20, !P2 ;  /* 0x00000014130e7207 */ /* 0x000fc60005000000 */
[----:B------:R-:W-:-:S04]  /*0790*/  SEL R18, R13, R16, !P6 ;  /* 0x000000100d127207 */ /* 0x000fc80007000000 */
[----:B------:R2:W3:Y:S01]  /*07a0*/  F2I.S8.NTZ R8, R21 ;  /* 0x0000001500087305 */ /* 0x0004e20000202100 */
[----:B------:R-:W-:-:S07]  /*07b0*/  @!P4 IMAD.MOV R14, RZ, RZ, -R14 ;  /* 0x000000ffff0ec224 */ /* 0x000fce00078e0a0e */
[----:B------:R-:W4:Y:S01]  /*07c0*/  F2I.S8.NTZ R7, R7 ;  /* 0x0000000700077305 */ /* 0x000f220000202100 */
[----:B------:R-:W-:-:S07]  /*07d0*/  @!P5 IMAD.MOV R18, RZ, RZ, -R18 ;  /* 0x000000ffff12d224 */ /* 0x000fce00078e0a12 */
[----:B------:R-:W0:Y:S01]  /*07e0*/  F2I.S8.NTZ R12, R12 ;  /* 0x0000000c000c7305 */ /* 0x000e220000202100 */
[----:B------:R-:W-:Y:S02]  /*07f0*/  ISETP.NE.AND P2, PT, R10, RZ, PT ;  /* 0x000000ff0a00720c */ /* 0x000fe40003f45270 */
[----:B------:R-:W-:Y:S02]  /*0800*/  LOP3.LUT R13, RZ, R10, RZ, 0x33, !PT ;  /* 0x0000000aff0d7212 */ /* 0x000fe400078e33ff */
        /* <DEDUP_REMOVED lines=16> */
.L_x_82:
        /* <DEDUP_REMOVED lines=16> */
[----:B------:R-:W-:-:S03]  /*0a10*/  IMAD R0, R19, 0x20, R0 ;  /* 0x0000002013007824 */ /* 0x000fc600078e0200 */
[----:B------:R-:W-:-:S05]  /*0a20*/  LEA R21, R21, R18, 0x2 ;  /* 0x0000001215157211 */ /* 0x000fca00078e10ff */
[----:B------:R-:W-:-:S07]  /*0a30*/  IMAD.IADD R0, R0, 0x1, R21 ;  /* 0x0000000100007824 */ /* 0x000fce00078e0215 */
.L_x_83:
        /* <DEDUP_REMOVED lines=34> */
.L_x_84:
        /* <DEDUP_REMOVED lines=10> */
.L_x_140:


//--------------------- .text._ZN17fastertransformer37add_QK_bias_transform_rebuild_paddingI6__halfEEvPaS2_PKiPKT_S4_S7_S4_iiiiiiiPKfS9_S9_S9_S9_S9_b --------------------------
	.section	.text._ZN17fastertransformer37add_QK_bias_transform_rebuild_paddingI6__halfEEvPaS2_PKiPKT_S4_S7_S4_iiiiiiiPKfS9_S9_S9_S9_S9_b,"ax",@progbits
	.align	128
        .global         _ZN17fastertransformer37add_QK_bias_transform_rebuild_paddingI6__halfEEvPaS2_PKiPKT_S4_S7_S4_iiiiiiiPKfS9_S9_S9_S9_S9_b
        .type           _ZN17fastertransformer37add_QK_bias_transform_rebuild_paddingI6__halfEEvPaS2_PKiPKT_S4_S7_S4_iiiiiiiPKfS9_S9_S9_S9_S9_b,@function
        .size           _ZN17fastertransformer37add_QK_bias_transform_rebuild_paddingI6__halfEEvPaS2_PKiPKT_S4_S7_S4_iiiiiiiPKfS9_S9_S9_S9_S9_b,(.L_x_141 - _ZN17fastertransformer37add_QK_bias_transform_rebuild_paddingI6__halfEEvPaS2_PKiPKT_S4_S7_S4_iiiiiiiPKfS9_S9_S9_S9_S9_b)
        .other          _ZN17fastertransformer37add_QK_bias_transform_rebuild_paddingI6__halfEEvPaS2_PKiPKT_S4_S7_S4_iiiiiiiPKfS9_S9_S9_S9_S9_b,@"STO_CUDA_ENTRY STV_DEFAULT"
_ZN17fastertransformer37add_QK_bias_transform_rebuild_paddingI6__halfEEvPaS2_PKiPKT_S4_S7_S4_iiiiiiiPKfS9_S9_S9_S9_S9_b:
.text._ZN17fastertransformer37add_QK_bias_transform_rebuild_paddingI6__halfEEvPaS2_PKiPKT_S4_S7_S4_iiiiiiiPKfS9_S9_S9_S9_S9_b:
[----:B------:R-:W-:Y:S08]  /*0000*/  LDC R1, c[0x0][0x37c] ;  /* 0x0000df00ff017b82 */ /* 0x000ff00000000800 */
[----:B------:R-:W0:Y:S01]  /*0010*/  S2UR UR6, SR_CTAID.X ;  /* 0x00000000000679c3 */ /* 0x000e220000002500 */
[----:B------:R-:W0:Y:S01]  /*0020*/  LDCU.64 UR10, c[0x0][0x3b8] ;  /* 0x00007700ff0a77ac */ /* 0x000e220008000a00 */
[----:B------:R-:W1:Y:S01]  /*0030*/  LDCU.64 UR8, c[0x0][0x358] ;  /* 0x00006b00ff0877ac */ /* 0x000e620008000a00 */
[----:B------:R-:W2:Y:S01]  /*0040*/  S2R R12, SR_TID.X ;  /* 0x00000000000c7919 */ /* 0x000ea20000002100 */
[----:B------:R-:W3:Y:S01]  /*0050*/  LDCU.128 UR12, c[0x0][0x390] ;  /* 0x00007200ff0c77ac */ /* 0x000ee20008000c00 */
[----:B0-----:R-:W-:-:S06]  /*0060*/  UISETP.GE.U32.AND UP0, UPT, UR6, UR10, UPT ;  /* 0x0000000a0600728c */ /* 0x001fcc000bf06070 */
[----:B------:R-:W-:-:S13]  /*0070*/  PLOP3.LUT P3, PT, PT, PT, UP0, 0x80, 0x8 ;  /* 0x000000000008781c */ /* 0x000fda0003f6f008 */
[----:B------:R-:W1:Y:S08]  /*0080*/  @!P3 LDC.64 R22, c[0x0][0x3e0] ;  /* 0x0000f800ff16bb82 */ /* 0x000e700000000a00 */
[----:B------:R-:W0:Y:S01]  /*0090*/  @!P3 LDC.64 R2, c[0x0][0x3f8] ;  /* 0x0000fe00ff02bb82 */ /* 0x000e220000000a00 */
[----:B-1----:R-:W4:Y:S04]  /*00a0*/  @!P3 LDG.E.CONSTANT R22, desc[UR8][R22.64] ;  /* 0x000000081616b981 */ /* 0x002f28000c1e9900 */
[----:B0-----:R0:W5:Y:S01]  /*00b0*/  @!P3 LDG.E.CONSTANT R19, desc[UR8][R2.64] ;  /* 0x000000080213b981 */ /* 0x001162000c1e9900 */
[----:B------:R-:W1:Y:S01]  /*00c0*/  I2F.U32.RP R6, UR10 ;  /* 0x0000000a00067d06 */ /* 0x000e620008209000 */
[----:B------:R-:W-:Y:S01]  /*00d0*/  ISETP.NE.U32.AND P2, PT, RZ, UR10, PT ;  /* 0x0000000aff007c0c */ /* 0x000fe2000bf45070 */
[----:B------:R-:W-:Y:S01]  /*00e0*/  UISETP.NE.AND UP1, UPT, UR10, UR11, UPT ;  /* 0x0000000b0a00728c */ /* 0x000fe2000bf25270 */
[----:B--2---:R-:W-:Y:S01]  /*00f0*/  SHF.L.U32 R12, R12, 0x2, RZ ;  /* 0x000000020c0c7819 */ /* 0x004fe200000006ff */
[----:B------:R-:W2:Y:S01]  /*0100*/  @P3 LDC.64 R10, c[0x0][0x3f0] ;  /* 0x0000fc00ff0a3b82 */ /* 0x000ea20000000a00 */
[----:B------:R-:W2:Y:S02]  /*0110*/  LDCU UR11, c[0x0][0x3c4] ;  /* 0x00007880ff0b77ac */ /* 0x000ea40008000800 */
[----:B0-----:R-:W-:Y:S01]  /*0120*/  LOP3.LUT R3, R12, 0x1c, RZ, 0xc0, !PT ;  /* 0x0000001c0c037812 */ /* 0x001fe200078ec0ff */
[----:B-1----:R-:W0:Y:S02]  /*0130*/  MUFU.RCP R6, R6 ;  /* 0x0000000600067308 */ /* 0x002e240000001000 */
[----:B0-----:R-:W-:-:S06]  /*0140*/  VIADD R4, R6, 0xffffffe ;  /* 0x0ffffffe06047836 */ /* 0x001fcc0000000000 */
[----:B------:R0:W1:Y:S02]  /*0150*/  F2I.FTZ.U32.TRUNC.NTZ R5, R4 ;  /* 0x0000000400057305 */ /* 0x000064000021f000 */
[----:B0-----:R-:W-:Y:S02]  /*0160*/  IMAD.MOV.U32 R4, RZ, RZ, RZ ;  /* 0x000000ffff047224 */ /* 0x001fe400078e00ff */
[----:B-1----:R-:W-:-:S04]  /*0170*/  IMAD.MOV R7, RZ, RZ, -R5 ;  /* 0x000000ffff077224 */ /* 0x002fc800078e0a05 */
[----:B------:R-:W-:-:S04]  /*0180*/  IMAD R7, R7, UR10, RZ ;  /* 0x0000000a07077c24 */ /* 0x000fc8000f8e02ff */
[----:B------:R-:W-:-:S06]  /*0190*/  IMAD.HI.U32 R0, R5, R7, R4 ;  /* 0x0000000705007227 */ /* 0x000fcc00078e0004 */
[----:B------:R-:W-:-:S05]  /*01a0*/  IMAD.HI.U32 R0, R0, UR6, RZ ;  /* 0x0000000600007c27 */ /* 0x000fca000f8e00ff */
[----:B------:R-:W-:-:S04]  /*01b0*/  IADD3 R2, PT, PT, -R0, RZ, RZ ;  /* 0x000000ff00027210 */ /* 0x000fc80007ffe1ff */
[----:B------:R-:W-:-:S13]  /*01c0*/  R2UR UR4, R2 ;  /* 0x00000000020472ca */ /* 0x000fda00000e0000 */
[----:B------:R-:W-:-:S06]  /*01d0*/  UIMAD UR4, UR10, UR4, UR6 ;  /* 0x000000040a0472a4 */ /* 0x000fcc000f8e0206 */
[----:B------:R-:W-:-:S05]  /*01e0*/  IMAD.U32 R2, RZ, RZ, UR4 ;  /* 0x00000004ff027e24 */ /* 0x000fca000f8e00ff */
[----:B------:R-:W-:Y:S01]  /*01f0*/  ISETP.GE.U32.AND P0, PT, R2, UR10, PT ;  /* 0x0000000a02007c0c */ /* 0x000fe2000bf06070 */
[----:B------:R-:W-:-:S12]  /*0200*/  IMAD.U32 R2, RZ, RZ, UR4 ;  /* 0x00000004ff027e24 */ /* 0x000fd8000f8e00ff */
[----:B------:R-:W-:Y:S02]  /*0210*/  @P0 VIADD R2, R2, -UR10 ;  /* 0x8000000a02020c36 */ /* 0x000fe40008000000 */
[----:B------:R-:W-:-:S03]  /*0220*/  @P0 VIADD R0, R0, 0x1 ;  /* 0x0000000100000836 */ /* 0x000fc60000000000 */
[----:B------:R-:W-:Y:S02]  /*0230*/  @P0 R2UR UR4, R2 ;  /* 0x00000000020402ca */ /* 0x000fe400000e0000 */
[----:B------:R-:W-:Y:S01]  /*0240*/  PLOP3.LUT P0, PT, PT, PT, UP1, 0x80, 0x8 ;  /* 0x000000000008781c */ /* 0x000fe20003f0f018 */
[----:B------:R-:W-:-:S10]  /*0250*/  UISETP.GE.U32.AND UP1, UPT, UR6, UR10, UPT ;  /* 0x0000000a0600728c */ /* 0x000fd4000bf26070 */
[----:B------:R-:W-:Y:S01]  /*0260*/  MOV R2, UR4 ;  /* 0x0000000400027c02 */ /* 0x000fe20008000f00 */
[----:B---3--:R-:W0:Y:S01]  /*0270*/  @UP1 LDCU UR13, c[0x0][0x3a4] ;  /* 0x00007480ff0d17ac */ /* 0x008e220008000800 */
[----:B------:R-:W1:Y:S02]  /*0280*/  @P0 LDC.64 R14, c[0x0][0x3b0] ;  /* 0x0000ec00ff0e0b82 */ /* 0x000e640000000a00 */
[----:B------:R-:W-:Y:S01]  /*0290*/  ISETP.GE.U32.AND P1, PT, R2, UR10, PT ;  /* 0x0000000a02007c0c */ /* 0x000fe2000bf26070 */
[----:B------:R-:W3:Y:S01]  /*02a0*/  @UP1 LDCU UR12, c[0x0][0x3a0] ;  /* 0x00007400ff0c17ac */ /* 0x000ee20008000800 */
[----:B------:R-:W2:Y:S02]  /*02b0*/  LDCU.64 UR4, c[0x0][0x3e8] ;  /* 0x00007d00ff0477ac */ /* 0x000ea40008000a00 */
[----:B--2---:R-:W2:Y:S09]  /*02c0*/  @!UP0 LDCU.64 UR4, c[0x0][0x3d8] ;  /* 0x00007b00ff0487ac */ /* 0x004eb20008000a00 */
[----:B------:R-:W-:Y:S01]  /*02d0*/  @P1 VIADD R0, R0, 0x1 ;  /* 0x0000000100001836 */ /* 0x000fe20000000000 */
[----:B------:R-:W-:Y:S01]  /*02e0*/  @!P2 LOP3.LUT R0, RZ, UR10, RZ, 0x33, !PT ;  /* 0x0000000aff00ac12 */ /* 0x000fe2000f8e33ff */
[----:B------:R-:W2:Y:S01]  /*02f0*/  @UP1 LDCU UR15, c[0x0][0x3ac] ;  /* 0x00007580ff0f17ac */ /* 0x000ea20008000800 */
[----:B0-----:R-:W-:-:S03]  /*0300*/  MOV R9, UR13 ;  /* 0x0000000d00097c02 */ /* 0x001fc60008000f00 */
[----:B------:R-:W-:Y:S01]  /*0310*/  IMAD.MOV R2, RZ, RZ, -R0 ;  /* 0x000000ffff027224 */ /* 0x000fe200078e0a00 */
[----:B------:R-:W0:Y:S01]  /*0320*/  @UP1 LDCU UR14, c[0x0][0x3a8] ;  /* 0x00007500ff0e17ac */ /* 0x000e220008000800 */
[----:B---3--:R-:W-:-:S03]  /*0330*/  IMAD.U32 R8, RZ, RZ, UR12 ;  /* 0x0000000cff087e24 */ /* 0x008fc6000f8e00ff */
[----:B------:R-:W-:Y:S02]  /*0340*/  R2UR UR7, R2 ;  /* 0x00000000020772ca */ /* 0x000fe400000e0000 */
[----:B------:R-:W-:-:S05]  /*0350*/  LOP3.LUT R2, R12, 0xfe0, RZ, 0xc0, !PT ;  /* 0x00000fe00c027812 */ /* 0x000fca00078ec0ff */
[----:B------:R-:W-:-:S06]  /*0360*/  IMAD R2, R2, UR10, R3 ;  /* 0x0000000a02027c24 */ /* 0x000fcc000f8e0203 */
[----:B------:R-:W-:Y:S01]  /*0370*/  UIMAD UR6, UR10, UR7, UR6 ;  /* 0x000000070a0672a4 */ /* 0x000fe2000f8e0206 */
[----:B------:R-:W-:Y:S01]  /*0380*/  IMAD.MOV.U32 R7, RZ, RZ, 0x4 ;  /* 0x00000004ff077424 */ /* 0x000fe200078e00ff */
[----:B------:R-:W3:Y:S04]  /*0390*/  LDCU UR10, c[0x0][0x3cc] ;  /* 0x00007980ff0a77ac */ /* 0x000ee80008000800 */
[----:B------:R-:W-:Y:S02]  /*03a0*/  IMAD.U32 R5, RZ, RZ, UR6 ;  /* 0x00000006ff057e24 */ /* 0x000fe4000f8e00ff */
[----:B------:R-:W-:Y:S02]  /*03b0*/  IMAD.U32 R3, RZ, RZ, UR6 ;  /* 0x00000006ff037e24 */ /* 0x000fe4000f8e00ff */
[----:B-1----:R-:W-:-:S04]  /*03c0*/  @P0 IMAD.WIDE.U32 R14, R5, 0x4, R14 ;  /* 0x00000004050e0825 */ /* 0x002fc800078e000e */
[----:B------:R-:W-:Y:S02]  /*03d0*/  IMAD R3, R3, 0x20, R2 ;  /* 0x0000002003037824 */ /* 0x000fe400078e0202 */
[----:B------:R-:W4:Y:S01]  /*03e0*/  @P0 LDG.E.CONSTANT R14, desc[UR8][R14.64] ;  /* 0x000000080e0e0981 */ /* 0x000f22000c1e9900 */
[----:B--2---:R-:W-:Y:S01]  /*03f0*/  IMAD.WIDE.U32 R6, R12, R7, UR4 ;  /* 0x000000040c067e25 */ /* 0x004fe2000f8e0007 */
[----:B------:R-:W1:Y:S01]  /*0400*/  @P3 LDC.64 R4, c[0x0][0x400] ;  /* 0x00010000ff043b82 */ /* 0x000e620000000a00 */
[----:B------:R-:W2:Y:S02]  /*0410*/  LDCU.U8 UR4, c[0x0][0x408] ;  /* 0x00008100ff0477ac */ /* 0x000ea40008000000 */
[----:B------:R-:W-:Y:S01]  /*0420*/  IMAD.WIDE R8, R3, 0x4, R8 ;  /* 0x0000000403087825 */ /* 0x000fe200078e0208 */
[----:B------:R-:W-:Y:S01]  /*0430*/  MOV R3, UR15 ;  /* 0x0000000f00037c02 */ /* 0x000fe20008000f00 */
[----:B------:R-:W5:Y:S02]  /*0440*/  LDG.E.CONSTANT R23, desc[UR8][R6.64+0x8] ;  /* 0x0000080806177981 */ /* 0x000f64000c1e9900 */
[----:B0-----:R-:W-:-:S02]  /*0450*/  IMAD.U32 R2, RZ, RZ, UR14 ;  /* 0x0000000eff027e24 */ /* 0x001fc4000f8e00ff */
[----:B------:R-:W5:Y:S04]  /*0460*/  LDG.E.CONSTANT R16, desc[UR8][R8.64] ;  /* 0x0000000808107981 */ /* 0x000f68000c1e9900 */
[----:B------:R-:W5:Y:S01]  /*0470*/  LDG.E.CONSTANT R15, desc[UR8][R6.64] ;  /* 0x00000008060f7981 */ /* 0x000f62000c1e9900 */
[----:B------:R-:W-:-:S03]  /*0480*/  IMAD.WIDE.U32 R2, R12, 0x2, R2 ;  /* 0x000000020c027825 */ /* 0x000fc600078e0002 */
[----:B------:R-:W5:Y:S04]  /*0490*/  LDG.E.CONSTANT R21, desc[UR8][R8.64+0x8] ;  /* 0x0000080808157981 */ /* 0x000f68000c1e9900 */
[----:B------:R-:W5:Y:S04]  /*04a0*/  LDG.E.CONSTANT R18, desc[UR8][R8.64+0x4] ;  /* 0x0000040808127981 */ /* 0x000f68000c1e9900 */
[----:B------:R0:W5:Y:S04]  /*04b0*/  LDG.E.CONSTANT R24, desc[UR8][R8.64+0xc] ;  /* 0x00000c0808187981 */ /* 0x000168000c1e9900 */
[----:B------:R-:W5:Y:S04]  /*04c0*/  LDG.E.U16.CONSTANT R17, desc[UR8][R2.64+0x2] ;  /* 0x0000020802117981 */ /* 0x000f68000c1e9500 */
[----:B------:R-:W5:Y:S04]  /*04d0*/  LDG.E.CONSTANT R20, desc[UR8][R6.64+0x4] ;  /* 0x0000040806147981 */ /* 0x000f68000c1e9900 */
[----:B------:R-:W5:Y:S04]  /*04e0*/  LDG.E.U16.CONSTANT R13, desc[UR8][R2.64] ;  /* 0x00000008020d7981 */ /* 0x000f68000c1e9500 */
[----:B------:R-:W5:Y:S04]  /*04f0*/  LDG.E.U16.CONSTANT R25, desc[UR8][R2.64+0x4] ;  /* 0x0000040802197981 */ /* 0x000f68000c1e9500 */
[----:B------:R-:W5:Y:S04]  /*0500*/  LDG.E.U16.CONSTANT R26, desc[UR8][R2.64+0x6] ;  /* 0x00000608021a7981 */ /* 0x000f68000c1e9500 */
[----:B------:R-:W5:Y:S04]  /*0510*/  LDG.E.CONSTANT R27, desc[UR8][R6.64+0xc] ;  /* 0x00000c08061b7981 */ /* 0x000f68000c1e9900 */
[----:B------:R2:W5:Y:S04]  /*0520*/  @P3 LDG.E.CONSTANT R22, desc[UR8][R10.64] ;  /* 0x000000080a163981 */ /* 0x000568000c1e9900 */
[----:B-1----:R1:W5:Y:S01]  /*0530*/  @P3 LDG.E.CONSTANT R19, desc[UR8][R4.64] ;  /* 0x0000000804133981 */ /* 0x002362000c1e9900 */
[----:B---3--:R-:W-:-:S02]  /*0540*/  IABS R28, UR10 ;  /* 0x0000000a001c7c13 */ /* 0x008fc40008000000 */
[----:B0-----:R-:W-:Y:S02]  /*0550*/  IABS R8, UR11 ;  /* 0x0000000b00087c13 */ /* 0x001fe40008000000 */
[----:B--2---:R-:W0:Y:S08]  /*0560*/  I2F.RP R10, R28 ;  /* 0x0000001c000a7306 */ /* 0x004e300000209400 */
[----:B------:R-:W2:Y:S08]  /*0570*/  I2F.RP R9, R8 ;  /* 0x0000000800097306 */ /* 0x000eb00000209400 */
[----:B0-----:R-:W0:Y:S08]  /*0580*/  MUFU.RCP R10, R10 ;  /* 0x0000000a000a7308 */ /* 0x001e300000001000 */
[----:B--2---:R-:W1:Y:S01]  /*0590*/  MUFU.RCP R9, R9 ;  /* 0x0000000900097308 */ /* 0x004e620000001000 */
[----:B0-----:R-:W-:-:S07]  /*05a0*/  VIADD R3, R10, 0xffffffe ;  /* 0x0ffffffe0a037836 */ /* 0x001fce0000000000 */
[----:B------:R-:W0:Y:S01]  /*05b0*/  F2I.FTZ.U32.TRUNC.NTZ R3, R3 ;  /* 0x0000000300037305 */ /* 0x000e22000021f000 */
[----:B-1----:R-:W-:-:S07]  /*05c0*/  VIADD R4, R9, 0xffffffe ;  /* 0x0ffffffe09047836 */ /* 0x002fce0000000000 */
[----:B------:R-:W1:Y:S01]  /*05d0*/  F2I.FTZ.U32.TRUNC.NTZ R5, R4 ;  /* 0x0000000400057305 */ /* 0x000e62000021f000 */
[----:B------:R-:W-:Y:S02]  /*05e0*/  IMAD.MOV.U32 R2, RZ, RZ, RZ ;  /* 0x000000ffff027224 */ /* 0x000fe400078e00ff */
[----:B0-----:R-:W-:-:S04]  /*05f0*/  IMAD.MOV R7, RZ, RZ, -R3 ;  /* 0x000000ffff077224 */ /* 0x001fc800078e0a03 */
[----:B------:R-:W-:Y:S01]  /*0600*/  IMAD R7, R7, R28, RZ ;  /* 0x0000001c07077224 */ /* 0x000fe200078e02ff */
[----:B-1----:R-:W-:-:S03]  /*0610*/  IADD3 R11, PT, PT, RZ, -R5, RZ ;  /* 0x80000005ff0b7210 */ /* 0x002fc60007ffe0ff */
[----:B------:R-:W-:-:S04]  /*0620*/  IMAD.HI.U32 R6, R3, R7, R2 ;  /* 0x0000000703067227 */ /* 0x000fc800078e0002 */
[----:B------:R-:W-:Y:S02]  /*0630*/  HFMA2 R4, -RZ, RZ, 0, 0 ;  /* 0x00000000ff047431 */ /* 0x000fe400000001ff */
[----:B------:R-:W-:Y:S02]  /*0640*/  IMAD R3, R11, R8, RZ ;  /* 0x000000080b037224 */ /* 0x000fe400078e02ff */
[----:B------:R-:W-:Y:S02]  /*0650*/  IMAD.U32 R2, RZ, RZ, UR6 ;  /* 0x00000006ff027e24 */ /* 0x000fe4000f8e00ff */
[----:B------:R-:W-:Y:S01]  /*0660*/  IMAD.HI.U32 R4, R5, R3, R4 ;  /* 0x0000000305047227 */ /* 0x000fe200078e0004 */
[----:B------:R-:W-:-:S05]  /*0670*/  IABS R5, R12 ;  /* 0x0000000c00057213 */ /* 0x000fca0000000000 */
[----:B------:R-:W-:-:S04]  /*0680*/  IMAD.HI.U32 R3, R6, R5, RZ ;  /* 0x0000000506037227 */ /* 0x000fc800078e00ff */
[----:B------:R-:W-:-:S04]  /*0690*/  IMAD.MOV R11, RZ, RZ, -R3 ;  /* 0x000000ffff0b7224 */ /* 0x000fc800078e0a03 */
[----:B------:R-:W-:-:S05]  /*06a0*/  IMAD R5, R28, R11, R5 ;  /* 0x0000000b1c057224 */ /* 0x000fca00078e0205 */
[----:B------:R-:W-:Y:S02]  /*06b0*/  ISETP.GT.U32.AND P2, PT, R28, R5, PT ;  /* 0x000000051c00720c */ /* 0x000fe40003f44070 */
[----:B------:R-:W-:Y:S01]  /*06c0*/  ISETP.GE.AND P5, PT, R12, RZ, PT ;  /* 0x000000ff0c00720c */ /* 0x000fe20003fa6270 */
[----:B------:R-:W-:-:S10]  /*06d0*/  UPRMT UR4, UR4, 0x8880, URZ ;  /* 0x0000888004047896 */ /* 0x000fd400080000ff */
[----:B------:R-:W-:-:S05]  /*06e0*/  @!P2 IMAD.IADD R5, R5, 0x1, -R28 ;  /* 0x000000010505a824 */ /* 0x000fca00078e0a1c */
[----:B------:R-:W-:Y:S02]  /*06f0*/  ISETP.GT.U32.AND P6, PT, R28, R5, PT ;  /* 0x000000051c00720c */ /* 0x000fe40003fc4070 */
[----:B------:R-:W-:Y:S01]  /*0700*/  IADD3 R28, PT, PT, R5, -R28, RZ ;  /* 0x8000001c051c7210 */ /* 0x000fe20007ffe0ff */
[----:B------:R-:W-:Y:S02]  /*0710*/  UISETP.NE.AND UP0, UPT, UR4, URZ, UPT ;  /* 0x000000ff0400728c */ /* 0x000fe4000bf05270 */
[----:B------:R-:W-:Y:S01]  /*0720*/  ULOP3.LUT UR5, URZ, UR10, URZ, 0x33, !UPT ;  /* 0x0000000aff057292 */ /* 0x000fe2000f8e33ff */
[----:B------:R-:W-:Y:S01]  /*0730*/  ISETP.NE.AND P1, PT, RZ, UR11, PT ;  /* 0x0000000bff007c0c */ /* 0x000fe2000bf25270 */
[----:B----4-:R-:W-:Y:S01]  /*0740*/  @P0 VIADD R2, R14, UR6 ;  /* 0x000000060e020c36 */ /* 0x010fe20008000000 */
[----:B------:R-:W0:Y:S04]  /*0750*/  LDCU.64 UR6, c[0x0][0x380] ;  /* 0x00007000ff0677ac */ /* 0x000e280008000a00 */
[----:B------:R-:W-:Y:S01]  /*0760*/  IABS R7, R2 ;  /* 0x0000000200077213 */ /* 0x000fe20000000000 */
[----:B0-----:R-:W0:Y:S01]  /*0770*/  @UP1 LDCU UR6, c[0x0][0x388] ;  /* 0x00007100ff0617ac */ /* 0x001e220008000800 */
[----:B-----5:R-:W-:-:S03]  /*0780*/  I2FP.F32.S32 R16, R16 ;  /* 0x0000001000107245 */ /* 0x020fc60000201400 */
[----:B------:R-:W-:Y:S01]  /*0790*/  IMAD.HI.U32 R4, R4, R7, RZ ;  /* 0x0000000704047227 */ /* 0x000fe200078e00ff */
[----:B------:R-:W-:-:S03]  /*07a0*/  I2FP.F32.S32 R14, R21 ;  /* 0x00000015000e7245 */ /* 0x000fc60000201400 */
[----:B------:R-:W-:Y:S01]  /*07b0*/  FMUL.FTZ R15, R16, R15 ;  /* 0x0000000f100f7220 */ /* 0x000fe20000410000 */
[----:B------:R-:W-:Y:S01]  /*07c0*/  IMAD.MOV R16, RZ, RZ, -R4 ;  /* 0x000000ffff107224 */ /* 0x000fe200078e0a04 */
[----:B------:R-:W-:Y:S01]  /*07d0*/  I2FP.F32.S32 R9, R18 ;  /* 0x0000001200097245 */ /* 0x000fe20000201400 */
[----:B------:R-:W1:Y:S02]  /*07e0*/  @UP1 LDCU UR7, c[0x0][0x38c] ;  /* 0x00007180ff0717ac */ /* 0x000e640008000800 */
[----:B------:R-:W-:Y:S01]  /*07f0*/  IMAD R7, R8, R16, R7 ;  /* 0x0000001008077224 */ /* 0x000fe200078e0207 */
[----:B------:R-:W-:-:S04]  /*0800*/  I2FP.F32.S32 R24, R24 ;  /* 0x0000001800187245 */ /* 0x000fc80000201400 */
[----:B------:R-:W-:Y:S01]  /*0810*/  ISETP.GT.U32.AND P3, PT, R8, R7, PT ;  /* 0x000000070800720c */ /* 0x000fe20003f64070 */
[----:B------:R-:W-:Y:S02]  /*0820*/  HADD2.F32 R10, -RZ, R17.H0_H0 ;  /* 0x20000011ff0a7230 */ /* 0x000fe40000004100 */
[----:B------:R-:W-:Y:S01]  /*0830*/  FMUL.FTZ R23, R14, R23 ;  /* 0x000000170e177220 */ /* 0x000fe20000410000 */
[----:B------:R-:W-:Y:S01]  /*0840*/  FMUL.FTZ R9, R9, R20 ;  /* 0x0000001409097220 */ /* 0x000fe20000410000 */
[----:B------:R-:W-:Y:S02]  /*0850*/  HADD2.F32 R6, -RZ, R13.H0_H0 ;  /* 0x2000000dff067230 */ /* 0x000fe40000004100 */
[----:B------:R-:W-:Y:S02]  /*0860*/  HADD2.F32 R14, -RZ, R25.H0_H0 ;  /* 0x20000019ff0e7230 */ /* 0x000fe40000004100 */
[----:B------:R-:W-:Y:S02]  /*0870*/  HADD2.F32 R26, -RZ, R26.H0_H0 ;  /* 0x2000001aff1a7230 */ /* 0x000fe40000004100 */
[----:B------:R-:W-:-:S02]  /*0880*/  FMUL.FTZ R27, R24, R27 ;  /* 0x0000001b181b7220 */ /* 0x000fc40000410000 */
[--C-:B------:R-:W-:Y:S01]  /*0890*/  @!P3 IMAD.IADD R7, R7, 0x1, -R8.reuse ;  /* 0x000000010707b824 */ /* 0x100fe200078e0a08 */
[----:B------:R-:W-:Y:S02]  /*08a0*/  ISETP.GE.AND P4, PT, R2, RZ, PT ;  /* 0x000000ff0200720c */ /* 0x000fe40003f86270 */
[----:B------:R-:W-:Y:S02]  /*08b0*/  SEL R13, R28, R5, !P6 ;  /* 0x000000051c0d7207 */ /* 0x000fe40007000000 */
[----:B------:R-:W-:Y:S01]  /*08c0*/  ISETP.GT.U32.AND P6, PT, R8, R7, PT ;  /* 0x000000070800720c */ /* 0x000fe20003fc4070 */
[----:B------:R-:W-:Y:S01]  /*08d0*/  IMAD.IADD R8, R7, 0x1, -R8 ;  /* 0x0000000107087824 */ /* 0x000fe200078e0a08 */
[----:B------:R-:W-:Y:S01]  /*08e0*/  ISETP.NE.AND P0, PT, RZ, UR10, PT ;  /* 0x0000000aff007c0c */ /* 0x000fe2000bf05270 */
[----:B------:R-:W-:-:S05]  /*08f0*/  @!P5 IMAD.MOV R13, RZ, RZ, -R13 ;  /* 0x000000ffff0dd224 */ /* 0x000fca00078e0a0d */
[----:B------:R-:W-:Y:S01]  /*0900*/  SEL R13, R13, UR5, P0 ;  /* 0x000000050d0d7c07 */ /* 0x000fe20008000000 */
[-C--:B------:R-:W-:Y:S01]  /*0910*/  FFMA.FTZ R10, R9, R22.reuse, R10 ;  /* 0x00000016090a7223 */ /* 0x080fe2000001000a */
[-C--:B------:R-:W-:Y:S01]  /*0920*/  FFMA.FTZ R6, R15, R22.reuse, R6 ;  /* 0x000000160f067223 */ /* 0x080fe20000010006 */
[-C--:B------:R-:W-:Y:S01]  /*0930*/  FFMA.FTZ R14, R23, R22.reuse, R14 ;  /* 0x00000016170e7223 */ /* 0x080fe2000001000e */
[----:B------:R-:W-:Y:S01]  /*0940*/  FFMA.FTZ R26, R27, R22, R26 ;  /* 0x000000161b1a7223 */ /* 0x000fe2000001001a */
[-C--:B------:R-:W-:Y:S01]  /*0950*/  FMUL.FTZ R9, R10, R19.reuse ;  /* 0x000000130a097220 */ /* 0x080fe20000410000 */
[-C--:B------:R-:W-:Y:S01]  /*0960*/  FMUL.FTZ R6, R6, R19.reuse ;  /* 0x0000001306067220 */ /* 0x080fe20000410000 */
[-C--:B------:R-:W-:Y:S01]  /*0970*/  FMUL.FTZ R10, R14, R19.reuse ;  /* 0x000000130e0a7220 */ /* 0x080fe20000410000 */
[----:B------:R-:W-:-:S03]  /*0980*/  FMUL.FTZ R11, R26, R19 ;  /* 0x000000131a0b7220 */ /* 0x000fc60000410000 */
[----:B------:R-:W2:Y:S01]  /*0990*/  F2I.S8.NTZ R9, R9 ;  /* 0x0000000900097305 */ /* 0x000ea20000202100 */
[----:B------:R-:W-:-:S07]  /*09a0*/  SEL R15, R8, R7, !P6 ;  /* 0x00000007080f7207 */ /* 0x000fce0007000000 */
[----:B------:R-:W3:Y:S08]  /*09b0*/  F2I.S8.NTZ R6, R6 ;  /* 0x0000000600067305 */ /* 0x000ef00000202100 */
[----:B------:R-:W4:Y:S08]  /*09c0*/  F2I.S8.NTZ R10, R10 ;  /* 0x0000000a000a7305 */ /* 0x000f300000202100 */
[----:B------:R-:W0:Y:S01]  /*09d0*/  F2I.S8.NTZ R11, R11 ;  /* 0x0000000b000b7305 */ /* 0x000e220000202100 */
[----:B------:R-:W-:-:S02]  /*09e0*/  LOP3.LUT R8, RZ, UR11, RZ, 0x33, !PT ;  /* 0x0000000bff087c12 */ /* 0x000fc4000f8e33ff */
[----:B------:R-:W-:-:S04]  /*09f0*/  @!P4 IADD3 R15, PT, PT, -R15, RZ, RZ ;  /* 0x000000ff0f0fc210 */ /* 0x000fc80007ffe1ff */
[----:B------:R-:W-:Y:S01]  /*0a00*/  SEL R19, R8, R15, !P1 ;  /* 0x0000000f08137207 */ /* 0x000fe20004800000 */
[----:B-1234-:R-:W-:Y:S06]  /*0a10*/  BRA.U !UP0, `(.L_x_85) ;  /* 0x0000000108347547 */ /* 0x01efec000b800000 */
[----:B------:R-:W-:-:S13]  /*0a20*/  ISETP.NE.AND P4, PT, R0, 0x1, PT ;  /* 0x000000010000780c */ /* 0x000fda0003f85270 */
[----:B------:R-:W-:-:S05]  /*0a30*/  @P4 LOP3.LUT R0, R13, 0x1f, RZ, 0xc0, !PT ;  /* 0x0000001f0d004812 */ /* 0x000fca00078ec0ff */
[----:B------:R-:W-:Y:S01]  /*0a40*/  @P4 IMAD R0, R19, 0x20, R0 ;  /* 0x0000002013004824 */ /* 0x000fe200078e0200 */
[----:B------:R-:W-:Y:S06]  /*0a50*/  @P4 BRA `(.L_x_86) ;  /* 0x0000000000704947 */ /* 0x000fec0003800000 */
[----:B------:R-:W-:Y:S01]  /*0a60*/  SHF.R.U32.HI R0, RZ, 0x2, R19 ;  /* 0x00000002ff007819 */ /* 0x000fe20000011613 */
[C---:B------:R-:W-:Y:S01]  /*0a70*/  IMAD.SHL.U32 R14, R19.reuse, 0x80, RZ ;  /* 0x00000080130e7824 */ /* 0x040fe200078e00ff */
[----:B------:R-:W-:Y:S02]  /*0a80*/  LOP3.LUT R15, R19, 0x7ffffe1, RZ, 0xc0, !PT ;  /* 0x07ffffe1130f7812 */ /* 0x000fe400078ec0ff */
[----:B------:R-:W-:Y:S02]  /*0a90*/  LOP3.LUT R17, R13, 0x1f, RZ, 0xc0, !PT ;  /* 0x0000001f0d117812 */ /* 0x000fe400078ec0ff */
[----:B------:R-:W-:Y:S02]  /*0aa0*/  LOP3.LUT R0, R15, 0x6, R0, 0xf8, !PT ;  /* 0x000000060f007812 */ /* 0x000fe400078ef800 */
[----:B------:R-:W-:-:S05]  /*0ab0*/  LOP3.LUT R15, R14, 0x300, RZ, 0xc0, !PT ;  /* 0x000003000e0f7812 */ /* 0x000fca00078ec0ff */
[----:B------:R-:W-:-:S05]  /*0ac0*/  IMAD R0, R0, 0x20, R15 ;  /* 0x0000002000007824 */ /* 0x000fca00078e020f */
[----:B------:R-:W-:Y:S01]  /*0ad0*/  IADD3 R0, PT, PT, R17, R0, RZ ;  /* 0x0000000011007210 */ /* 0x000fe20007ffe0ff */
[----:B------:R-:W-:Y:S06]  /*0ae0*/  BRA `(.L_x_86) ;  /* 0x00000000004c7947 */ /* 0x000fec0003800000 */
.L_x_85:
[----:B------:R-:W-:-:S13]  /*0af0*/  ISETP.NE.AND P4, PT, R0, 0x1, PT ;  /* 0x000000010000780c */ /* 0x000fda0003f85270 */
[----:B------:R-:W-:-:S05]  /*0b00*/  @P4 LOP3.LUT R0, R13, 0x1f, RZ, 0xc0, !PT ;  /* 0x0000001f0d004812 */ /* 0x000fca00078ec0ff */
[----:B------:R-:W-:Y:S01]  /*0b10*/  @P4 IMAD R0, R19, 0x20, R0 ;  /* 0x0000002013004824 */ /* 0x000fe200078e0200 */
[----:B------:R-:W-:Y:S06]  /*0b20*/  @P4 BRA `(.L_x_86) ;  /* 0x00000000003c4947 */ /* 0x000fec0003800000 */
[----:B------:R-:W-:Y:S01]  /*0b30*/  SHF.R.S32.HI R0, RZ, 0x1f, R19 ;  /* 0x0000001fff007819 */ /* 0x000fe20000011413 */
[----:B------:R-:W-:-:S03]  /*0b40*/  IMAD.SHL.U32 R16, R19, 0x80, RZ ;  /* 0x0000008013107824 */ /* 0x000fc600078e00ff */
[----:B------:R-:W-:Y:S02]  /*0b50*/  LEA.HI R14, R0, R19, RZ, 0x3 ;  /* 0x00000013000e7211 */ /* 0x000fe400078f18ff */
[----:B------:R-:W-:Y:S02]  /*0b60*/  SHF.R.U32.HI R0, RZ, 0x3, R13 ;  /* 0x00000003ff007819 */ /* 0x000fe4000001160d */
[----:B------:R-:W-:Y:S02]  /*0b70*/  LOP3.LUT R15, R14, 0x7ffffff8, RZ, 0xc0, !PT ;  /* 0x7ffffff80e0f7812 */ /* 0x000fe400078ec0ff */
[----:B------:R-:W-:Y:S02]  /*0b80*/  LOP3.LUT R14, R13, 0x4, RZ, 0xc0, !PT ;  /* 0x000000040d0e7812 */ /* 0x000fe400078ec0ff */
[----:B------:R-:W-:Y:S01]  /*0b90*/  LOP3.LUT R0, R0, 0x3, RZ, 0xc0, !PT ;  /* 0x0000000300007812 */ /* 0x000fe200078ec0ff */
[----:B------:R-:W-:Y:S01]  /*0ba0*/  IMAD.IADD R17, R19, 0x1, -R15 ;  /* 0x0000000113117824 */ /* 0x000fe200078e0a0f */
[----:B------:R-:W-:-:S02]  /*0bb0*/  LOP3.LUT R15, R16, 0x80, RZ, 0xc0, !PT ;  /* 0x00000080100f7812 */ /* 0x000fc400078ec0ff */
[----:B------:R-:W-:Y:S02]  /*0bc0*/  LOP3.LUT R0, R0, 0x7fffff8, R19, 0xf8, !PT ;  /* 0x07fffff800007812 */ /* 0x000fe400078ef813 */
[----:B------:R-:W-:Y:S02]  /*0bd0*/  LEA.HI R14, R17, R14, RZ, 0x1f ;  /* 0x0000000e110e7211 */ /* 0x000fe400078ff8ff */
[----:B------:R-:W-:Y:S02]  /*0be0*/  LOP3.LUT R17, R13, 0x3, RZ, 0xc0, !PT ;  /* 0x000000030d117812 */ /* 0x000fe400078ec0ff */
[----:B------:R-:W-:-:S03]  /*0bf0*/  LEA R0, R0, R15, 0x5 ;  /* 0x0000000f00007211 */ /* 0x000fc600078e28ff */
[----:B------:R-:W-:-:S04]  /*0c00*/  IMAD R17, R14, 0x4, R17 ;  /* 0x000000040e117824 */ /* 0x000fc800078e0211 */
[----:B------:R-:W-:-:S07]  /*0c10*/  IMAD.IADD R0, R0, 0x1, R17 ;  /* 0x0000000100007824 */ /* 0x000fce00078e0211 */
.L_x_86:
[----:B------:R-:W-:Y:S01]  /*0c20*/  IABS R16, UR11 ;  /* 0x0000000b00107c13 */ /* 0x000fe20008000000 */
[----:B------:R-:W-:Y:S01]  /*0c30*/  @!P3 VIADD R4, R4, 0x1 ;  /* 0x000000010404b836 */ /* 0x000fe20000000000 */
[----:B------:R-:W-:Y:S01]  /*0c40*/  IABS R14, UR10 ;  /* 0x0000000a000e7c13 */ /* 0x000fe20008000000 */
[----:B------:R-:W1:Y:S01]  /*0c50*/  LDCU UR4, c[0x0][0x3c8] ;  /* 0x00007900ff0477ac */ /* 0x000e620008000800 */
[----:B------:R-:W-:Y:S02]  /*0c60*/  ISETP.GE.U32.AND P6, PT, R7, R16, PT ;  /* 0x000000100700720c */ /* 0x000fe40003fc6070 */
[----:B------:R-:W-:Y:S02]  /*0c70*/  ISETP.GE.U32.AND P5, PT, R5, R14, PT ;  /* 0x0000000e0500720c */ /* 0x000fe40003fa6070 */
[----:B------:R-:W-:Y:S01]  /*0c80*/  LOP3.LUT R12, R12, UR10, RZ, 0x3c, !PT ;  /* 0x0000000a0c0c7c12 */ /* 0x000fe2000f8e3cff */
[----:B------:R-:W2:Y:S01]  /*0c90*/  LDCU UR10, c[0x0][0x3d0] ;  /* 0x00007a00ff0a77ac */ /* 0x000ea20008000800 */
[----:B------:R-:W-:-:S02]  /*0ca0*/  LOP3.LUT R2, R2, UR11, RZ, 0x3c, !PT ;  /* 0x0000000b02027c12 */ /* 0x000fc4000f8e3cff */
[----:B------:R-:W-:Y:S02]  /*0cb0*/  ISETP.GE.AND P3, PT, R12, RZ, PT ;  /* 0x000000ff0c00720c */ /* 0x000fe40003f66270 */
[----:B------:R-:W-:Y:S02]  /*0cc0*/  ISETP.GE.AND P4, PT, R2, RZ, PT ;  /* 0x000000ff0200720c */ /* 0x000fe40003f86270 */
[----:B------:R-:W-:Y:S01]  /*0cd0*/  @!P2 IADD3 R3, PT, PT, R3, 0x1, RZ ;  /* 0x000000010303a810 */ /* 0x000fe20007ffe0ff */
[----:B------:R-:W-:Y:S01]  /*0ce0*/  @P6 VIADD R4, R4, 0x1 ;  /* 0x0000000104046836 */ /* 0x000fe20000000000 */
[----:B------:R-:W-:Y:S02]  /*0cf0*/  LOP3.LUT R2, R13, 0xfe0, RZ, 0xc0, !PT ;  /* 0x00000fe00d027812 */ /* 0x000fe400078ec0ff */
[----:B0-----:R-:W-:Y:S01]  /*0d00*/  PRMT R10, R10, 0x3340, R11 ;  /* 0x000033400a0a7816 */ /* 0x001fe2000000000b */
[----:B------:R-:W-:Y:S01]  /*0d10*/  @P5 VIADD R3, R3, 0x1 ;  /* 0x0000000103035836 */ /* 0x000fe20000000000 */
[----:B------:R-:W-:-:S03]  /*0d20*/  PRMT R9, R6, 0x3340, R9 ;  /* 0x0000334006097816 */ /* 0x000fc60000000009 */
[----:B------:R-:W-:Y:S01]  /*0d30*/  @!P3 IMAD.MOV R3, RZ, RZ, -R3 ;  /* 0x000000ffff03b224 */ /* 0x000fe200078e0a03 */
[----:B------:R-:W-:Y:S02]  /*0d40*/  PRMT R9, R9, 0x5410, R10 ;  /* 0x0000541009097816 */ /* 0x000fe4000000000a */
[----:B------:R-:W-:Y:S02]  /*0d50*/  @!P4 IADD3 R4, PT, PT, -R4, RZ, RZ ;  /* 0x000000ff0404c210 */ /* 0x000fe40007ffe1ff */
[----:B------:R-:W-:Y:S02]  /*0d60*/  SEL R3, R3, UR5, P0 ;  /* 0x0000000503037c07 */ /* 0x000fe40008000000 */
[----:B------:R-:W-:-:S05]  /*0d70*/  SEL R4, R8, R4, !P1 ;  /* 0x0000000408047207 */ /* 0x000fca0004800000 */
[----:B-1----:R-:W-:-:S04]  /*0d80*/  IMAD R3, R4, UR4, R3 ;  /* 0x0000000404037c24 */ /* 0x002fc8000f8e0203 */
[----:B--2---:R-:W-:-:S04]  /*0d90*/  IMAD R3, R3, UR10, RZ ;  /* 0x0000000a03037c24 */ /* 0x004fc8000f8e02ff */
[----:B------:R-:W-:Y:S01]  /*0da0*/  IMAD R3, R2, UR11, R3 ;  /* 0x0000000b02037c24 */ /* 0x000fe2000f8e0203 */
[----:B------:R-:W-:-:S03]  /*0db0*/  MOV R2, UR6 ;  /* 0x0000000600027c02 */ /* 0x000fc60008000f00 */
[----:B------:R-:W-:Y:S02]  /*0dc0*/  IMAD.IADD R0, R3, 0x1, R0 ;  /* 0x0000000103007824 */ /* 0x000fe400078e0200 */
[----:B------:R-:W-:-:S03]  /*0dd0*/  IMAD.U32 R3, RZ, RZ, UR7 ;  /* 0x00000007ff037e24 */ /* 0x000fc6000f8e00ff */
[----:B------:R-:W-:-:S05]  /*0de0*/  SHF.R.S32.HI R5, RZ, 0x2, R0 ;  /* 0x00000002ff057819 */ /* 0x000fca0000011400 */
[----:B------:R-:W-:-:S05]  /*0df0*/  IMAD.WIDE R2, R5, 0x4, R2 ;  /* 0x0000000405027825 */ /* 0x000fca00078e0202 */
[----:B------:R-:W-:Y:S01]  /*0e00*/  STG.E desc[UR8][R2.64], R9 ;  /* 0x0000000902007986 */ /* 0x000fe2000c101908 */
[----:B------:R-:W-:Y:S05]  /*0e10*/  EXIT ;  /* 0x000000000000794d */ /* 0x000fea0003800000 */
.L_x_87:
        /* <DEDUP_REMOVED lines=14> */
.L_x_141:


//--------------------- .text._ZN17fastertransformer37add_QK_bias_transform_rebuild_paddingIfEEvPaS1_PKiPKT_S3_S6_S3_iiiiiiiPKfS8_S8_S8_S8_S8_b --------------------------
	.section	.text._ZN17fastertransformer37add_QK_bias_transform_rebuild_paddingIfEEvPaS1_PKiPKT_S3_S6_S3_iiiiiiiPKfS8_S8_S8_S8_S8_b,"ax",@progbits
	.align	128
        .global         _ZN17fastertransformer37add_QK_bias_transform_rebuild_paddingIfEEvPaS1_PKiPKT_S3_S6_S3_iiiiiiiPKfS8_S8_S8_S8_S8_b
        .type           _ZN17fastertransformer37add_QK_bias_transform_rebuild_paddingIfEEvPaS1_PKiPKT_S3_S6_S3_iiiiiiiPKfS8_S8_S8_S8_S8_b,@function
        .size           _ZN17fastertransformer37add_QK_bias_transform_rebuild_paddingIfEEvPaS1_PKiPKT_S3_S6_S3_iiiiiiiPKfS8_S8_S8_S8_S8_b,(.L_x_142 - _ZN17fastertransformer37add_QK_bias_transform_rebuild_paddingIfEEvPaS1_PKiPKT_S3_S6_S3_iiiiiiiPKfS8_S8_S8_S8_S8_b)
        .other          _ZN17fastertransformer37add_QK_bias_transform_rebuild_paddingIfEEvPaS1_PKiPKT_S3_S6_S3_iiiiiiiPKfS8_S8_S8_S8_S8_b,@"STO_CUDA_ENTRY STV_DEFAULT"
_ZN17fastertransformer37add_QK_bias_transform_rebuild_paddingIfEEvPaS1_PKiPKT_S3_S6_S3_iiiiiiiPKfS8_S8_S8_S8_S8_b:
.text._ZN17fastertransformer37add_QK_bias_transform_rebuild_paddingIfEEvPaS1_PKiPKT_S3_S6_S3_iiiiiiiPKfS8_S8_S8_S8_S8_b:
        /* <DEDUP_REMOVED lines=15> */
[----:B--2---:R-:W-:Y:S01]  /*00f0*/  IMAD.SHL.U32 R10, R10, 0x4, RZ ;  /* 0x000000040a0a7824 */ /* 0x004fe200078e00ff */
[----:B------:R-:W2:Y:S01]  /*0100*/  @P3 LDC.64 R28, c[0x0][0x3f0] ;  /* 0x0000fc00ff1c3b82 */ /* 0x000ea20000000a00 */
[----:B------:R-:W-:Y:S01]  /*0110*/  IMAD.MOV.U32 R11, RZ, RZ, 0x4 ;  /* 0x00000004ff0b7424 */ /* 0x000fe200078e00ff */
[----:B------:R-:W2:Y:S02]  /*0120*/  LDCU UR11, c[0x0][0x3c4] ;  /* 0x00007880ff0b77ac */ /* 0x000ea40008000800 */
[----:B-1----:R-:W1:Y:S02]  /*0130*/  MUFU.RCP R6, R6 ;  /* 0x0000000600067308 */ /* 0x002e640000001000 */
[----:B-1----:R-:W-:-:S06]  /*0140*/  VIADD R4, R6, 0xffffffe ;  /* 0x0ffffffe06047836 */ /* 0x002fcc0000000000 */
[----:B------:R1:W3:Y:S02]  /*0150*/  F2I.FTZ.U32.TRUNC.NTZ R5, R4 ;  /* 0x0000000400057305 */ /* 0x0002e4000021f000 */
[----:B-1----:R-:W-:Y:S02]  /*0160*/  IMAD.MOV.U32 R4, RZ, RZ, RZ ;  /* 0x000000ffff047224 */ /* 0x002fe400078e00ff */
[----:B---3--:R-:W-:-:S04]  /*0170*/  IMAD.MOV R7, RZ, RZ, -R5 ;  /* 0x000000ffff077224 */ /* 0x008fc800078e0a05 */
[----:B------:R-:W-:-:S04]  /*0180*/  IMAD R7, R7, UR10, RZ ;  /* 0x0000000a07077c24 */ /* 0x000fc8000f8e02ff */
[----:B------:R-:W-:Y:S01]  /*0190*/  IMAD.HI.U32 R0, R5, R7, R4 ;  /* 0x0000000705007227 */ /* 0x000fe200078e0004 */
[C---:B------:R-:W-:Y:S02]  /*01a0*/  LOP3.LUT R4, R10.reuse, 0xfe0, RZ, 0xc0, !PT ;  /* 0x00000fe00a047812 */ /* 0x040fe400078ec0ff */
[----:B------:R-:W-:-:S03]  /*01b0*/  LOP3.LUT R5, R10, 0x1c, RZ, 0xc0, !PT ;  /* 0x0000001c0a057812 */ /* 0x000fc600078ec0ff */
[----:B------:R-:W-:-:S04]  /*01c0*/  IMAD.HI.U32 R0, R0, UR6, RZ ;  /* 0x0000000600007c27 */ /* 0x000fc8000f8e00ff */
[----:B0-----:R-:W-:Y:S02]  /*01d0*/  IMAD.MOV R2, RZ, RZ, -R0 ;  /* 0x000000ffff027224 */ /* 0x001fe400078e0a00 */
[----:B------:R-:W-:-:S03]  /*01e0*/  IMAD R6, R4, UR10, R5 ;  /* 0x0000000a04067c24 */ /* 0x000fc6000f8e0205 */
[----:B------:R-:W-:-:S13]  /*01f0*/  R2UR UR4, R2 ;  /* 0x00000000020472ca */ /* 0x000fda00000e0000 */
[----:B------:R-:W-:-:S06]  /*0200*/  UIMAD UR4, UR10, UR4, UR6 ;  /* 0x000000040a0472a4 */ /* 0x000fcc000f8e0206 */
[----:B------:R-:W-:-:S04]  /*0210*/  MOV R2, UR4 ;  /* 0x0000000400027c02 */ /* 0x000fc80008000f00 */
[----:B------:R-:W-:Y:S01]  /*0220*/  ISETP.GE.U32.AND P0, PT, R2, UR10, PT ;  /* 0x0000000a02007c0c */ /* 0x000fe2000bf06070 */
[----:B------:R-:W-:-:S12]  /*0230*/  IMAD.U32 R2, RZ, RZ, UR4 ;  /* 0x00000004ff027e24 */ /* 0x000fd8000f8e00ff */
[----:B------:R-:W-:Y:S02]  /*0240*/  @P0 VIADD R2, R2, -UR10 ;  /* 0x8000000a02020c36 */ /* 0x000fe40008000000 */
[----:B------:R-:W-:-:S03]  /*0250*/  @P0 VIADD R0, R0, 0x1 ;  /* 0x0000000100000836 */ /* 0x000fc60000000000 */
[----:B------:R-:W-:Y:S02]  /*0260*/  @P0 R2UR UR4, R2 ;  /* 0x00000000020402ca */ /* 0x000fe400000e0000 */
[----:B------:R-:W-:Y:S01]  /*0270*/  PLOP3.LUT P0, PT, PT, PT, UP1, 0x80, 0x8 ;  /* 0x000000000008781c */ /* 0x000fe20003f0f018 */
[----:B------:R-:W-:-:S10]  /*0280*/  UISETP.GE.U32.AND UP1, UPT, UR6, UR10, UPT ;  /* 0x0000000a0600728c */ /* 0x000fd4000bf26070 */
[----:B------:R-:W-:Y:S01]  /*0290*/  IMAD.U32 R2, RZ, RZ, UR4 ;  /* 0x00000004ff027e24 */ /* 0x000fe2000f8e00ff */
[----:B------:R-:W0:Y:S04]  /*02a0*/  @UP1 LDCU UR12, c[0x0][0x3a0] ;  /* 0x00007400ff0c17ac */ /* 0x000e280008000800 */
[----:B------:R-:W-:Y:S01]  /*02b0*/  ISETP.GE.U32.AND P1, PT, R2, UR10, PT ;  /* 0x0000000a02007c0c */ /* 0x000fe2000bf26070 */
[----:B------:R-:W1:Y:S01]  /*02c0*/  @UP1 LDCU UR13, c[0x0][0x3a4] ;  /* 0x00007480ff0d17ac */ /* 0x000e620008000800 */
[----:B------:R-:W3:Y:S01]  /*02d0*/  LDCU.64 UR4, c[0x0][0x3e8] ;  /* 0x00007d00ff0477ac */ /* 0x000ee20008000a00 */
[----:B------:R-:W2:Y:S10]  /*02e0*/  @UP1 LDCU UR14, c[0x0][0x3a8] ;  /* 0x00007500ff0e17ac */ /* 0x000eb40008000800 */
[----:B------:R-:W-:Y:S01]  /*02f0*/  @P1 IADD3 R0, PT, PT, R0, 0x1, RZ ;  /* 0x0000000100001810 */ /* 0x000fe20007ffe0ff */
[----:B------:R-:W2:Y:S01]  /*0300*/  @UP1 LDCU UR15, c[0x0][0x3ac] ;  /* 0x00007580ff0f17ac */ /* 0x000ea20008000800 */
[----:B------:R-:W-:-:S02]  /*0310*/  @!P2 LOP3.LUT R0, RZ, UR10, RZ, 0x33, !PT ;  /* 0x0000000aff00ac12 */ /* 0x000fc4000f8e33ff */
[----:B0-----:R-:W-:Y:S01]  /*0320*/  MOV R4, UR12 ;  /* 0x0000000c00047c02 */ /* 0x001fe20008000f00 */
[----:B---3--:R-:W0:Y:S02]  /*0330*/  @!UP0 LDCU.64 UR4, c[0x0][0x3d8] ;  /* 0x00007b00ff0487ac */ /* 0x008e240008000a00 */
[----:B------:R-:W-:-:S05]  /*0340*/  IMAD.MOV R2, RZ, RZ, -R0 ;  /* 0x000000ffff027224 */ /* 0x000fca00078e0a00 */
[----:B------:R-:W-:Y:S02]  /*0350*/  R2UR UR7, R2 ;  /* 0x00000000020772ca */ /* 0x000fe400000e0000 */
[----:B------:R-:W3:Y:S11]  /*0360*/  @P0 LDC.64 R2, c[0x0][0x3b0] ;  /* 0x0000ec00ff020b82 */ /* 0x000ef60000000a00 */
[----:B------:R-:W-:Y:S01]  /*0370*/  UIMAD UR6, UR10, UR7, UR6 ;  /* 0x000000070a0672a4 */ /* 0x000fe2000f8e0206 */
[----:B-1----:R-:W-:Y:S01]  /*0380*/  IMAD.U32 R5, RZ, RZ, UR13 ;  /* 0x0000000dff057e24 */ /* 0x002fe2000f8e00ff */
[----:B--2---:R-:W-:Y:S01]  /*0390*/  MOV R19, UR15 ;  /* 0x0000000f00137c02 */ /* 0x004fe20008000f00 */
[----:B------:R-:W-:Y:S01]  /*03a0*/  IMAD.U32 R18, RZ, RZ, UR14 ;  /* 0x0000000eff127e24 */ /* 0x000fe2000f8e00ff */
[----:B------:R-:W1:Y:S02]  /*03b0*/  LDCU UR10, c[0x0][0x3cc] ;  /* 0x00007980ff0a77ac */ /* 0x000e640008000800 */
[----:B------:R-:W-:-:S02]  /*03c0*/  IMAD.U32 R7, RZ, RZ, UR6 ;  /* 0x00000006ff077e24 */ /* 0x000fc4000f8e00ff */
[----:B------:R-:W-:Y:S02]  /*03d0*/  IMAD.U32 R9, RZ, RZ, UR6 ;  /* 0x00000006ff097e24 */ /* 0x000fe4000f8e00ff */
[----:B---3--:R-:W-:-:S04]  /*03e0*/  @P0 IMAD.WIDE.U32 R2, R7, 0x4, R2 ;  /* 0x0000000407020825 */ /* 0x008fc800078e0002 */
[----:B------:R-:W-:Y:S01]  /*03f0*/  IMAD R9, R9, 0x20, R6 ;  /* 0x0000002009097824 */ /* 0x000fe200078e0206 */
[----:B------:R2:W3:Y:S01]  /*0400*/  @P0 LDG.E.CONSTANT R13, desc[UR8][R2.64] ;  /* 0x00000008020d0981 */ /* 0x0004e2000c1e9900 */
[----:B------:R-:W4:Y:S02]  /*0410*/  @P3 LDC.64 R6, c[0x0][0x400] ;  /* 0x00010000ff063b82 */ /* 0x000f240000000a00 */
[----:B------:R-:W-:-:S04]  /*0420*/  IMAD.WIDE R4, R9, 0x4, R4 ;  /* 0x0000000409047825 */ /* 0x000fc800078e0204 */
[C---:B0-----:R-:W-:Y:S01]  /*0430*/  IMAD.WIDE.U32 R8, R10.reuse, R11, UR4 ;  /* 0x000000040a087e25 */ /* 0x041fe2000f8e000b */
[----:B------:R-:W5:Y:S04]  /*0440*/  LDG.E.CONSTANT R12, desc[UR8][R4.64] ;  /* 0x00000008040c7981 */ /* 0x000f68000c1e9900 */
[----:B------:R-:W5:Y:S01]  /*0450*/  @P3 LDG.E.CONSTANT R16, desc[UR8][R28.64] ;  /* 0x000000081c103981 */ /* 0x000f62000c1e9900 */
[----:B--2---:R-:W-:Y:S01]  /*0460*/  IMAD.WIDE.U32 R2, R10, 0x4, R18 ;  /* 0x000000040a027825 */ /* 0x004fe200078e0012 */
[----:B-1----:R-:W-:Y:S01]  /*0470*/  IABS R24, UR10 ;  /* 0x0000000a00187c13 */ /* 0x002fe20008000000 */
[----:B------:R-:W0:Y:S01]  /*0480*/  LDCU.U8 UR4, c[0x0][0x408] ;  /* 0x00008100ff0477ac */ /* 0x000e220008000000 */
[----:B------:R-:W2:Y:S04]  /*0490*/  LDG.E.CONSTANT R11, desc[UR8][R4.64+0x4] ;  /* 0x00000408040b7981 */ /* 0x000ea8000c1e9900 */
        /* <DEDUP_REMOVED lines=10> */
[----:B----4-:R1:W4:Y:S01]  /*0540*/  @P3 LDG.E.CONSTANT R15, desc[UR8][R6.64] ;  /* 0x00000008060f3981 */ /* 0x010322000c1e9900 */
[----:B------:R-:W0:Y:S01]  /*0550*/  I2F.RP R26, R24 ;  /* 0x00000018001a7306 */ /* 0x000e220000209400 */
[----:B-1----:R-:W-:-:S07]  /*0560*/  IABS R6, UR11 ;  /* 0x0000000b00067c13 */ /* 0x002fce0008000000 */
[----:B------:R-:W1:Y:S08]  /*0570*/  I2F.RP R7, R6 ;  /* 0x0000000600077306 */ /* 0x000e700000209400 */
[----:B0-----:R-:W0:Y:S08]  /*0580*/  MUFU.RCP R26, R26 ;  /* 0x0000001a001a7308 */ /* 0x001e300000001000 */
[----:B-1----:R-:W1:Y:S01]  /*0590*/  MUFU.RCP R7, R7 ;  /* 0x0000000700077308 */ /* 0x002e620000001000 */
[----:B0-----:R-:W-:-:S07]  /*05a0*/  VIADD R3, R26, 0xffffffe ;  /* 0x0ffffffe1a037836 */ /* 0x001fce0000000000 */
[----:B------:R-:W0:Y:S01]  /*05b0*/  F2I.FTZ.U32.TRUNC.NTZ R3, R3 ;  /* 0x0000000300037305 */ /* 0x000e22000021f000 */
[----:B-1----:R-:W-:-:S07]  /*05c0*/  VIADD R4, R7, 0xffffffe ;  /* 0x0ffffffe07047836 */ /* 0x002fce0000000000 */
[----:B------:R-:W1:Y:S01]  /*05d0*/  F2I.FTZ.U32.TRUNC.NTZ R5, R4 ;  /* 0x0000000400057305 */ /* 0x000e62000021f000 */
[----:B------:R-:W-:Y:S02]  /*05e0*/  HFMA2 R2, -RZ, RZ, 0, 0 ;  /* 0x00000000ff027431 */ /* 0x000fe400000001ff */
[----:B0-----:R-:W-:-:S04]  /*05f0*/  IMAD.MOV R9, RZ, RZ, -R3 ;  /* 0x000000ffff097224 */ /* 0x001fc800078e0a03 */
[----:B------:R-:W-:Y:S02]  /*0600*/  IMAD R9, R9, R24, RZ ;  /* 0x0000001809097224 */ /* 0x000fe400078e02ff */
[----:B-1----:R-:W-:Y:S02]  /*0610*/  IMAD.MOV R29, RZ, RZ, -R5 ;  /* 0x000000ffff1d7224 */ /* 0x002fe400078e0a05 */
[----:B------:R-:W-:-:S04]  /*0620*/  IMAD.HI.U32 R8, R3, R9, R2 ;  /* 0x0000000903087227 */ /* 0x000fc800078e0002 */
[----:B------:R-:W-:Y:S02]  /*0630*/  IMAD R3, R29, R6, RZ ;  /* 0x000000061d037224 */ /* 0x000fe400078e02ff */
[----:B------:R-:W-:-:S04]  /*0640*/  IMAD.MOV.U32 R4, RZ, RZ, RZ ;  /* 0x000000ffff047224 */ /* 0x000fc800078e00ff */
[----:B------:R-:W-:Y:S01]  /*0650*/  IMAD.HI.U32 R26, R5, R3, R4 ;  /* 0x00000003051a7227 */ /* 0x000fe200078e0004 */
[----:B------:R-:W-:-:S03]  /*0660*/  IABS R5, R10 ;  /* 0x0000000a00057213 */ /* 0x000fc60000000000 */
[----:B------:R-:W-:Y:S02]  /*0670*/  IMAD.U32 R2, RZ, RZ, UR6 ;  /* 0x00000006ff027e24 */ /* 0x000fe4000f8e00ff */
[----:B------:R-:W-:Y:S01]  /*0680*/  IMAD.HI.U32 R4, R8, R5, RZ ;  /* 0x0000000508047227 */ /* 0x000fe200078e00ff */
[----:B------:R-:W-:Y:S01]  /*0690*/  ISETP.GE.AND P5, PT, R10, RZ, PT ;  /* 0x000000ff0a00720c */ /* 0x000fe20003fa6270 */
[----:B------:R-:W-:-:S04]  /*06a0*/  UPRMT UR4, UR4, 0x8880, URZ ;  /* 0x0000888004047896 */ /* 0x000fc800080000ff */
[----:B------:R-:W-:Y:S02]  /*06b0*/  UISETP.NE.AND UP0, UPT, UR4, URZ, UPT ;  /* 0x000000ff0400728c */ /* 0x000fe4000bf05270 */
[----:B------:R-:W-:Y:S01]  /*06c0*/  ULOP3.LUT UR5, URZ, UR10, URZ, 0x33, !UPT ;  /* 0x0000000aff057292 */ /* 0x000fe2000f8e33ff */
[----:B------:R-:W-:Y:S01]  /*06d0*/  ISETP.NE.AND P1, PT, RZ, UR11, PT ;  /* 0x0000000bff007c0c */ /* 0x000fe2000bf25270 */
[----:B---3--:R-:W-:Y:S01]  /*06e0*/  @P0 VIADD R2, R13, UR6 ;  /* 0x000000060d020c36 */ /* 0x008fe20008000000 */
[----:B------:R-:W0:Y:S04]  /*06f0*/  LDCU.64 UR6, c[0x0][0x380] ;  /* 0x00007000ff0677ac */ /* 0x000e280008000a00 */
[----:B------:R-:W-:Y:S01]  /*0700*/  IABS R7, R2 ;  /* 0x0000000200077213 */ /* 0x000fe20000000000 */
[----:B0-----:R-:W0:Y:S01]  /*0710*/  @UP1 LDCU UR6, c[0x0][0x388] ;  /* 0x00007100ff0617ac */ /* 0x001e220008000800 */
[----:B-----5:R-:W-:-:S02]  /*0720*/  I2FP.F32.S32 R9, R12 ;  /* 0x0000000c00097245 */ /* 0x020fc40000201400 */
[----:B------:R-:W-:Y:S01]  /*0730*/  IADD3 R12, PT, PT, -R4, RZ, RZ ;  /* 0x000000ff040c7210 */ /* 0x000fe20007ffe1ff */
[----:B------:R-:W-:Y:S01]  /*0740*/  IMAD.HI.U32 R3, R26, R7, RZ ;  /* 0x000000071a037227 */ /* 0x000fe200078e00ff */
[----:B------:R-:W-:Y:S01]  /*0750*/  ISETP.GE.AND P4, PT, R2, RZ, PT ;  /* 0x000000ff0200720c */ /* 0x000fe20003f86270 */
[----:B------:R-:W1:Y:S02]  /*0760*/  @UP1 LDCU UR7, c[0x0][0x38c] ;  /* 0x00007180ff0717ac */ /* 0x000e640008000800 */
[----:B------:R-:W-:Y:S02]  /*0770*/  IMAD R5, R24, R12, R5 ;  /* 0x0000000c18057224 */ /* 0x000fe400078e0205 */
[----:B------:R-:W-:-:S03]  /*0780*/  IMAD.MOV R13, RZ, RZ, -R3 ;  /* 0x000000ffff0d7224 */ /* 0x000fc600078e0a03 */
[----:B------:R-:W-:Y:S01]  /*0790*/  ISETP.GT.U32.AND P2, PT, R24, R5, PT ;  /* 0x000000051800720c */ /* 0x000fe20003f44070 */
[----:B------:R-:W-:-:S05]  /*07a0*/  IMAD R7, R6, R13, R7 ;  /* 0x0000000d06077224 */ /* 0x000fca00078e0207 */
[----:B------:R-:W-:-:S07]  /*07b0*/  ISETP.GT.U32.AND P3, PT, R6, R7, PT ;  /* 0x000000070600720c */ /* 0x000fce0003f64070 */
[----:B------:R-:W-:-:S05]  /*07c0*/  @!P2 IMAD.IADD R5, R5, 0x1, -R24 ;  /* 0x000000010505a824 */ /* 0x000fca00078e0a18 */
[----:B------:R-:W-:Y:S01]  /*07d0*/  ISETP.GT.U32.AND P6, PT, R24, R5, PT ;  /* 0x000000051800720c */ /* 0x000fe20003fc4070 */
[----:B------:R-:W-:Y:S01]  /*07e0*/  IMAD.IADD R24, R5, 0x1, -R24 ;  /* 0x0000000105187824 */ /* 0x000fe200078e0a18 */
[----:B------:R-:W-:-:S04]  /*07f0*/  @!P3 IADD3 R7, PT, PT, R7, -R6, RZ ;  /* 0x800000060707b210 */ /* 0x000fc80007ffe0ff */
[----:B------:R-:W-:Y:S02]  /*0800*/  SEL R13, R24, R5, !P6 ;  /* 0x00000005180d7207 */ /* 0x000fe40007000000 */
[----:B------:R-:W-:Y:S02]  /*0810*/  ISETP.GT.U32.AND P6, PT, R6, R7, PT ;  /* 0x000000070600720c */ /* 0x000fe40003fc4070 */
[----:B------:R-:W-:Y:S01]  /*0820*/  ISETP.NE.AND P0, PT, RZ, UR10, PT ;  /* 0x0000000aff007c0c */ /* 0x000fe2000bf05270 */
[----:B------:R-:W-:-:S05]  /*0830*/  @!P5 IMAD.MOV R13, RZ, RZ, -R13 ;  /* 0x000000ffff0dd224 */ /* 0x000fca00078e0a0d */
[----:B------:R-:W-:Y:S02]  /*0840*/  SEL R13, R13, UR5, P0 ;  /* 0x000000050d0d7c07 */ /* 0x000fe40008000000 */
[----:B--2---:R-:W-:Y:S02]  /*0850*/  I2FP.F32.S32 R8, R11 ;  /* 0x0000000b00087245 */ /* 0x004fe40000201400 */
[----:B------:R-:W-:Y:S01]  /*0860*/  I2FP.F32.S32 R14, R14 ;  /* 0x0000000e000e7245 */ /* 0x000fe20000201400 */
[----:B------:R-:W-:Y:S01]  /*0870*/  FMUL.FTZ R18, R9, R18 ;  /* 0x0000001209127220 */ /* 0x000fe20000410000 */
[----:B------:R-:W-:Y:S01]  /*0880*/  I2FP.F32.S32 R9, R20 ;  /* 0x0000001400097245 */ /* 0x000fe20000201400 */
[----:B------:R-:W-:Y:S02]  /*0890*/  FMUL.FTZ R12, R8, R17 ;  /* 0x00000011080c7220 */ /* 0x000fe40000410000 */
[----:B------:R-:W-:Y:S02]  /*08a0*/  FMUL.FTZ R14, R14, R21 ;  /* 0x000000150e0e7220 */ /* 0x000fe40000410000 */
[----:B------:R-:W-:Y:S01]  /*08b0*/  FMUL.FTZ R22, R9, R22 ;  /* 0x0000001609167220 */ /* 0x000fe20000410000 */
[-C--:B------:R-:W-:Y:S01]  /*08c0*/  FFMA.FTZ R18, R18, R16.reuse, R19 ;  /* 0x0000001012127223 */ /* 0x080fe20000010013 */
[-C--:B------:R-:W-:Y:S01]  /*08d0*/  FFMA.FTZ R12, R12, R16.reuse, R23 ;  /* 0x000000100c0c7223 */ /* 0x080fe20000010017 */
[-C--:B------:R-:W-:Y:S01]  /*08e0*/  FFMA.FTZ R14, R14, R16.reuse, R25 ;  /* 0x000000100e0e7223 */ /* 0x080fe20000010019 */
[----:B------:R-:W-:Y:S01]  /*08f0*/  FFMA.FTZ R22, R22, R16, R27 ;  /* 0x0000001016167223 */ /* 0x000fe2000001001b */
[-C--:B----4-:R-:W-:Y:S01]  /*0900*/  FMUL.FTZ R8, R18, R15.reuse ;  /* 0x0000000f12087220 */ /* 0x090fe20000410000 */
[-C--:B------:R-:W-:Y:S01]  /*0910*/  FMUL.FTZ R9, R12, R15.reuse ;  /* 0x0000000f0c097220 */ /* 0x080fe20000410000 */
[-C--:B------:R-:W-:Y:S01]  /*0920*/  FMUL.FTZ R11, R14, R15.reuse ;  /* 0x0000000f0e0b7220 */ /* 0x080fe20000410000 */
[----:B------:R-:W-:Y:S01]  /*0930*/  FMUL.FTZ R22, R22, R15 ;  /* 0x0000000f16167220 */ /* 0x000fe20000410000 */
[----:B------:R-:W-:-:S02]  /*0940*/  IMAD.IADD R12, R7, 0x1, -R6 ;  /* 0x00000001070c7824 */ /* 0x000fc400078e0a06 */
[----:B------:R-:W2:Y:S03]  /*0950*/  F2I.S8.NTZ R8, R8 ;  /* 0x0000000800087305 */ /* 0x000ea60000202100 */
[----:B------:R-:W-:-:S05]  /*0960*/  SEL R15, R12, R7, !P6 ;  /* 0x000000070c0f7207 */ /* 0x000fca0007000000 */
[----:B------:R-:W3:Y:S01]  /*0970*/  F2I.S8.NTZ R9, R9 ;  /* 0x0000000900097305 */ /* 0x000ee20000202100 */
[----:B------:R-:W-:-:S07]  /*0980*/  @!P4 IMAD.MOV R15, RZ, RZ, -R15 ;  /* 0x000000ffff0fc224 */ /* 0x000fce00078e0a0f */
[----:B------:R-:W4:Y:S08]  /*0990*/  F2I.S8.NTZ R11, R11 ;  /* 0x0000000b000b7305 */ /* 0x000f300000202100 */
[----:B------:R0:W0:Y:S01]  /*09a0*/  F2I.S8.NTZ R6, R22 ;  /* 0x0000001600067305 */ /* 0x0000220000202100 */
[----:B------:R-:W-:-:S04]  /*09b0*/  LOP3.LUT R12, RZ, UR11, RZ, 0x33, !PT ;  /* 0x0000000bff0c7c12 */ /* 0x000fc8000f8e33ff */
[----:B------:R-:W-:Y:S01]  /*09c0*/  SEL R19, R12, R15, !P1 ;  /* 0x0000000f0c137207 */ /* 0x000fe20004800000 */
[----:B-123--:R-:W-:Y:S06]  /*09d0*/  BRA.U !UP0, `(.L_x_88) ;  /* 0x0000000108347547 */ /* 0x00efec000b800000 */
[----:B------:R-:W-:-:S13]  /*09e0*/  ISETP.NE.AND P4, PT, R0, 0x1, PT ;  /* 0x000000010000780c */ /* 0x000fda0003f85270 */
[----:B------:R-:W-:-:S04]  /*09f0*/  @P4 LOP3.LUT R0, R13, 0x1f, RZ, 0xc0, !PT ;  /* 0x0000001f0d004812 */ /* 0x000fc800078ec0ff */
[----:B------:R-:W-:Y:S01]  /*0a00*/  @P4 LEA R0, R19, R0, 0x5 ;  /* 0x0000000013004211 */ /* 0x000fe200078e28ff */
[----:B------:R-:W-:Y:S06]  /*0a10*/  @P4 BRA `(.L_x_89) ;  /* 0x0000000000704947 */ /* 0x000fec0003800000 */
[----:B------:R-:W-:Y:S01]  /*0a20*/  SHF.R.U32.HI R0, RZ, 0x2, R19 ;  /* 0x00000002ff007819 */ /* 0x000fe20000011613 */
[C---:B------:R-:W-:Y:S01]  /*0a30*/  IMAD.SHL.U32 R14, R19.reuse, 0x80, RZ ;  /* 0x00000080130e7824 */ /* 0x040fe200078e00ff */
[----:B------:R-:W-:Y:S02]  /*0a40*/  LOP3.LUT R15, R19, 0x7ffffe1, RZ, 0xc0, !PT ;  /* 0x07ffffe1130f7812 */ /* 0x000fe400078ec0ff */
[----:B------:R-:W-:Y:S02]  /*0a50*/  LOP3.LUT R17, R13, 0x1f, RZ, 0xc0, !PT ;  /* 0x0000001f0d117812 */ /* 0x000fe400078ec0ff */
[----:B------:R-:W-:Y:S02]  /*0a60*/  LOP3.LUT R0, R15, 0x6, R0, 0xf8, !PT ;  /* 0x000000060f007812 */ /* 0x000fe400078ef800 */
[----:B------:R-:W-:-:S05]  /*0a70*/  LOP3.LUT R15, R14, 0x300, RZ, 0xc0, !PT ;  /* 0x000003000e0f7812 */ /* 0x000fca00078ec0ff */
[----:B------:R-:W-:-:S04]  /*0a80*/  IMAD R0, R0, 0x20, R15 ;  /* 0x0000002000007824 */ /* 0x000fc800078e020f */
[----:B------:R-:W-:Y:S01]  /*0a90*/  IMAD.IADD R0, R17, 0x1, R0 ;  /* 0x0000000111007824 */ /* 0x000fe200078e0200 */
[----:B------:R-:W-:Y:S06]  /*0aa0*/  BRA `(.L_x_89) ;  /* 0x00000000004c7947 */ /* 0x000fec0003800000 */
.L_x_88:
[----:B------:R-:W-:-:S13]  /*0ab0*/  ISETP.NE.AND P4, PT, R0, 0x1, PT ;  /* 0x000000010000780c */ /* 0x000fda0003f85270 */
[----:B------:R-:W-:-:S04]  /*0ac0*/  @P4 LOP3.LUT R0, R13, 0x1f, RZ, 0xc0, !PT ;  /* 0x0000001f0d004812 */ /* 0x000fc800078ec0ff */
[----:B------:R-:W-:Y:S01]  /*0ad0*/  @P4 LEA R0, R19, R0, 0x5 ;  /* 0x0000000013004211 */ /* 0x000fe200078e28ff */
        /* <DEDUP_REMOVED lines=12> */
[----:B------:R-:W-:Y:S01]  /*0ba0*/  LOP3.LUT R17, R13, 0x3, RZ, 0xc0, !PT ;  /* 0x000000030d117812 */ /* 0x000fe200078ec0ff */
[----:B------:R-:W-:-:S03]  /*0bb0*/  IMAD R0, R0, 0x20, R15 ;  /* 0x0000002000007824 */ /* 0x000fc600078e020f */
[----:B------:R-:W-:-:S05]  /*0bc0*/  LEA R17, R14, R17, 0x2 ;  /* 0x000000110e117211 */ /* 0x000fca00078e10ff */
[----:B------:R-:W-:-:S07]  /*0bd0*/  IMAD.IADD R0, R0, 0x1, R17 ;  /* 0x0000000100007824 */ /* 0x000fce00078e0211 */
.L_x_89:
[----:B------:R-:W-:Y:S01]  /*0be0*/  IABS R16, UR11 ;  /* 0x0000000b00107c13 */ /* 0x000fe20008000000 */
[----:B------:R-:W-:Y:S01]  /*0bf0*/  @!P3 VIADD R3, R3, 0x1 ;  /* 0x000000010303b836 */ /* 0x000fe20000000000 */
[----:B------:R-:W-:Y:S01]  /*0c00*/  IABS R14, UR10 ;  /* 0x0000000a000e7c13 */ /* 0x000fe20008000000 */
[----:B------:R-:W-:Y:S01]  /*0c10*/  @!P2 VIADD R4, R4, 0x1 ;  /* 0x000000010404a836 */ /* 0x000fe20000000000 */
[----:B------:R-:W-:Y:S01]  /*0c20*/  ISETP.GE.U32.AND P6, PT, R7, R16, PT ;  /* 0x000000100700720c */ /* 0x000fe20003fc6070 */
[----:B------:R-:W1:Y:S01]  /*0c30*/  LDCU UR4, c[0x0][0x3c8] ;  /* 0x00007900ff0477ac */ /* 0x000e620008000800 */
[----:B------:R-:W-:Y:S02]  /*0c40*/  ISETP.GE.U32.AND P5, PT, R5, R14, PT ;  /* 0x0000000e0500720c */ /* 0x000fe40003fa6070 */
[----:B------:R-:W-:Y:S02]  /*0c50*/  LOP3.LUT R2, R2, UR11, RZ, 0x3c, !PT ;  /* 0x0000000b02027c12 */ /* 0x000fe4000f8e3cff */
[----:B------:R-:W-:Y:S01]  /*0c60*/  LOP3.LUT R10, R10, UR10, RZ, 0x3c, !PT ;  /* 0x0000000a0a0a7c12 */ /* 0x000fe2000f8e3cff */
[----:B------:R-:W2:Y:S01]  /*0c70*/  LDCU UR10, c[0x0][0x3d0] ;  /* 0x00007a00ff0a77ac */ /* 0x000ea20008000800 */
[----:B------:R-:W-:Y:S01]  /*0c80*/  ISETP.GE.AND P4, PT, R2, RZ, PT ;  /* 0x000000ff0200720c */ /* 0x000fe20003f86270 */
[----:B0-----:R-:W-:Y:S01]  /*0c90*/  IMAD.U32 R2, RZ, RZ, UR6 ;  /* 0x00000006ff027e24 */ /* 0x001fe2000f8e00ff */
[----:B------:R-:W-:-:S02]  /*0ca0*/  ISETP.GE.AND P3, PT, R10, RZ, PT ;  /* 0x000000ff0a00720c */ /* 0x000fc40003f66270 */
[----:B----4-:R-:W-:Y:S02]  /*0cb0*/  PRMT R6, R11, 0x3340, R6 ;  /* 0x000033400b067816 */ /* 0x010fe40000000006 */
[----:B------:R-:W-:Y:S01]  /*0cc0*/  @P6 IADD3 R3, PT, PT, R3, 0x1, RZ ;  /* 0x0000000103036810 */ /* 0x000fe20007ffe0ff */
[----:B------:R-:W-:Y:S01]  /*0cd0*/  @P5 VIADD R4, R4, 0x1 ;  /* 0x0000000104045836 */ /* 0x000fe20000000000 */
[----:B------:R-:W-:-:S04]  /*0ce0*/  PRMT R9, R8, 0x3340, R9 ;  /* 0x0000334008097816 */ /* 0x000fc80000000009 */
[----:B------:R-:W-:Y:S01]  /*0cf0*/  PRMT R9, R9, 0x5410, R6 ;  /* 0x0000541009097816 */ /* 0x000fe20000000006 */
[----:B------:R-:W-:Y:S02]  /*0d00*/  @!P4 IMAD.MOV R3, RZ, RZ, -R3 ;  /* 0x000000ffff03c224 */ /* 0x000fe400078e0a03 */
[----:B------:R-:W-:-:S03]  /*0d10*/  @!P3 IMAD.MOV R4, RZ, RZ, -R4 ;  /* 0x000000ffff04b224 */ /* 0x000fc600078e0a04 */
[----:B------:R-:W-:Y:S02]  /*0d20*/  SEL R3, R12, R3, !P1 ;  /* 0x000000030c037207 */ /* 0x000fe40004800000 */
[----:B------:R-:W-:-:S05]  /*0d30*/  SEL R4, R4, UR5, P0 ;  /* 0x0000000504047c07 */ /* 0x000fca0008000000 */
[----:B-1----:R-:W-:Y:S01]  /*0d40*/  IMAD R4, R3, UR4, R4 ;  /* 0x0000000403047c24 */ /* 0x002fe2000f8e0204 */
[----:B------:R-:W-:-:S03]  /*0d50*/  LOP3.LUT R3, R13, 0xfe0, RZ, 0xc0, !PT ;  /* 0x00000fe00d037812 */ /* 0x000fc600078ec0ff */
[----:B--2---:R-:W-:-:S04]  /*0d60*/  IMAD R4, R4, UR10, RZ ;  /* 0x0000000a04047c24 */ /* 0x004fc8000f8e02ff */
[----:B------:R-:W-:-:S05]  /*0d70*/  IMAD R3, R3, UR11, R4 ;  /* 0x0000000b03037c24 */ /* 0x000fca000f8e0204 */
[----:B------:R-:W-:Y:S01]  /*0d80*/  IADD3 R0, PT, PT, R3, R0, RZ ;  /* 0x0000000003007210 */ /* 0x000fe20007ffe0ff */
[----:B------:R-:W-:-:S03]  /*0d90*/  IMAD.U32 R3, RZ, RZ, UR7 ;  /* 0x00000007ff037e24 */ /* 0x000fc6000f8e00ff */
[----:B------:R-:W-:-:S05]  /*0da0*/  SHF.R.S32.HI R5, RZ, 0x2, R0 ;  /* 0x00000002ff057819 */ /* 0x000fca0000011400 */
[----:B------:R-:W-:-:S05]  /*0db0*/  IMAD.WIDE R2, R5, 0x4, R2 ;  /* 0x0000000405027825 */ /* 0x000fca00078e0202 */
[----:B------:R-:W-:Y:S01]  /*0dc0*/  STG.E desc[UR8][R2.64], R9 ;  /* 0x0000000902007986 */ /* 0x000fe2000c101908 */
[----:B------:R-:W-:Y:S05]  /*0dd0*/  EXIT ;  /* 0x000000000000794d */ /* 0x000fea0003800000 */
.L_x_90:
        /* <DEDUP_REMOVED lines=10> */
.L_x_142:


//--------------------- .text._ZN17fastertransformer32add_QK_bias_transform_varlen_rowI6__halfEEvPaS2_PKaPKT_S4_S7_iiiiiiiiPKfS9_S9_S9_bi --------------------------
	.section	.text._ZN17fastertransformer32add_QK_bias_transform_varlen_rowI6__halfEEvPaS2_PKaPKT_S4_S7_iiiiiiiiPKfS9_S9_S9_bi,"ax",@progbits
	.align	128
        .global         _ZN17fastertransformer32add_QK_bias_transform_varlen_rowI6__halfEEvPaS2_PKaPKT_S4_S7_iiiiiiiiPKfS9_S9_S9_bi
        .type           _ZN17fastertransformer32add_QK_bias_transform_varlen_rowI6__halfEEvPaS2_PKaPKT_S4_S7_iiiiiiiiPKfS9_S9_S9_bi,@function
        .size           _ZN17fastertransformer32add_QK_bias_transform_varlen_rowI6__halfEEvPaS2_PKaPKT_S4_S7_iiiiiiiiPKfS9_S9_S9_bi,(.L_x_143 - _ZN17fastertransformer32add_QK_bias_transform_varlen_rowI6__halfEEvPaS2_PKaPKT_S4_S7_iiiiiiiiPKfS9_S9_S9_bi)
        .other          _ZN17fastertransformer32add_QK_bias_transform_varlen_rowI6__halfEEvPaS2_PKaPKT_S4_S7_iiiiiiiiPKfS9_S9_S9_bi,@"STO_CUDA_ENTRY STV_DEFAULT"
_ZN17fastertransformer32add_QK_bias_transform_varlen_rowI6__halfEEvPaS2_PKaPKT_S4_S7_iiiiiiiiPKfS9_S9_S9_bi:
.text._ZN17fastertransformer32add_QK_bias_transform_varlen_rowI6__halfEEvPaS2_PKaPKT_S4_S7_iiiiiiiiPKfS9_S9_S9_bi:
[----:B------:R-:W-:Y:S08]  /*0000*/  LDC R1, c[0x0][0x37c] ;  /* 0x0000df00ff017b82 */ /* 0x000ff00000000800 */
[----:B------:R-:W0:Y:S01]  /*0010*/  S2UR UR4, SR_CTAID.X ;  /* 0x00000000000479c3 */ /* 0x000e220000002500 */
[----:B------:R-:W1:Y:S07]  /*0020*/  LDCU.64 UR6, c[0x0][0x358] ;  /* 0x00006b00ff0677ac */ /* 0x000e6e0008000a00 */
[----:B------:R-:W0:Y:S01]  /*0030*/  LDC R12, c[0x0][0x3b0] ;  /* 0x0000ec00ff0c7b82 */ /* 0x000e220000000800 */
[----:B------:R-:W2:Y:S01]  /*0040*/  S2R R10, SR_TID.X ;  /* 0x00000000000a7919 */ /* 0x000ea20000002100 */
[----:B------:R-:W3:Y:S06]  /*0050*/  LDCU UR5, c[0x0][0x3f4] ;  /* 0x00007e80ff0577ac */ /* 0x000eec0008000800 */
[----:B------:R-:W4:Y:S01]  /*0060*/  LDC.64 R16, c[0x0][0x390] ;  /* 0x0000e400ff107b82 */ /* 0x000f220000000a00 */
[----:B0-----:R-:W-:-:S13]  /*0070*/  ISETP.LE.U32.AND P4, PT, R12, UR4, PT ;  /* 0x000000040c007c0c */ /* 0x001fda000bf83070 */
[----:B------:R-:W1:Y:S08]  /*0080*/  @!P4 LDC.64 R2, c[0x0][0x3d0] ;  /* 0x0000f400ff02cb82 */ /* 0x000e700000000a00 */
[----:B------:R-:W0:Y:S01]  /*0090*/  @!P4 LDC.64 R4, c[0x0][0x3e0] ;  /* 0x0000f800ff04cb82 */ /* 0x000e220000000a00 */
[----:B-1----:R-:W5:Y:S04]  /*00a0*/  @!P4 LDG.E.CONSTANT R8, desc[UR6][R2.64] ;  /* 0x000000060208c981 */ /* 0x002f68000c1e9900 */
[----:B0-----:R0:W5:Y:S01]  /*00b0*/  @!P4 LDG.E.CONSTANT R9, desc[UR6][R4.64] ;  /* 0x000000060409c981 */ /* 0x001162000c1e9900 */
[----:B------:R-:W1:Y:S01]  /*00c0*/  I2F.U32.RP R0, R12 ;  /* 0x0000000c00007306 */ /* 0x000e620000209000 */
[----:B------:R-:W-:-:S02]  /*00d0*/  ISETP.LE.U32.AND P0, PT, R12, UR4, PT ;  /* 0x000000040c007c0c */ /* 0x000fc4000bf03070 */
[----:B------:R-:W-:Y:S02]  /*00e0*/  ISETP.NE.U32.AND P3, PT, R12, RZ, PT ;  /* 0x000000ff0c00720c */ /* 0x000fe40003f65070 */
[----:B------:R-:W-:Y:S02]  /*00f0*/  LOP3.LUT R15, RZ, R12, RZ, 0x33, !PT ;  /* 0x0000000cff0f7212 */ /* 0x000fe400078e33ff */
[----:B--2---:R-:W-:Y:S01]  /*0100*/  SHF.L.U32 R10, R10, 0x2, RZ ;  /* 0x000000020a0a7819 */ /* 0x004fe200000006ff */
[----:B0-----:R-:W0:Y:S01]  /*0110*/  LDC.64 R4, c[0x0][0x398] ;  /* 0x0000e600ff047b82 */ /* 0x001e220000000a00 */
[----:B-1----:R-:W1:Y:S07]  /*0120*/  MUFU.RCP R0, R0 ;  /* 0x0000000000007308 */ /* 0x002e6e0000001000 */
[----:B----4-:R-:W2:Y:S08]  /*0130*/  @P0 LDC R16, c[0x0][0x3a0] ;  /* 0x0000e800ff100b82 */ /* 0x010eb00000000800 */
[----:B------:R-:W2:Y:S01]  /*0140*/  @P0 LDC R17, c[0x0][0x3a4] ;  /* 0x0000e900ff110b82 */ /* 0x000ea20000000800 */
[----:B-1----:R-:W-:-:S07]  /*0150*/  VIADD R6, R0, 0xffffffe ;  /* 0x0ffffffe00067836 */ /* 0x002fce0000000000 */
[----:B0-----:R-:W0:Y:S01]  /*0160*/  @P0 LDC R4, c[0x0][0x3a8] ;  /* 0x0000ea00ff040b82 */ /* 0x001e220000000800 */
[----:B------:R1:W4:Y:S07]  /*0170*/  F2I.FTZ.U32.TRUNC.NTZ R7, R6 ;  /* 0x0000000600077305 */ /* 0x00032e000021f000 */
[----:B------:R-:W0:Y:S01]  /*0180*/  @P0 LDC R5, c[0x0][0x3ac] ;  /* 0x0000eb00ff050b82 */ /* 0x000e220000000800 */
[----:B-1----:R-:W-:Y:S02]  /*0190*/  HFMA2 R6, -RZ, RZ, 0, 0 ;  /* 0x00000000ff067431 */ /* 0x002fe400000001ff */
[----:B----4-:R-:W-:-:S04]  /*01a0*/  IMAD.MOV R11, RZ, RZ, -R7 ;  /* 0x000000ffff0b7224 */ /* 0x010fc800078e0a07 */
[----:B------:R-:W-:-:S04]  /*01b0*/  IMAD R11, R11, R12, RZ ;  /* 0x0000000c0b0b7224 */ /* 0x000fc800078e02ff */
[----:B------:R-:W-:-:S06]  /*01c0*/  IMAD.HI.U32 R7, R7, R11, R6 ;  /* 0x0000000b07077227 */ /* 0x000fcc00078e0006 */
[----:B------:R-:W-:-:S04]  /*01d0*/  IMAD.HI.U32 R2, R7, UR4, RZ ;  /* 0x0000000407027c27 */ /* 0x000fc8000f8e00ff */
[----:B------:R-:W-:-:S04]  /*01e0*/  IMAD.MOV R3, RZ, RZ, -R2 ;  /* 0x000000ffff037224 */ /* 0x000fc800078e0a02 */
[----:B------:R-:W-:-:S05]  /*01f0*/  IMAD R3, R12, R3, UR4 ;  /* 0x000000040c037e24 */ /* 0x000fca000f8e0203 */
[----:B------:R-:W-:-:S13]  /*0200*/  ISETP.GE.U32.AND P1, PT, R3, R12, PT ;  /* 0x0000000c0300720c */ /* 0x000fda0003f26070 */
[----:B------:R-:W-:Y:S01]  /*0210*/  @P1 IMAD.IADD R3, R3, 0x1, -R12 ;  /* 0x0000000103031824 */ /* 0x000fe200078e0a0c */
[----:B------:R-:W-:-:S03]  /*0220*/  @P1 IADD3 R2, PT, PT, R2, 0x1, RZ ;  /* 0x0000000102021810 */ /* 0x000fc60007ffe0ff */
[C---:B------:R-:W-:Y:S01]  /*0230*/  IMAD.IADD R6, R3.reuse, 0x1, -R12 ;  /* 0x0000000103067824 */ /* 0x040fe200078e0a0c */
[----:B------:R-:W-:-:S13]  /*0240*/  ISETP.GE.U32.AND P2, PT, R3, R12, PT ;  /* 0x0000000c0300720c */ /* 0x000fda0003f46070 */
[----:B------:R-:W-:-:S05]  /*0250*/  @P2 VIADD R2, R2, 0x1 ;  /* 0x0000000102022836 */ /* 0x000fca0000000000 */
[----:B------:R-:W-:Y:S02]  /*0260*/  SEL R0, R15, R2, !P3 ;  /* 0x000000020f007207 */ /* 0x000fe40005800000 */
[----:B------:R-:W-:-:S05]  /*0270*/  @P3 SEL R15, R6, R3, P2 ;  /* 0x00000003060f3207 */ /* 0x000fca0001000000 */
[----:B---3--:R-:W-:Y:S01]  /*0280*/  IMAD R2, R15, UR5, R10 ;  /* 0x000000050f027c24 */ /* 0x008fe2000f8e020a */
[----:B------:R-:W1:Y:S04]  /*0290*/  @P4 LDC.64 R6, c[0x0][0x3d8] ;  /* 0x0000f600ff064b82 */ /* 0x000e680000000a00 */
[----:B------:R-:W-:-:S05]  /*02a0*/  SHF.R.S32.HI R3, RZ, 0x2, R2 ;  /* 0x00000002ff037819 */ /* 0x000fca0000011402 */
[----:B--2---:R-:W-:Y:S02]  /*02b0*/  IMAD.WIDE R16, R3, 0x4, R16 ;  /* 0x0000000403107825 */ /* 0x004fe400078e0210 */
[----:B------:R-:W2:Y:S03]  /*02c0*/  @P4 LDC.64 R2, c[0x0][0x3e8] ;  /* 0x0000fa00ff024b82 */ /* 0x000ea60000000a00 */
[----:B------:R3:W4:Y:S01]  /*02d0*/  LDG.E.CONSTANT R14, desc[UR6][R16.64] ;  /* 0x00000006100e7981 */ /* 0x000722000c1e9900 */
[----:B0-----:R-:W-:-:S05]  /*02e0*/  IMAD.WIDE.U32 R4, R10, 0x2, R4 ;  /* 0x000000020a047825 */ /* 0x001fca00078e0004 */
[----:B------:R-:W5:Y:S04]  /*02f0*/  LDG.E.U16.CONSTANT R11, desc[UR6][R4.64+0x2] ;  /* 0x00000206040b7981 */ /* 0x000f68000c1e9500 */
[----:B------:R-:W5:Y:S01]  /*0300*/  LDG.E.U16.CONSTANT R19, desc[UR6][R4.64] ;  /* 0x0000000604137981 */ /* 0x000f62000c1e9500 */
[----:B---3--:R-:W0:Y:S03]  /*0310*/  LDC R16, c[0x0][0x3b8] ;  /* 0x0000ee00ff107b82 */ /* 0x008e260000000800 */
[----:B------:R-:W3:Y:S04]  /*0320*/  LDG.E.U16.CONSTANT R12, desc[UR6][R4.64+0x4] ;  /* 0x00000406040c7981 */ /* 0x000ee8000c1e9500 */
[----:B------:R-:W3:Y:S01]  /*0330*/  LDG.E.U16.CONSTANT R13, desc[UR6][R4.64+0x6] ;  /* 0x00000606040d7981 */ /* 0x000ee2000c1e9500 */
[----:B------:R-:W0:Y:S03]  /*0340*/  LDC R17, c[0x0][0x3c0] ;  /* 0x0000f000ff117b82 */ /* 0x000e260000000800 */
[----:B-1----:R1:W3:Y:S04]  /*0350*/  @P4 LDG.E.CONSTANT R8, desc[UR6][R6.64] ;  /* 0x0000000606084981 */ /* 0x0022e8000c1e9900 */
[----:B--2---:R2:W3:Y:S01]  /*0360*/  @P4 LDG.E.CONSTANT R9, desc[UR6][R2.64] ;  /* 0x0000000602094981 */ /* 0x0044e2000c1e9900 */
[----:B0-----:R-:W-:-:S02]  /*0370*/  IABS R20, R16 ;  /* 0x0000001000147213 */ /* 0x001fc40000000000 */
[----:B------:R-:W-:Y:S02]  /*0380*/  IABS R18, R17 ;  /* 0x0000001100127213 */ /* 0x000fe40000000000 */
[----:B------:R-:W0:Y:S08]  /*0390*/  I2F.RP R21, R20 ;  /* 0x0000001400157306 */ /* 0x000e300000209400 */
[----:B------:R-:W1:Y:S08]  /*03a0*/  I2F.RP R22, R18 ;  /* 0x0000001200167306 */ /* 0x000e700000209400 */
[----:B0-----:R-:W0:Y:S08]  /*03b0*/  MUFU.RCP R21, R21 ;  /* 0x0000001500157308 */ /* 0x001e300000001000 */
[----:B-1----:R-:W2:Y:S08]  /*03c0*/  MUFU.RCP R22, R22 ;  /* 0x0000001600167308 */ /* 0x002eb00000001000 */
[----:B------:R-:W1:Y:S01]  /*03d0*/  I2F.U32.RP R23, R16 ;  /* 0x0000001000177306 */ /* 0x000e620000209000 */
[----:B0-----:R-:W-:-:S07]  /*03e0*/  VIADD R6, R21, 0xffffffe ;  /* 0x0ffffffe15067836 */ /* 0x001fce0000000000 */
[----:B------:R-:W0:Y:S01]  /*03f0*/  F2I.FTZ.U32.TRUNC.NTZ R7, R6 ;  /* 0x0000000600077305 */ /* 0x000e22000021f000 */
[----:B--2---:R-:W-:-:S07]  /*0400*/  VIADD R2, R22, 0xffffffe ;  /* 0x0ffffffe16027836 */ /* 0x004fce0000000000 */
[----:B------:R-:W2:Y:S08]  /*0410*/  F2I.FTZ.U32.TRUNC.NTZ R3, R2 ;  /* 0x0000000200037305 */ /* 0x000eb0000021f000 */
[----:B-1----:R-:W1:Y:S01]  /*0420*/  MUFU.RCP R23, R23 ;  /* 0x0000001700177308 */ /* 0x002e620000001000 */
[----:B0-----:R-:W-:Y:S02]  /*0430*/  IMAD.MOV R25, RZ, RZ, -R7 ;  /* 0x000000ffff197224 */ /* 0x001fe400078e0a07 */
[----:B------:R-:W-:-:S02]  /*0440*/  IMAD.MOV.U32 R6, RZ, RZ, RZ ;  /* 0x000000ffff067224 */ /* 0x000fc400078e00ff */
[----:B------:R-:W-:Y:S02]  /*0450*/  IMAD R21, R25, R20, RZ ;  /* 0x0000001419157224 */ /* 0x000fe400078e02ff */
[----:B--2---:R-:W-:Y:S02]  /*0460*/  IMAD.MOV R24, RZ, RZ, -R3 ;  /* 0x000000ffff187224 */ /* 0x004fe400078e0a03 */
[----:B------:R-:W-:-:S03]  /*0470*/  IMAD.HI.U32 R6, R7, R21, R6 ;  /* 0x0000001507067227 */ /* 0x000fc600078e0006 */
[----:B------:R-:W-:Y:S01]  /*0480*/  MOV R25, R24 ;  /* 0x0000001800197202 */ /* 0x000fe20000000f00 */
[----:B------:R-:W-:Y:S01]  /*0490*/  HFMA2 R2, -RZ, RZ, 0, 0 ;  /* 0x00000000ff027431 */ /* 0x000fe200000001ff */
[----:B-1----:R-:W-:Y:S02]  /*04a0*/  IADD3 R4, PT, PT, R23, 0xffffffe, RZ ;  /* 0x0ffffffe17047810 */ /* 0x002fe40007ffe0ff */
[----:B------:R-:W-:Y:S02]  /*04b0*/  IABS R23, R15 ;  /* 0x0000000f00177213 */ /* 0x000fe40000000000 */
[----:B------:R-:W0:Y:S01]  /*04c0*/  F2I.FTZ.U32.TRUNC.NTZ R5, R4 ;  /* 0x0000000400057305 */ /* 0x000e22000021f000 */
[----:B------:R-:W-:Y:S02]  /*04d0*/  IMAD R7, R25, R18, RZ ;  /* 0x0000001219077224 */ /* 0x000fe400078e02ff */
[----:B------:R-:W-:-:S04]  /*04e0*/  IMAD.HI.U32 R6, R6, R23, RZ ;  /* 0x0000001706067227 */ /* 0x000fc800078e00ff */
[----:B------:R-:W-:Y:S01]  /*04f0*/  IMAD.HI.U32 R2, R3, R7, R2 ;  /* 0x0000000703027227 */ /* 0x000fe200078e0002 */
[----:B------:R-:W-:-:S03]  /*0500*/  IABS R27, R10 ;  /* 0x0000000a001b7213 */ /* 0x000fc60000000000 */
[----:B------:R-:W-:-:S04]  /*0510*/  IMAD.MOV R3, RZ, RZ, -R6 ;  /* 0x000000ffff037224 */ /* 0x000fc800078e0a06 */
[----:B------:R-:W-:Y:S02]  /*0520*/  IMAD R3, R20, R3, R23 ;  /* 0x0000000314037224 */ /* 0x000fe400078e0217 */
[----:B0-----:R-:W-:Y:S02]  /*0530*/  IMAD.MOV R25, RZ, RZ, -R5 ;  /* 0x000000ffff197224 */ /* 0x001fe400078e0a05 */
[----:B------:R-:W-:Y:S01]  /*0540*/  IMAD.HI.U32 R7, R2, R27, RZ ;  /* 0x0000001b02077227 */ /* 0x000fe200078e00ff */
[----:B------:R-:W-:-:S03]  /*0550*/  ISETP.GT.U32.AND P1, PT, R20, R3, PT ;  /* 0x000000031400720c */ /* 0x000fc60003f24070 */
[----:B------:R-:W-:Y:S01]  /*0560*/  IMAD R25, R25, R16, RZ ;  /* 0x0000001019197224 */ /* 0x000fe200078e02ff */
[----:B------:R-:W-:Y:S01]  /*0570*/  IADD3 R2, PT, PT, -R7, RZ, RZ ;  /* 0x000000ff07027210 */ /* 0x000fe20007ffe1ff */
[----:B------:R-:W-:-:S04]  /*0580*/  IMAD.MOV.U32 R4, RZ, RZ, RZ ;  /* 0x000000ffff047224 */ /* 0x000fc800078e00ff */
[----:B------:R-:W-:-:S04]  /*0590*/  IMAD.HI.U32 R4, R5, R25, R4 ;  /* 0x0000001905047227 */ /* 0x000fc800078e0004 */
[----:B------:R-:W-:Y:S02]  /*05a0*/  IMAD R27, R18, R2, R27 ;  /* 0x00000002121b7224 */ /* 0x000fe400078e021b */
[----:B------:R-:W-:-:S03]  /*05b0*/  IMAD.HI.U32 R4, R4, UR4, RZ ;  /* 0x0000000404047c27 */ /* 0x000fc6000f8e00ff */
[----:B------:R-:W-:Y:S01]  /*05c0*/  ISETP.GT.U32.AND P6, PT, R18, R27, PT ;  /* 0x0000001b1200720c */ /* 0x000fe20003fc4070 */
[----:B------:R-:W-:Y:S02]  /*05d0*/  @!P1 IMAD.IADD R3, R3, 0x1, -R20 ;  /* 0x0000000103039824 */ /* 0x000fe400078e0a14 */
[----:B------:R-:W-:Y:S01]  /*05e0*/  IMAD.MOV R5, RZ, RZ, -R4 ;  /* 0x000000ffff057224 */ /* 0x000fe200078e0a04 */
[----:B------:R-:W-:Y:S02]  /*05f0*/  LOP3.LUT R15, R15, R16, RZ, 0x3c, !PT ;  /* 0x000000100f0f7212 */ /* 0x000fe400078e3cff */
[----:B------:R-:W-:Y:S02]  /*0600*/  ISETP.GE.U32.AND P3, PT, R3, R20, PT ;  /* 0x000000140300720c */ /* 0x000fe40003f66070 */
[----:B------:R-:W0:Y:S01]  /*0610*/  LDC.64 R2, c[0x0][0x380] ;  /* 0x0000e000ff027b82 */ /* 0x000e220000000a00 */
[----:B------:R-:W-:Y:S01]  /*0620*/  IMAD R5, R16, R5, UR4 ;  /* 0x0000000410057e24 */ /* 0x000fe2000f8e0205 */
[----:B------:R-:W-:Y:S01]  /*0630*/  ISETP.GE.AND P2, PT, R15, RZ, PT ;  /* 0x000000ff0f00720c */ /* 0x000fe20003f46270 */
[----:B------:R-:W1:Y:S02]  /*0640*/  LDCU.U8 UR4, c[0x0][0x3f0] ;  /* 0x00007e00ff0477ac */ /* 0x000e640008000000 */
[----:B------:R-:W-:-:S02]  /*0650*/  @!P6 IADD3 R27, PT, PT, R27, -R18, RZ ;  /* 0x800000121b1be210 */ /* 0x000fc40007ffe0ff */
[----:B------:R-:W-:Y:S01]  /*0660*/  ISETP.GE.U32.AND P5, PT, R5, R16, PT ;  /* 0x000000100500720c */ /* 0x000fe20003fa6070 */
[----:B----4-:R-:W2:Y:S01]  /*0670*/  I2F.S8 R21, R14 ;  /* 0x0000000e00157306 */ /* 0x010ea20000001400 */
[----:B------:R-:W-:-:S07]  /*0680*/  ISETP.GE.U32.AND P4, PT, R27, R18, PT ;  /* 0x000000121b00720c */ /* 0x000fce0003f86070 */
[----:B------:R-:W4:Y:S01]  /*0690*/  I2F.S8 R25, R14.B2 ;  /* 0x2000000e00197306 */ /* 0x000f220000001400 */
[----:B-----5:R-:W-:-:S07]  /*06a0*/  HADD2.F32 R20, -RZ, R11.H0_H0 ;  /* 0x2000000bff147230 */ /* 0x020fce0000004100 */
[----:B------:R-:W-:Y:S01]  /*06b0*/  I2F.S8 R23, R14.B1 ;  /* 0x1000000e00177306 */ /* 0x000fe20000001400 */
[----:B------:R-:W-:Y:S01]  /*06c0*/  HADD2.F32 R4, -RZ, R19.H0_H0 ;  /* 0x20000013ff047230 */ /* 0x000fe20000004100 */
[----:B0-----:R-:W0:Y:S06]  /*06d0*/  @P0 LDC R2, c[0x0][0x388] ;  /* 0x0000e200ff020b82 */ /* 0x001e2c0000000800 */
[----:B------:R-:W5:Y:S01]  /*06e0*/  I2F.S8 R15, R14.B3 ;  /* 0x3000000e000f7306 */ /* 0x000f620000001400 */
[----:B---3--:R-:W-:Y:S01]  /*06f0*/  HADD2.F32 R12, -RZ, R12.H0_H0 ;  /* 0x2000000cff0c7230 */ /* 0x008fe20000004100 */
[----:B------:R-:W-:Y:S01]  /*0700*/  LOP3.LUT R11, R10, R17, RZ, 0x3c, !PT ;  /* 0x000000110a0b7212 */ /* 0x000fe200078e3cff */
[----:B------:R-:W-:Y:S01]  /*0710*/  HADD2.F32 R18, -RZ, R13.H0_H0 ;  /* 0x2000000dff127230 */ /* 0x000fe20000004100 */
[----:B------:R-:W3:Y:S01]  /*0720*/  @P0 LDC R3, c[0x0][0x38c] ;  /* 0x0000e300ff030b82 */ /* 0x000ee20000000800 */
[----:B------:R-:W-:Y:S01]  /*0730*/  @P5 IMAD.IADD R5, R5, 0x1, -R16 ;  /* 0x0000000105055824 */ /* 0x000fe200078e0a10 */
[----:B------:R-:W-:Y:S01]  /*0740*/  ISETP.GE.AND P5, PT, R11, RZ, PT ;  /* 0x000000ff0b00720c */ /* 0x000fe20003fa6270 */
[----:B------:R-:W-:Y:S01]  /*0750*/  @!P6 VIADD R7, R7, 0x1 ;  /* 0x000000010707e836 */ /* 0x000fe20000000000 */
[----:B------:R-:W-:-:S04]  /*0760*/  ISETP.NE.AND P6, PT, R17, RZ, PT ;  /* 0x000000ff1100720c */ /* 0x000fc80003fc5270 */
[----:B------:R-:W-:Y:S02]  /*0770*/  @P4 IADD3 R7, PT, PT, R7, 0x1, RZ ;  /* 0x0000000107074810 */ /* 0x000fe40007ffe0ff */
[----:B------:R-:W-:Y:S01]  /*0780*/  ISETP.GE.U32.AND P4, PT, R5, R16, PT ;  /* 0x000000100500720c */ /* 0x000fe20003f86070 */
[----:B-1----:R-:W-:Y:S01]  /*0790*/  UPRMT UR4, UR4, 0x8880, URZ ;  /* 0x0000888004047896 */ /* 0x002fe200080000ff */
[----:B------:R-:W-:-:S03]  /*07a0*/  @!P1 VIADD R6, R6, 0x1 ;  /* 0x0000000106069836 */ /* 0x000fc60000000000 */
[----:B------:R-:W-:Y:S01]  /*07b0*/  UISETP.NE.AND UP0, UPT, UR4, URZ, UPT ;  /* 0x000000ff0400728c */ /* 0x000fe2000bf05270 */
[----:B------:R-:W-:Y:S01]  /*07c0*/  @!P5 IMAD.MOV R7, RZ, RZ, -R7 ;  /* 0x000000ffff07d224 */ /* 0x000fe200078e0a07 */
[----:B------:R-:W-:Y:S02]  /*07d0*/  @!P6 LOP3.LUT R7, RZ, R17, RZ, 0x33, !PT ;  /* 0x00000011ff07e212 */ /* 0x000fe400078e33ff */
[----:B------:R-:W-:Y:S02]  /*07e0*/  @P3 IADD3 R6, PT, PT, R6, 0x1, RZ ;  /* 0x0000000106063810 */ /* 0x000fe40007ffe0ff */
[C---:B------:R-:W-:Y:S01]  /*07f0*/  ISETP.NE.AND P1, PT, R16.reuse, RZ, PT ;  /* 0x000000ff1000720c */ /* 0x040fe20003f25270 */
[----:B------:R-:W-:Y:S01]  /*0800*/  IMAD.MOV R13, RZ, RZ, -R7 ;  /* 0x000000ffff0d7224 */ /* 0x000fe200078e0a07 */
[----:B------:R-:W-:Y:S01]  /*0810*/  ISETP.NE.U32.AND P3, PT, R16, RZ, PT ;  /* 0x000000ff1000720c */ /* 0x000fe20003f65070 */
[----:B------:R-:W-:Y:S01]  /*0820*/  @P4 IMAD.IADD R5, R5, 0x1, -R16 ;  /* 0x0000000105054824 */ /* 0x000fe200078e0a10 */
[----:B------:R-:W-:Y:S01]  /*0830*/  @!P2 IADD3 R6, PT, PT, -R6, RZ, RZ ;  /* 0x000000ff0606a210 */ /* 0x000fe20007ffe1ff */
[----:B------:R-:W-:-:S02]  /*0840*/  IMAD R10, R17, R13, R10 ;  /* 0x0000000d110a7224 */ /* 0x000fc400078e020a */
[-C--:B--2---:R-:W-:Y:S01]  /*0850*/  FFMA.FTZ R4, R21, R8.reuse, R4 ;  /* 0x0000000815047223 */ /* 0x084fe20000010004 */
[-C--:B----4-:R-:W-:Y:S01]  /*0860*/  FFMA.FTZ R12, R25, R8.reuse, R12 ;  /* 0x00000008190c7223 */ /* 0x090fe2000001000c */
[-C--:B-----5:R-:W-:Y:S01]  /*0870*/  FFMA.FTZ R18, R15, R8.reuse, R18 ;  /* 0x000000080f127223 */ /* 0x0a0fe20000010012 */
[----:B------:R-:W-:Y:S01]  /*0880*/  FFMA.FTZ R20, R23, R8, R20 ;  /* 0x0000000817147223 */ /* 0x000fe20000010014 */
[-C--:B------:R-:W-:Y:S01]  /*0890*/  FMUL.FTZ R4, R4, R9.reuse ;  /* 0x0000000904047220 */ /* 0x080fe20000410000 */
[-C--:B------:R-:W-:Y:S01]  /*08a0*/  FMUL.FTZ R8, R12, R9.reuse ;  /* 0x000000090c087220 */ /* 0x080fe20000410000 */
[-C--:B------:R-:W-:Y:S01]  /*08b0*/  FMUL.FTZ R11, R18, R9.reuse ;  /* 0x00000009120b7220 */ /* 0x080fe20000410000 */
[----:B------:R-:W-:-:S03]  /*08c0*/  FMUL.FTZ R20, R20, R9 ;  /* 0x0000000914147220 */ /* 0x000fc60000410000 */
[----:B------:R-:W1:Y:S08]  /*08d0*/  F2I.S8.NTZ R4, R4 ;  /* 0x0000000400047305 */ /* 0x000e700000202100 */
[----:B------:R2:W4:Y:S08]  /*08e0*/  F2I.S8.NTZ R9, R20 ;  /* 0x0000001400097305 */ /* 0x0005300000202100 */
[----:B------:R-:W0:Y:S08]  /*08f0*/  F2I.S8.NTZ R8, R8 ;  /* 0x0000000800087305 */ /* 0x000e300000202100 */
[----:B------:R-:W0:Y:S01]  /*0900*/  F2I.S8.NTZ R11, R11 ;  /* 0x0000000b000b7305 */ /* 0x000e220000202100 */
[----:B------:R-:W-:-:S04]  /*0910*/  LOP3.LUT R12, RZ, R16, RZ, 0x33, !PT ;  /* 0x00000010ff0c7212 */ /* 0x000fc800078e33ff */
[C---:B------:R-:W-:Y:S02]  /*0920*/  SEL R5, R12.reuse, R5, !P3 ;  /* 0x000000050c057207 */ /* 0x040fe40005800000 */
        /* <DEDUP_REMOVED lines=8> */
[----:B------:R-:W-:-:S03]  /*09b0*/  IMAD.SHL.U32 R5, R5, 0x80, RZ ;  /* 0x0000008005057824 */ /* 0x000fc600078e00ff */
[----:B------:R-:W-:Y:S02]  /*09c0*/  LOP3.LUT R0, R13, 0x6, R0, 0xf8, !PT ;  /* 0x000000060d007812 */ /* 0x000fe400078ef800 */
[----:B------:R-:W-:Y:S02]  /*09d0*/  LOP3.LUT R5, R5, 0x300, RZ, 0xc0, !PT ;  /* 0x0000030005057812 */ /* 0x000fe400078ec0ff */
[----:B------:R-:W-:Y:S02]  /*09e0*/  LOP3.LUT R13, R10, 0x1f, RZ, 0xc0, !PT ;  /* 0x0000001f0a0d7812 */ /* 0x000fe400078ec0ff */
[----:B------:R-:W-:-:S05]  /*09f0*/  LEA R0, R0, R5, 0x5 ;  /* 0x0000000500007211 */ /* 0x000fca00078e28ff */
[----:B------:R-:W-:Y:S01]  /*0a00*/  IMAD.IADD R0, R13, 0x1, R0 ;  /* 0x000000010d007824 */ /* 0x000fe200078e0200 */
[----:B------:R-:W-:Y:S06]  /*0a10*/  BRA `(.L_x_92) ;  /* 0x0000000000407947 */ /* 0x000fec0003800000 */
.L_x_91:
[----:B------:R-:W-:-:S13]  /*0a20*/  ISETP.NE.AND P1, PT, R0, 0x1, PT ;  /* 0x000000010000780c */ /* 0x000fda0003f25270 */
[----:B------:R-:W-:-:S05]  /*0a30*/  @P1 LOP3.LUT R0, R10, 0x1f, RZ, 0xc0, !PT ;  /* 0x0000001f0a001812 */ /* 0x000fca00078ec0ff */
[----:B------:R-:W-:Y:S01]  /*0a40*/  @P1 IMAD R0, R5, 0x20, R0 ;  /* 0x0000002005001824 */ /* 0x000fe200078e0200 */
[----:B------:R-:W-:Y:S06]  /*0a50*/  @P1 BRA `(.L_x_92) ;  /* 0x0000000000301947 */ /* 0x000fec0003800000 */
[----:B------:R-:W-:Y:S02]  /*0a60*/  SHF.R.U32.HI R0, RZ, 0x3, R10 ;  /* 0x00000003ff007819 */ /* 0x000fe4000001160a */
[--C-:B------:R-:W-:Y:S02]  /*0a70*/  SHF.R.U32.HI R12, RZ, 0x1, R5.reuse ;  /* 0x00000001ff0c7819 */ /* 0x100fe40000011605 */
[----:B------:R-:W-:Y:S02]  /*0a80*/  LOP3.LUT R0, R0, 0x3, RZ, 0xc0, !PT ;  /* 0x0000000300007812 */ /* 0x000fe400078ec0ff */
[----:B------:R-:W-:Y:S02]  /*0a90*/  SHF.L.U32 R14, R5, 0x7, RZ ;  /* 0x00000007050e7819 */ /* 0x000fe400000006ff */
[----:B------:R-:W-:Y:S02]  /*0aa0*/  LOP3.LUT R13, R12, 0x3, RZ, 0xc0, !PT ;  /* 0x000000030c0d7812 */ /* 0x000fe400078ec0ff */
[----:B------:R-:W-:-:S02]  /*0ab0*/  LOP3.LUT R0, R0, 0x7fffff8, R5, 0xf8, !PT ;  /* 0x07fffff800007812 */ /* 0x000fc400078ef805 */
[----:B------:R-:W-:Y:S02]  /*0ac0*/  LOP3.LUT R12, R10, 0x3, RZ, 0xc0, !PT ;  /* 0x000000030a0c7812 */ /* 0x000fe400078ec0ff */
[----:B------:R-:W-:Y:S02]  /*0ad0*/  LOP3.LUT R5, R14, 0x80, RZ, 0xc0, !PT ;  /* 0x000000800e057812 */ /* 0x000fe400078ec0ff */
[----:B------:R-:W-:-:S03]  /*0ae0*/  LOP3.LUT R13, R13, 0x4, R10, 0xf8, !PT ;  /* 0x000000040d0d7812 */ /* 0x000fc600078ef80a */
[----:B------:R-:W-:Y:S01]  /*0af0*/  IMAD R0, R0, 0x20, R5 ;  /* 0x0000002000007824 */ /* 0x000fe200078e0205 */
[----:B------:R-:W-:-:S05]  /*0b00*/  LEA R13, R13, R12, 0x2 ;  /* 0x0000000c0d0d7211 */ /* 0x000fca00078e10ff */
[----:B------:R-:W-:-:S07]  /*0b10*/  IMAD.IADD R0, R0, 0x1, R13 ;  /* 0x0000000100007824 */ /* 0x000fce00078e020d */
.L_x_92:
[----:B------:R-:W1:Y:S01]  /*0b20*/  LDC R12, c[0x0][0x3c8] ;  /* 0x0000f200ff0c7b82 */ /* 0x000e620000000800 */
[----:B------:R-:W2:Y:S01]  /*0b30*/  LDCU UR4, c[0x0][0x3bc] ;  /* 0x00007780ff0477ac */ /* 0x000ea20008000800 */
[----:B------:R-:W-:Y:S02]  /*0b40*/  LOP3.LUT R5, R10, 0xfe0, RZ, 0xc0, !PT ;  /* 0x00000fe00a057812 */ /* 0x000fe400078ec0ff */
[----:B0-----:R-:W-:Y:S02]  /*0b50*/  PRMT R8, R8, 0x3340, R11 ;  /* 0x0000334008087816 */ /* 0x001fe4000000000b */
[----:B------:R-:W-:Y:S02]  /*0b60*/  PRMT R9, R4, 0x3340, R9 ;  /* 0x0000334004097816 */ /* 0x000fe40000000009 */
[----:B------:R-:W0:Y:S02]  /*0b70*/  @P0 LDC R16, c[0x0][0x3c4] ;  /* 0x0000f100ff100b82 */ /* 0x000e240000000800 */
[----:B------:R-:W-:Y:S01]  /*0b80*/  PRMT R9, R9, 0x5410, R8 ;  /* 0x0000541009097816 */ /* 0x000fe20000000008 */
[----:B--2---:R-:W-:-:S05]  /*0b90*/  IMAD R7, R6, UR4, R7 ;  /* 0x0000000406077c24 */ /* 0x004fca000f8e0207 */
[----:B-1----:R-:W1:Y:S02]  /*0ba0*/  @P0 LDC R12, c[0x0][0x3cc] ;  /* 0x0000f300ff0c0b82 */ /* 0x002e640000000800 */
[----:B-1----:R-:W-:-:S04]  /*0bb0*/  IMAD R7, R12, R7, RZ ;  /* 0x000000070c077224 */ /* 0x002fc800078e02ff */
[----:B0-----:R-:W-:-:S05]  /*0bc0*/  IMAD R5, R5, R16, R7 ;  /* 0x0000001005057224 */ /* 0x001fca00078e0207 */
[----:B------:R-:W-:-:S04]  /*0bd0*/  IADD3 R0, PT, PT, R5, R0, RZ ;  /* 0x0000000005007210 */ /* 0x000fc80007ffe0ff */
[----:B------:R-:W-:-:S05]  /*0be0*/  SHF.R.S32.HI R5, RZ, 0x2, R0 ;  /* 0x00000002ff057819 */ /* 0x000fca0000011400 */
[----:B------:R-:W-:-:S05]  /*0bf0*/  IMAD.WIDE R2, R5, 0x4, R2 ;  /* 0x0000000405027825 */ /* 0x000fca00078e0202 */
[----:B------:R-:W-:Y:S01]  /*0c00*/  STG.E desc[UR6][R2.64], R9 ;  /* 0x0000000902007986 */ /* 0x000fe2000c101906 */
[----:B------:R-:W-:Y:S05]  /*0c10*/  EXIT ;  /* 0x000000000000794d */ /* 0x000fea0003800000 */
.L_x_93:
        /* <DEDUP_REMOVED lines=14> */
.L_x_143:


//--------------------- .text._ZN17fastertransformer32add_QK_bias_transform_varlen_rowIfEEvPaS1_PKaPKT_S3_S6_iiiiiiiiPKfS8_S8_S8_bi --------------------------
	.section	.text._ZN17fastertransformer32add_QK_bias_transform_varlen_rowIfEEvPaS1_PKaPKT_S3_S6_iiiiiiiiPKfS8_S8_S8_bi,"ax",@progbits
	.align	128
        .global         _ZN17fastertransformer32add_QK_bias_transform_varlen_rowIfEEvPaS1_PKaPKT_S3_S6_iiiiiiiiPKfS8_S8_S8_bi
        .type           _ZN17fastertransformer32add_QK_bias_transform_varlen_rowIfEEvPaS1_PKaPKT_S3_S6_iiiiiiiiPKfS8_S8_S8_bi,@function
        .size           _ZN17fastertransformer32add_QK_bias_transform_varlen_rowIfEEvPaS1_PKaPKT_S3_S6_iiiiiiiiPKfS8_S8_S8_bi,(.L_x_144 - _ZN17fastertransformer32add_QK_bias_transform_varlen_rowIfEEvPaS1_PKaPKT_S3_S6_iiiiiiiiPKfS8_S8_S8_bi)
        .other          _ZN17fastertransformer32add_QK_bias_transform_varlen_rowIfEEvPaS1_PKaPKT_S3_S6_iiiiiiiiPKfS8_S8_S8_bi,@"STO_CUDA_ENTRY STV_DEFAULT"
_ZN17fastertransformer32add_QK_bias_transform_varlen_rowIfEEvPaS1_PKaPKT_S3_S6_iiiiiiiiPKfS8_S8_S8_bi:
.text._ZN17fastertransformer32add_QK_bias_transform_varlen_rowIfEEvPaS1_PKaPKT_S3_S6_iiiiiiiiPKfS8_S8_S8_bi:
[----:B------:R-:W-:Y:S08]  /*0000*/  LDC R1, c[0x0][0x37c] ;  /* 0x0000df00ff017b82 */ /* 0x000ff00000000800 */
[----:B------:R-:W0:Y:S01]  /*0010*/  S2UR UR4, SR_CTAID.X ;  /* 0x00000000000479c3 */ /* 0x000e220000002500 */
[----:B------:R-:W1:Y:S01]  /*0020*/  LDCU.64 UR6, c[0x0][0x358] ;  /* 0x00006b00ff0677ac */ /* 0x000e620008000a00 */
[----:B------:R-:W2:Y:S06]  /*0030*/  LDCU UR5, c[0x0][0x3f4] ;  /* 0x00007e80ff0577ac */ /* 0x000eac0008000800 */
[----:B------:R-:W0:Y:S08]  /*0040*/  LDC R10, c[0x0][0x3b0] ;  /* 0x0000ec00ff0a7b82 */ /* 0x000e300000000800 */
[----:B------:R-:W3:Y:S01]  /*0050*/  LDC.64 R12, c[0x0][0x390] ;  /* 0x0000e400ff0c7b82 */ /* 0x000ee20000000a00 */
[----:B0-----:R-:W-:-:S13]  /*0060*/  ISETP.LE.U32.AND P4, PT, R10, UR4, PT ;  /* 0x000000040a007c0c */ /* 0x001fda000bf83070 */
[----:B------:R-:W1:Y:S08]  /*0070*/  @!P4 LDC.64 R2, c[0x0][0x3d0] ;  /* 0x0000f400ff02cb82 */ /* 0x000e700000000a00 */
[----:B------:R-:W0:Y:S01]  /*0080*/  @!P4 LDC.64 R8, c[0x0][0x3e0] ;  /* 0x0000f800ff08cb82 */ /* 0x000e220000000a00 */
[----:B-1----:R1:W4:Y:S04]  /*0090*/  @!P4 LDG.E.CONSTANT R11, desc[UR6][R2.64] ;  /* 0x00000006020bc981 */ /* 0x002328000c1e9900 */
[----:B0-----:R0:W5:Y:S01]  /*00a0*/  @!P4 LDG.E.CONSTANT R8, desc[UR6][R8.64] ;  /* 0x000000060808c981 */ /* 0x001162000c1e9900 */
[----:B------:R-:W2:Y:S01]  /*00b0*/  I2F.U32.RP R0, R10 ;  /* 0x0000000a00007306 */ /* 0x000ea20000209000 */
[C---:B------:R-:W-:Y:S01]  /*00c0*/  ISETP.LE.U32.AND P0, PT, R10.reuse, UR4, PT ;  /* 0x000000040a007c0c */ /* 0x040fe2000bf03070 */
[----:B-1----:R-:W1:Y:S01]  /*00d0*/  LDC.64 R2, c[0x0][0x398] ;  /* 0x0000e600ff027b82 */ /* 0x002e620000000a00 */
[----:B------:R-:W-:-:S02]  /*00e0*/  ISETP.NE.U32.AND P3, PT, R10, RZ, PT ;  /* 0x000000ff0a00720c */ /* 0x000fc40003f65070 */
[----:B------:R-:W-:Y:S01]  /*00f0*/  LOP3.LUT R17, RZ, R10, RZ, 0x33, !PT ;  /* 0x0000000aff117212 */ /* 0x000fe200078e33ff */
[----:B0-----:R-:W0:Y:S08]  /*0100*/  S2R R9, SR_TID.X ;  /* 0x0000000000097919 */ /* 0x001e300000002100 */
[----:B---3--:R-:W3:Y:S01]  /*0110*/  @P0 LDC R12, c[0x0][0x3a0] ;  /* 0x0000e800ff0c0b82 */ /* 0x008ee20000000800 */
[----:B--2---:R-:W2:Y:S07]  /*0120*/  MUFU.RCP R0, R0 ;  /* 0x0000000000007308 */ /* 0x004eae0000001000 */
[----:B------:R-:W3:Y:S08]  /*0130*/  @P0 LDC R13, c[0x0][0x3a4] ;  /* 0x0000e900ff0d0b82 */ /* 0x000ef00000000800 */
[----:B-1----:R-:W1:Y:S01]  /*0140*/  @P0 LDC R2, c[0x0][0x3a8] ;  /* 0x0000ea00ff020b82 */ /* 0x002e620000000800 */
[----:B--2---:R-:W-:-:S04]  /*0150*/  VIADD R4, R0, 0xffffffe ;  /* 0x0ffffffe00047836 */ /* 0x004fc80000000000 */
[----:B------:R2:W3:Y:S03]  /*0160*/  F2I.FTZ.U32.TRUNC.NTZ R5, R4 ;  /* 0x0000000400057305 */ /* 0x0004e6000021f000 */
[----:B------:R-:W1:Y:S01]  /*0170*/  @P0 LDC R3, c[0x0][0x3ac] ;  /* 0x0000eb00ff030b82 */ /* 0x000e620000000800 */
[----:B0-----:R-:W-:Y:S02]  /*0180*/  IMAD.SHL.U32 R9, R9, 0x4, RZ ;  /* 0x0000000409097824 */ /* 0x001fe400078e00ff */
[----:B--2---:R-:W-:Y:S02]  /*0190*/  IMAD.MOV.U32 R4, RZ, RZ, RZ ;  /* 0x000000ffff047224 */ /* 0x004fe400078e00ff */
[----:B---3--:R-:W-:-:S04]  /*01a0*/  IMAD.MOV R7, RZ, RZ, -R5 ;  /* 0x000000ffff077224 */ /* 0x008fc800078e0a05 */
[----:B------:R-:W-:-:S04]  /*01b0*/  IMAD R7, R7, R10, RZ ;  /* 0x0000000a07077224 */ /* 0x000fc800078e02ff */
[----:B------:R-:W-:-:S06]  /*01c0*/  IMAD.HI.U32 R5, R5, R7, R4 ;  /* 0x0000000705057227 */ /* 0x000fcc00078e0004 */
[----:B------:R-:W-:-:S05]  /*01d0*/  IMAD.HI.U32 R6, R5, UR4, RZ ;  /* 0x0000000405067c27 */ /* 0x000fca000f8e00ff */
[----:B------:R-:W-:-:S05]  /*01e0*/  IADD3 R5, PT, PT, -R6, RZ, RZ ;  /* 0x000000ff06057210 */ /* 0x000fca0007ffe1ff */
[----:B------:R-:W-:-:S05]  /*01f0*/  IMAD R5, R10, R5, UR4 ;  /* 0x000000040a057e24 */ /* 0x000fca000f8e0205 */
[----:B------:R-:W-:-:S13]  /*0200*/  ISETP.GE.U32.AND P1, PT, R5, R10, PT ;  /* 0x0000000a0500720c */ /* 0x000fda0003f26070 */
[----:B------:R-:W-:Y:S02]  /*0210*/  @P1 IMAD.IADD R5, R5, 0x1, -R10 ;  /* 0x0000000105051824 */ /* 0x000fe400078e0a0a */
[----:B------:R-:W-:-:S03]  /*0220*/  @P1 VIADD R6, R6, 0x1 ;  /* 0x0000000106061836 */ /* 0x000fc60000000000 */
[CC--:B------:R-:W-:Y:S02]  /*0230*/  ISETP.GE.U32.AND P2, PT, R5.reuse, R10.reuse, PT ;  /* 0x0000000a0500720c */ /* 0x0c0fe40003f46070 */
[----:B------:R-:W-:Y:S01]  /*0240*/  IADD3 R4, PT, PT, R5, -R10, RZ ;  /* 0x8000000a05047210 */ /* 0x000fe20007ffe0ff */
[----:B-1----:R-:W-:Y:S01]  /*0250*/  IMAD.WIDE.U32 R2, R9, 0x4, R2 ;  /* 0x0000000409027825 */ /* 0x002fe200078e0002 */
[----:B------:R-:W0:Y:S04]  /*0260*/  LDC R10, c[0x0][0x3b8] ;  /* 0x0000ee00ff0a7b82 */ /* 0x000e280000000800 */
[----:B------:R-:W4:Y:S04]  /*0270*/  LDG.E.CONSTANT R20, desc[UR6][R2.64] ;  /* 0x0000000602147981 */ /* 0x000f28000c1e9900 */
[----:B------:R-:W2:Y:S01]  /*0280*/  LDG.E.CONSTANT R16, desc[UR6][R2.64+0x8] ;  /* 0x0000080602107981 */ /* 0x000ea2000c1e9900 */
[----:B------:R-:W-:-:S03]  /*0290*/  @P2 VIADD R6, R6, 0x1 ;  /* 0x0000000106062836 */ /* 0x000fc60000000000 */
[----:B------:R-:W3:Y:S02]  /*02a0*/  LDG.E.CONSTANT R18, desc[UR6][R2.64+0x4] ;  /* 0x0000040602127981 */ /* 0x000ee4000c1e9900 */
[----:B------:R-:W-:Y:S02]  /*02b0*/  SEL R0, R17, R6, !P3 ;  /* 0x0000000611007207 */ /* 0x000fe40005800000 */
[----:B------:R-:W-:Y:S01]  /*02c0*/  @P3 SEL R17, R4, R5, P2 ;  /* 0x0000000504113207 */ /* 0x000fe20001000000 */
[----:B------:R-:W5:Y:S04]  /*02d0*/  LDG.E.CONSTANT R14, desc[UR6][R2.64+0xc] ;  /* 0x00000c06020e7981 */ /* 0x000f68000c1e9900 */
[----:B------:R-:W-:-:S05]  /*02e0*/  IMAD R4, R17, UR5, R9 ;  /* 0x0000000511047c24 */ /* 0x000fca000f8e0209 */
[----:B------:R-:W-:-:S05]  /*02f0*/  SHF.R.S32.HI R5, RZ, 0x2, R4 ;  /* 0x00000002ff057819 */ /* 0x000fca0000011404 */
[----:B------:R-:W-:Y:S02]  /*0300*/  IMAD.WIDE R12, R5, 0x4, R12 ;  /* 0x00000004050c7825 */ /* 0x000fe400078e020c */
[----:B------:R-:W1:Y:S03]  /*0310*/  @P4 LDC.64 R4, c[0x0][0x3d8] ;  /* 0x0000f600ff044b82 */ /* 0x000e660000000a00 */
[----:B------:R0:W4:Y:S05]  /*0320*/  LDG.E.CONSTANT R19, desc[UR6][R12.64] ;  /* 0x000000060c137981 */ /* 0x00012a000c1e9900 */
[----:B------:R-:W1:Y:S08]  /*0330*/  @P4 LDC.64 R6, c[0x0][0x3e8] ;  /* 0x0000fa00ff064b82 */ /* 0x000e700000000a00 */
[----:B0-----:R-:W0:Y:S01]  /*0340*/  LDC R12, c[0x0][0x3c0] ;  /* 0x0000f000ff0c7b82 */ /* 0x001e220000000800 */
[----:B-1----:R1:W2:Y:S04]  /*0350*/  @P4 LDG.E.CONSTANT R11, desc[UR6][R4.64] ;  /* 0x00000006040b4981 */ /* 0x0022a8000c1e9900 */
[----:B------:R1:W5:Y:S01]  /*0360*/  @P4 LDG.E.CONSTANT R8, desc[UR6][R6.64] ;  /* 0x0000000606084981 */ /* 0x000362000c1e9900 */
[----:B------:R-:W-:-:S02]  /*0370*/  IABS R13, R10 ;  /* 0x0000000a000d7213 */ /* 0x000fc40000000000 */
[----:B0-----:R-:W-:Y:S02]  /*0380*/  IABS R15, R12 ;  /* 0x0000000c000f7213 */ /* 0x001fe40000000000 */
[----:B------:R-:W0:Y:S08]  /*0390*/  I2F.RP R21, R13 ;  /* 0x0000000d00157306 */ /* 0x000e300000209400 */
[----:B------:R-:W1:Y:S08]  /*03a0*/  I2F.RP R22, R15 ;  /* 0x0000000f00167306 */ /* 0x000e700000209400 */
[----:B------:R-:W1:Y:S08]  /*03b0*/  I2F.U32.RP R23, R10 ;  /* 0x0000000a00177306 */ /* 0x000e700000209000 */
[----:B0-----:R-:W0:Y:S08]  /*03c0*/  MUFU.RCP R21, R21 ;  /* 0x0000001500157308 */ /* 0x001e300000001000 */
[----:B-1----:R-:W1:Y:S08]  /*03d0*/  MUFU.RCP R22, R22 ;  /* 0x0000001600167308 */ /* 0x002e700000001000 */
[----:B------:R-:W1:Y:S01]  /*03e0*/  MUFU.RCP R23, R23 ;  /* 0x0000001700177308 */ /* 0x000e620000001000 */
[----:B0-----:R-:W-:Y:S01]  /*03f0*/  VIADD R4, R21, 0xffffffe ;  /* 0x0ffffffe15047836 */ /* 0x001fe20000000000 */
[----:B-1----:R-:W-:-:S06]  /*0400*/  IADD3 R6, PT, PT, R22, 0xffffffe, RZ ;  /* 0x0ffffffe16067810 */ /* 0x002fcc0007ffe0ff */
[----:B------:R0:W1:Y:S08]  /*0410*/  F2I.FTZ.U32.TRUNC.NTZ R5, R4 ;  /* 0x0000000400057305 */ /* 0x000070000021f000 */
[----:B------:R-:W1:Y:S01]  /*0420*/  F2I.FTZ.U32.TRUNC.NTZ R7, R6 ;  /* 0x0000000600077305 */ /* 0x000e62000021f000 */
[----:B------:R-:W-:Y:S02]  /*0430*/  VIADD R2, R23, 0xffffffe ;  /* 0x0ffffffe17027836 */ /* 0x000fe40000000000 */
[----:B0-----:R-:W-:-:S02]  /*0440*/  IMAD.MOV.U32 R4, RZ, RZ, RZ ;  /* 0x000000ffff047224 */ /* 0x001fc400078e00ff */
[----:B-1----:R-:W-:-:S03]  /*0450*/  IMAD.MOV R24, RZ, RZ, -R5 ;  /* 0x000000ffff187224 */ /* 0x002fc600078e0a05 */
[----:B------:R-:W0:Y:S01]  /*0460*/  F2I.FTZ.U32.TRUNC.NTZ R3, R2 ;  /* 0x0000000200037305 */ /* 0x000e22000021f000 */
[----:B------:R-:W-:Y:S01]  /*0470*/  IMAD R21, R24, R13, RZ ;  /* 0x0000000d18157224 */ /* 0x000fe200078e02ff */
[----:B------:R-:W-:-:S03]  /*0480*/  IADD3 R25, PT, PT, RZ, -R7, RZ ;  /* 0x80000007ff197210 */ /* 0x000fc60007ffe0ff */
[----:B------:R-:W-:-:S04]  /*0490*/  IMAD.HI.U32 R5, R5, R21, R4 ;  /* 0x0000001505057227 */ /* 0x000fc800078e0004 */
[----:B------:R-:W-:Y:S01]  /*04a0*/  IMAD.MOV.U32 R24, RZ, RZ, R25 ;  /* 0x000000ffff187224 */ /* 0x000fe200078e0019 */
[----:B------:R-:W-:Y:S01]  /*04b0*/  IABS R4, R9 ;  /* 0x0000000900047213 */ /* 0x000fe20000000000 */
[----:B------:R-:W-:Y:S02]  /*04c0*/  IMAD.MOV.U32 R6, RZ, RZ, RZ ;  /* 0x000000ffff067224 */ /* 0x000fe400078e00ff */
[----:B------:R-:W-:Y:S01]  /*04d0*/  IMAD R21, R24, R15, RZ ;  /* 0x0000000f18157224 */ /* 0x000fe200078e02ff */
[----:B0-----:R-:W-:Y:S01]  /*04e0*/  IADD3 R23, PT, PT, RZ, -R3, RZ ;  /* 0x80000003ff177210 */ /* 0x001fe20007ffe0ff */
[----:B------:R-:W-:Y:S02]  /*04f0*/  IMAD.MOV.U32 R24, RZ, RZ, R4 ;  /* 0x000000ffff187224 */ /* 0x000fe400078e0004 */
[----:B------:R-:W-:Y:S01]  /*0500*/  IMAD.HI.U32 R21, R7, R21, R6 ;  /* 0x0000001507157227 */ /* 0x000fe200078e0006 */
[----:B------:R-:W-:-:S03]  /*0510*/  IABS R22, R17 ;  /* 0x0000001100167213 */ /* 0x000fc60000000000 */
[----:B------:R-:W-:Y:S02]  /*0520*/  HFMA2 R2, -RZ, RZ, 0, 0 ;  /* 0x00000000ff027431 */ /* 0x000fe400000001ff */
[----:B------:R-:W-:Y:S02]  /*0530*/  IMAD R23, R23, R10, RZ ;  /* 0x0000000a17177224 */ /* 0x000fe400078e02ff */
[----:B------:R-:W-:-:S04]  /*0540*/  IMAD.HI.U32 R6, R21, R24, RZ ;  /* 0x0000001815067227 */ /* 0x000fc800078e00ff */
[----:B------:R-:W-:-:S04]  /*0550*/  IMAD.HI.U32 R4, R5, R22, RZ ;  /* 0x0000001605047227 */ /* 0x000fc800078e00ff */
[----:B------:R-:W-:Y:S02]  /*0560*/  IMAD.MOV R5, RZ, RZ, -R6 ;  /* 0x000000ffff057224 */ /* 0x000fe400078e0a06 */
[----:B------:R-:W-:-:S04]  /*0570*/  IMAD.HI.U32 R2, R3, R23, R2 ;  /* 0x0000001703027227 */ /* 0x000fc800078e0002 */
[----:B------:R-:W-:Y:S02]  /*0580*/  IMAD.MOV R3, RZ, RZ, -R4 ;  /* 0x000000ffff037224 */ /* 0x000fe400078e0a04 */
[----:B------:R-:W-:Y:S02]  /*0590*/  IMAD R24, R15, R5, R24 ;  /* 0x000000050f187224 */ /* 0x000fe400078e0218 */
[----:B------:R-:W-:Y:S02]  /*05a0*/  IMAD R22, R13, R3, R22 ;  /* 0x000000030d167224 */ /* 0x000fe400078e0216 */
[----:B------:R-:W-:Y:S01]  /*05b0*/  IMAD.HI.U32 R2, R2, UR4, RZ ;  /* 0x0000000402027c27 */ /* 0x000fe2000f8e00ff */
[----:B------:R-:W-:Y:S02]  /*05c0*/  ISETP.GT.U32.AND P6, PT, R15, R24, PT ;  /* 0x000000180f00720c */ /* 0x000fe40003fc4070 */
[----:B------:R-:W-:Y:S02]  /*05d0*/  ISETP.GT.U32.AND P1, PT, R13, R22, PT ;  /* 0x000000160d00720c */ /* 0x000fe40003f24070 */
[----:B------:R-:W-:-:S02]  /*05e0*/  IADD3 R5, PT, PT, -R2, RZ, RZ ;  /* 0x000000ff02057210 */ /* 0x000fc40007ffe1ff */
[----:B------:R-:W0:Y:S03]  /*05f0*/  LDC.64 R2, c[0x0][0x380] ;  /* 0x0000e000ff027b82 */ /* 0x000e260000000a00 */
[----:B------:R-:W-:Y:S01]  /*0600*/  IMAD R5, R10, R5, UR4 ;  /* 0x000000040a057e24 */ /* 0x000fe2000f8e0205 */
[----:B------:R-:W1:Y:S03]  /*0610*/  LDCU.U8 UR4, c[0x0][0x3f0] ;  /* 0x00007e00ff0477ac */ /* 0x000e660008000000 */
[----:B------:R-:W-:Y:S01]  /*0620*/  @!P6 IMAD.IADD R24, R24, 0x1, -R15 ;  /* 0x000000011818e824 */ /* 0x000fe200078e0a0f */
[----:B------:R-:W-:Y:S01]  /*0630*/  ISETP.GE.U32.AND P5, PT, R5, R10, PT ;  /* 0x0000000a0500720c */ /* 0x000fe20003fa6070 */
[----:B------:R-:W-:Y:S01]  /*0640*/  @!P1 IMAD.IADD R22, R22, 0x1, -R13 ;  /* 0x0000000116169824 */ /* 0x000fe200078e0a0d */
[----:B----4-:R-:W2:Y:S02]  /*0650*/  I2F.S8 R7, R19 ;  /* 0x0000001300077306 */ /* 0x010ea40000001400 */
[----:B------:R-:W-:-:S06]  /*0660*/  ISETP.GE.U32.AND P4, PT, R24, R15, PT ;  /* 0x0000000f1800720c */ /* 0x000fcc0003f86070 */
[----:B------:R-:W4:Y:S01]  /*0670*/  I2F.S8 R23, R19.B2 ;  /* 0x2000001300177306 */ /* 0x000f220000001400 */
[----:B------:R-:W-:-:S07]  /*0680*/  ISETP.GE.U32.AND P3, PT, R22, R13, PT ;  /* 0x0000000d1600720c */ /* 0x000fce0003f66070 */
[----:B------:R-:W3:Y:S08]  /*0690*/  I2F.S8 R21, R19.B1 ;  /* 0x1000001300157306 */ /* 0x000ef00000001400 */
[----:B------:R-:W5:Y:S01]  /*06a0*/  I2F.S8 R25, R19.B3 ;  /* 0x3000001300197306 */ /* 0x000f620000001400 */
[----:B------:R-:W-:Y:S01]  /*06b0*/  LOP3.LUT R13, R9, R12, RZ, 0x3c, !PT ;  /* 0x0000000c090d7212 */ /* 0x000fe200078e3cff */
[----:B------:R-:W-:Y:S01]  /*06c0*/  @!P6 VIADD R6, R6, 0x1 ;  /* 0x000000010606e836 */ /* 0x000fe20000000000 */
[----:B------:R-:W-:Y:S01]  /*06d0*/  @P5 IADD3 R5, PT, PT, R5, -R10, RZ ;  /* 0x8000000a05055210 */ /* 0x000fe20007ffe0ff */
[----:B0-----:R-:W0:Y:S01]  /*06e0*/  @P0 LDC R2, c[0x0][0x388] ;  /* 0x0000e200ff020b82 */ /* 0x001e220000000800 */
[----:B------:R-:W-:-:S02]  /*06f0*/  ISETP.GE.AND P5, PT, R13, RZ, PT ;  /* 0x000000ff0d00720c */ /* 0x000fc40003fa6270 */
[----:B------:R-:W-:Y:S02]  /*0700*/  @!P1 IADD3 R4, PT, PT, R4, 0x1, RZ ;  /* 0x0000000104049810 */ /* 0x000fe40007ffe0ff */
[----:B------:R-:W-:Y:S01]  /*0710*/  ISETP.NE.AND P6, PT, R12, RZ, PT ;  /* 0x000000ff0c00720c */ /* 0x000fe20003fc5270 */
[----:B------:R-:W-:Y:S01]  /*0720*/  @P4 VIADD R6, R6, 0x1 ;  /* 0x0000000106064836 */ /* 0x000fe20000000000 */
[-C--:B------:R-:W-:Y:S01]  /*0730*/  LOP3.LUT R17, R17, R10.reuse, RZ, 0x3c, !PT ;  /* 0x0000000a11117212 */ /* 0x080fe200078e3cff */
[----:B------:R-:W0:Y:S01]  /*0740*/  @P0 LDC R3, c[0x0][0x38c] ;  /* 0x0000e300ff030b82 */ /* 0x000e220000000800 */
[----:B------:R-:W-:Y:S01]  /*0750*/  ISETP.GE.U32.AND P4, PT, R5, R10, PT ;  /* 0x0000000a0500720c */ /* 0x000fe20003f86070 */
[----:B------:R-:W-:Y:S01]  /*0760*/  @P3 VIADD R4, R4, 0x1 ;  /* 0x0000000104043836 */ /* 0x000fe20000000000 */
[----:B------:R-:W-:Y:S01]  /*0770*/  ISETP.GE.AND P2, PT, R17, RZ, PT ;  /* 0x000000ff1100720c */ /* 0x000fe20003f46270 */
[----:B-1----:R-:W-:-:S03]  /*0780*/  UPRMT UR4, UR4, 0x8880, URZ ;  /* 0x0000888004047896 */ /* 0x002fc600080000ff */
[----:B------:R-:W-:Y:S01]  /*0790*/  MOV R13, R4 ;  /* 0x00000004000d7202 */ /* 0x000fe20000000f00 */
[----:B------:R-:W-:Y:S01]  /*07a0*/  UISETP.NE.AND UP0, UPT, UR4, URZ, UPT ;  /* 0x000000ff0400728c */ /* 0x000fe2000bf05270 */
[----:B------:R-:W-:Y:S01]  /*07b0*/  @!P5 IMAD.MOV R6, RZ, RZ, -R6 ;  /* 0x000000ffff06d224 */ /* 0x000fe200078e0a06 */
[----:B------:R-:W-:Y:S02]  /*07c0*/  @!P6 LOP3.LUT R6, RZ, R12, RZ, 0x33, !PT ;  /* 0x0000000cff06e212 */ /* 0x000fe400078e33ff */
[C---:B------:R-:W-:Y:S02]  /*07d0*/  ISETP.NE.U32.AND P3, PT, R10.reuse, RZ, PT ;  /* 0x000000ff0a00720c */ /* 0x040fe40003f65070 */
[----:B------:R-:W-:Y:S01]  /*07e0*/  @P4 IMAD.IADD R5, R5, 0x1, -R10 ;  /* 0x0000000105054824 */ /* 0x000fe200078e0a0a */
[----:B------:R-:W-:Y:S02]  /*07f0*/  ISETP.NE.AND P1, PT, R10, RZ, PT ;  /* 0x000000ff0a00720c */ /* 0x000fe40003f25270 */
[----:B------:R-:W-:Y:S01]  /*0800*/  @!P2 IADD3 R13, PT, PT, -R13, RZ, RZ ;  /* 0x000000ff0d0da210 */ /* 0x000fe20007ffe1ff */
[-C--:B--2---:R-:W-:Y:S01]  /*0810*/  FFMA.FTZ R7, R7, R11.reuse, R20 ;  /* 0x0000000b07077223 */ /* 0x084fe20000010014 */
[-C--:B----4-:R-:W-:Y:S01]  /*0820*/  FFMA.FTZ R23, R23, R11.reuse, R16 ;  /* 0x0000000b17177223 */ /* 0x090fe20000010010 */
[-C--:B---3--:R-:W-:Y:S01]  /*0830*/  FFMA.FTZ R21, R21, R11.reuse, R18 ;  /* 0x0000000b15157223 */ /* 0x088fe20000010012 */
[----:B-----5:R-:W-:Y:S01]  /*0840*/  FFMA.FTZ R25, R25, R11, R14 ;  /* 0x0000000b19197223 */ /* 0x020fe2000001000e */
[-C--:B------:R-:W-:Y:S01]  /*0850*/  FMUL.FTZ R7, R7, R8.reuse ;  /* 0x0000000807077220 */ /* 0x080fe20000410000 */
[-C--:B------:R-:W-:Y:S01]  /*0860*/  FMUL.FTZ R11, R23, R8.reuse ;  /* 0x00000008170b7220 */ /* 0x080fe20000410000 */
[-C--:B------:R-:W-:Y:S01]  /*0870*/  FMUL.FTZ R21, R21, R8.reuse ;  /* 0x0000000815157220 */ /* 0x080fe20000410000 */
[----:B------:R-:W-:-:S03]  /*0880*/  FMUL.FTZ R25, R25, R8 ;  /* 0x0000000819197220 */ /* 0x000fc60000410000 */
[----:B------:R-:W1:Y:S01]  /*0890*/  F2I.S8.NTZ R7, R7 ;  /* 0x0000000700077305 */ /* 0x000e620000202100 */
[----:B------:R-:W-:-:S07]  /*08a0*/  LOP3.LUT R14, RZ, R10, RZ, 0x33, !PT ;  /* 0x0000000aff0e7212 */ /* 0x000fce00078e33ff */
[----:B------:R2:W3:Y:S08]  /*08b0*/  F2I.S8.NTZ R8, R21 ;  /* 0x0000001500087305 */ /* 0x0004f00000202100 */
[----:B------:R-:W4:Y:S08]  /*08c0*/  F2I.S8.NTZ R11, R11 ;  /* 0x0000000b000b7305 */ /* 0x000f300000202100 */
[----:B------:R2:W0:Y:S01]  /*08d0*/  F2I.S8.NTZ R4, R25 ;  /* 0x0000001900047305 */ /* 0x0004220000202100 */
[----:B------:R-:W-:Y:S01]  /*08e0*/  IMAD.MOV R16, RZ, RZ, -R6 ;  /* 0x000000ffff107224 */ /* 0x000fe200078e0a06 */
[----:B------:R-:W-:-:S02]  /*08f0*/  SEL R15, R14, R5, !P3 ;  /* 0x000000050e0f7207 */ /* 0x000fc40005800000 */
[----:B------:R-:W-:Y:S01]  /*0900*/  SEL R5, R14, R13, !P1 ;  /* 0x0000000d0e057207 */ /* 0x000fe20004800000 */
[----:B------:R-:W-:Y:S01]  /*0910*/  IMAD R9, R12, R16, R9 ;  /* 0x000000100c097224 */ /* 0x000fe200078e0209 */
[----:B-1-3--:R-:W-:Y:S06]  /*0920*/  BRA.U !UP0, `(.L_x_94) ;  /* 0x0000000108347547 */ /* 0x00afec000b800000 */
        /* <DEDUP_REMOVED lines=13> */
.L_x_94:
        /* <DEDUP_REMOVED lines=13> */
[----:B------:R-:W-:Y:S02]  /*0ad0*/  IMAD R0, R0, 0x20, R13 ;  /* 0x0000002000007824 */ /* 0x000fe400078e020d */
[----:B------:R-:W-:-:S05]  /*0ae0*/  IMAD R15, R12, 0x4, R15 ;  /* 0x000000040c0f7824 */ /* 0x000fca00078e020f */
[----:B------:R-:W-:-:S07]  /*0af0*/  IADD3 R0, PT, PT, R0, R15, RZ ;  /* 0x0000000f00007210 */ /* 0x000fce0007ffe0ff */
.L_x_95:
[----:B------:R-:W1:Y:S01]  /*0b00*/  LDC R12, c[0x0][0x3c8] ;  /* 0x0000f200ff0c7b82 */ /* 0x000e620000000800 */
[----:B------:R-:W3:Y:S01]  /*0b10*/  LDCU UR4, c[0x0][0x3bc] ;  /* 0x00007780ff0477ac */ /* 0x000ee20008000800 */
[----:B------:R-:W-:Y:S02]  /*0b20*/  LOP3.LUT R9, R9, 0xfe0, RZ, 0xc0, !PT ;  /* 0x00000fe009097812 */ /* 0x000fe400078ec0ff */
[----:B0---4-:R-:W-:Y:S02]  /*0b30*/  PRMT R4, R11, 0x3340, R4 ;  /* 0x000033400b047816 */ /* 0x011fe40000000004 */
[----:B------:R-:W-:Y:S02]  /*0b40*/  PRMT R7, R7, 0x3340, R8 ;  /* 0x0000334007077816 */ /* 0x000fe40000000008 */
[----:B------:R-:W0:Y:S02]  /*0b50*/  @P0 LDC R10, c[0x0][0x3c4] ;  /* 0x0000f100ff0a0b82 */ /* 0x000e240000000800 */
[----:B------:R-:W-:Y:S01]  /*0b60*/  PRMT R7, R7, 0x5410, R4 ;  /* 0x0000541007077816 */ /* 0x000fe20000000004 */
[----:B---3--:R-:W-:-:S05]  /*0b70*/  IMAD R5, R5, UR4, R6 ;  /* 0x0000000405057c24 */ /* 0x008fca000f8e0206 */
[----:B-1----:R-:W1:Y:S02]  /*0b80*/  @P0 LDC R12, c[0x0][0x3cc] ;  /* 0x0000f300ff0c0b82 */ /* 0x002e640000000800 */
[----:B-1----:R-:W-:-:S04]  /*0b90*/  IMAD R5, R12, R5, RZ ;  /* 0x000000050c057224 */ /* 0x002fc800078e02ff */
[----:B0-----:R-:W-:-:S04]  /*0ba0*/  IMAD R5, R9, R10, R5 ;  /* 0x0000000a09057224 */ /* 0x001fc800078e0205 */
[----:B------:R-:W-:-:S05]  /*0bb0*/  IMAD.IADD R0, R5, 0x1, R0 ;  /* 0x0000000105007824 */ /* 0x000fca00078e0200 */
[----:B------:R-:W-:-:S05]  /*0bc0*/  SHF.R.S32.HI R5, RZ, 0x2, R0 ;  /* 0x00000002ff057819 */ /* 0x000fca0000011400 */
[----:B------:R-:W-:-:S05]  /*0bd0*/  IMAD.WIDE R2, R5, 0x4, R2 ;  /* 0x0000000405027825 */ /* 0x000fca00078e0202 */
[----:B------:R-:W-:Y:S01]  /*0be0*/  STG.E desc[UR6][R2.64], R7 ;  /* 0x0000000702007986 */ /* 0x000fe2000c101906 */
[----:B------:R-:W-:Y:S05]  /*0bf0*/  EXIT ;  /* 0x000000000000794d */ /* 0x000fea0003800000 */
.L_x_96:
        /* <DEDUP_REMOVED lines=16> */
.L_x_144:


//--------------------- .text._ZN17fastertransformer28add_QK_bias_transform_varlenI6__halfEEvPaS2_PKaPKT_S4_S7_iiiiiiiiPKfS9_S9_S9_b --------------------------
	.section	.text._ZN17fastertransformer28add_QK_bias_transform_varlenI6__halfEEvPaS2_PKaPKT_S4_S7_iiiiiiiiPKfS9_S9_S9_b,"ax",@progbits
	.align	128
        .global         _ZN17fastertransformer28add_QK_bias_transform_varlenI6__halfEEvPaS2_PKaPKT_S4_S7_iiiiiiiiPKfS9_S9_S9_b
        .type           _ZN17fastertransformer28add_QK_bias_transform_varlenI6__halfEEvPaS2_PKaPKT_S4_S7_iiiiiiiiPKfS9_S9_S9_b,@function
        .size           _ZN17fastertransformer28add_QK_bias_transform_varlenI6__halfEEvPaS2_PKaPKT_S4_S7_iiiiiiiiPKfS9_S9_S9_b,(.L_x_145 - _ZN17fastertransformer28add_QK_bias_transform_varlenI6__halfEEvPaS2_PKaPKT_S4_S7_iiiiiiiiPKfS9_S9_S9_b)
        .other          _ZN17fastertransformer28add_QK_bias_transform_varlenI6__halfEEvPaS2_PKaPKT_S4_S7_iiiiiiiiPKfS9_S9_S9_b,@"STO_CUDA_ENTRY STV_DEFAULT"
_ZN17fastertransformer28add_QK_bias_transform_varlenI6__halfEEvPaS2_PKaPKT_S4_S7_iiiiiiiiPKfS9_S9_S9_b:
.text._ZN17fastertransformer28add_QK_bias_transform_varlenI6__halfEEvPaS2_PKaPKT_S4_S7_iiiiiiiiPKfS9_S9_S9_b:
[----:B------:R-:W-:Y:S08]  /*0000*/  LDC R1, c[0x0][0x37c] ;  /* 0x0000df00ff017b82 */ /* 0x000ff00000000800 */
[----:B------:R-:W0:Y:S01]  /*0010*/  S2UR UR5, SR_CTAID.X ;  /* 0x00000000000579c3 */ /* 0x000e220000002500 */
[----:B------:R-:W1:Y:S01]  /*0020*/  LDCU.64 UR6, c[0x0][0x358] ;  /* 0x00006b00ff0677ac */ /* 0x000e620008000a00 */
[----:B------:R-:W2:Y:S06]  /*0030*/  LDCU.U8 UR4, c[0x0][0x3f0] ;  /* 0x00007e00ff0477ac */ /* 0x000eac0008000000 */
[----:B------:R-:W0:Y:S02]  /*0040*/  LDC R15, c[0x0][0x3b0] ;  /* 0x0000ec00ff0f7b82 */ /* 0x000e240000000800 */
[----:B0-----:R-:W-:-:S13]  /*0050*/  ISETP.LE.U32.AND P4, PT, R15, UR5, PT ;  /* 0x000000050f007c0c */ /* 0x001fda000bf83070 */
[----:B------:R-:W1:Y:S08]  /*0060*/  @!P4 LDC.64 R2, c[0x0][0x3d0] ;  /* 0x0000f400ff02cb82 */ /* 0x000e700000000a00 */
[----:B------:R-:W0:Y:S01]  /*0070*/  @!P4 LDC.64 R4, c[0x0][0x3e0] ;  /* 0x0000f800ff04cb82 */ /* 0x000e220000000a00 */
[----:B-1----:R1:W3:Y:S04]  /*0080*/  @!P4 LDG.E.CONSTANT R6, desc[UR6][R2.64] ;  /* 0x000000060206c981 */ /* 0x0022e8000c1e9900 */
[----:B0-----:R0:W4:Y:S01]  /*0090*/  @!P4 LDG.E.CONSTANT R7, desc[UR6][R4.64] ;  /* 0x000000060407c981 */ /* 0x001122000c1e9900 */
[----:B------:R-:W5:Y:S02]  /*00a0*/  I2F.U32.RP R0, R15 ;  /* 0x0000000f00007306 */ /* 0x000f640000209000 */
[----:B-1----:R-:W1:Y:S01]  /*00b0*/  LDC.64 R2, c[0x0][0x398] ;  /* 0x0000e600ff027b82 */ /* 0x002e620000000a00 */
[----:B------:R-:W-:-:S02]  /*00c0*/  ISETP.LE.U32.AND P0, PT, R15, UR5, PT ;  /* 0x000000050f007c0c */ /* 0x000fc4000bf03070 */
[----:B------:R-:W-:Y:S02]  /*00d0*/  ISETP.NE.U32.AND P3, PT, R15, RZ, PT ;  /* 0x000000ff0f00720c */ /* 0x000fe40003f65070 */
[----:B------:R-:W-:-:S03]  /*00e0*/  LOP3.LUT R12, RZ, R15, RZ, 0x33, !PT ;  /* 0x0000000fff0c7212 */ /* 0x000fc600078e33ff */
[----:B0-----:R-:W0:Y:S01]  /*00f0*/  LDC.64 R4, c[0x0][0x390] ;  /* 0x0000e400ff047b82 */ /* 0x001e220000000a00 */
[----:B-----5:R-:W5:Y:S07]  /*0100*/  MUFU.RCP R0, R0 ;  /* 0x0000000000007308 */ /* 0x020f6e0000001000 */
[----:B-1----:R-:W1:Y:S01]  /*0110*/  @P0 LDC R2, c[0x0][0x3a8] ;  /* 0x0000ea00ff020b82 */ /* 0x002e620000000800 */
[----:B-----5:R-:W-:-:S07]  /*0120*/  VIADD R8, R0, 0xffffffe ;  /* 0x0ffffffe00087836 */ /* 0x020fce0000000000 */
[----:B0-----:R-:W0:Y:S01]  /*0130*/  @P0 LDC R4, c[0x0][0x3a0] ;  /* 0x0000e800ff040b82 */ /* 0x001e220000000800 */
[----:B------:R5:W2:Y:S07]  /*0140*/  F2I.FTZ.U32.TRUNC.NTZ R9, R8 ;  /* 0x0000000800097305 */ /* 0x000aae000021f000 */
[----:B------:R-:W1:Y:S01]  /*0150*/  @P0 LDC R5, c[0x0][0x3a4] ;  /* 0x0000e900ff050b82 */ /* 0x000e620000000800 */
[----:B-----5:R-:W-:-:S07]  /*0160*/  IMAD.MOV.U32 R8, RZ, RZ, RZ ;  /* 0x000000ffff087224 */ /* 0x020fce00078e00ff */
[----:B------:R-:W1:Y:S01]  /*0170*/  @P0 LDC R3, c[0x0][0x3ac] ;  /* 0x0000eb00ff030b82 */ /* 0x000e620000000800 */
[----:B--2---:R-:W-:-:S04]  /*0180*/  IMAD.MOV R10, RZ, RZ, -R9 ;  /* 0x000000ffff0a7224 */ /* 0x004fc800078e0a09 */
[----:B------:R-:W-:-:S04]  /*0190*/  IMAD R11, R10, R15, RZ ;  /* 0x0000000f0a0b7224 */ /* 0x000fc800078e02ff */
[----:B------:R-:W-:Y:S02]  /*01a0*/  IMAD.HI.U32 R9, R9, R11, R8 ;  /* 0x0000000b09097227 */ /* 0x000fe400078e0008 */
[----:B------:R-:W2:Y:S04]  /*01b0*/  S2R R11, SR_TID.X ;  /* 0x00000000000b7919 */ /* 0x000ea80000002100 */
[----:B------:R-:W-:-:S05]  /*01c0*/  IMAD.HI.U32 R9, R9, UR5, RZ ;  /* 0x0000000509097c27 */ /* 0x000fca000f8e00ff */
[----:B------:R-:W-:-:S05]  /*01d0*/  IADD3 R10, PT, PT, -R9, RZ, RZ ;  /* 0x000000ff090a7210 */ /* 0x000fca0007ffe1ff */
[----:B------:R-:W-:-:S05]  /*01e0*/  IMAD R10, R15, R10, UR5 ;  /* 0x000000050f0a7e24 */ /* 0x000fca000f8e020a */
[----:B------:R-:W-:-:S13]  /*01f0*/  ISETP.GE.U32.AND P1, PT, R10, R15, PT ;  /* 0x0000000f0a00720c */ /* 0x000fda0003f26070 */
[--C-:B------:R-:W-:Y:S01]  /*0200*/  @P1 IMAD.IADD R10, R10, 0x1, -R15.reuse ;  /* 0x000000010a0a1824 */ /* 0x100fe200078e0a0f */
[----:B------:R-:W-:Y:S01]  /*0210*/  @P1 IADD3 R9, PT, PT, R9, 0x1, RZ ;  /* 0x0000000109091810 */ /* 0x000fe20007ffe0ff */
[----:B--2---:R-:W-:Y:S02]  /*0220*/  IMAD.SHL.U32 R8, R11, 0x4, RZ ;  /* 0x000000040b087824 */ /* 0x004fe400078e00ff */
[C---:B------:R-:W-:Y:S01]  /*0230*/  IMAD.IADD R11, R10.reuse, 0x1, -R15 ;  /* 0x000000010a0b7824 */ /* 0x040fe200078e0a0f */
[----:B------:R-:W-:Y:S02]  /*0240*/  ISETP.GE.U32.AND P2, PT, R10, R15, PT ;  /* 0x0000000f0a00720c */ /* 0x000fe40003f46070 */
[C---:B------:R-:W-:Y:S02]  /*0250*/  LOP3.LUT R0, R8.reuse, 0xfe0, RZ, 0xc0, !PT ;  /* 0x00000fe008007812 */ /* 0x040fe400078ec0ff */
[----:B------:R-:W-:-:S05]  /*0260*/  LOP3.LUT R13, R8, 0x1c, RZ, 0xc0, !PT ;  /* 0x0000001c080d7812 */ /* 0x000fca00078ec0ff */
[----:B------:R-:W-:-:S04]  /*0270*/  IMAD R13, R0, R15, R13 ;  /* 0x0000000f000d7224 */ /* 0x000fc800078e020d */
[----:B------:R-:W-:-:S05]  /*0280*/  @P2 VIADD R9, R9, 0x1 ;  /* 0x0000000109092836 */ /* 0x000fca0000000000 */
[----:B------:R-:W-:Y:S02]  /*0290*/  SEL R0, R12, R9, !P3 ;  /* 0x000000090c007207 */ /* 0x000fe40005800000 */
[----:B------:R-:W-:Y:S01]  /*02a0*/  @P3 SEL R12, R11, R10, P2 ;  /* 0x0000000a0b0c3207 */ /* 0x000fe20001000000 */
[----:B------:R-:W2:Y:S03]  /*02b0*/  @P4 LDC.64 R18, c[0x0][0x3e8] ;  /* 0x0000fa00ff124b82 */ /* 0x000ea60000000a00 */
[----:B------:R-:W-:-:S04]  /*02c0*/  LEA R13, R12, R13, 0x5 ;  /* 0x0000000d0c0d7211 */ /* 0x000fc800078e28ff */
[----:B0-----:R-:W-:Y:S01]  /*02d0*/  IADD3 R10, P1, PT, R13, R4, RZ ;  /* 0x000000040d0a7210 */ /* 0x001fe20007f3e0ff */
[----:B-1----:R-:W-:Y:S01]  /*02e0*/  IMAD.WIDE.U32 R20, R8, 0x2, R2 ;  /* 0x0000000208147825 */ /* 0x002fe200078e0002 */
[----:B------:R-:W0:Y:S03]  /*02f0*/  LDC R9, c[0x0][0x3b8] ;  /* 0x0000ee00ff097b82 */ /* 0x000e260000000800 */
[----:B------:R-:W-:Y:S01]  /*0300*/  IMAD.X R11, RZ, RZ, R5, P1 ;  /* 0x000000ffff0b7224 */ /* 0x000fe200008e0605 */
[----:B------:R-:W5:Y:S04]  /*0310*/  LDG.E.U16.CONSTANT R13, desc[UR6][R20.64] ;  /* 0x00000006140d7981 */ /* 0x000f68000c1e9500 */
[----:B------:R-:W1:Y:S01]  /*0320*/  @P4 LDC.64 R4, c[0x0][0x3d8] ;  /* 0x0000f600ff044b82 */ /* 0x000e620000000a00 */
[----:B------:R2:W3:Y:S04]  /*0330*/  LDG.E.CONSTANT R10, desc[UR6][R10.64] ;  /* 0x000000060a0a7981 */ /* 0x0004e8000c1e9900 */
[----:B------:R-:W4:Y:S04]  /*0340*/  LDG.E.U16.CONSTANT R14, desc[UR6][R20.64+0x2] ;  /* 0x00000206140e7981 */ /* 0x000f28000c1e9500 */
[----:B------:R-:W4:Y:S01]  /*0350*/  LDG.E.U16.CONSTANT R15, desc[UR6][R20.64+0x4] ;  /* 0x00000406140f7981 */ /* 0x000f22000c1e9500 */
[----:B--2---:R-:W2:Y:S03]  /*0360*/  LDC R11, c[0x0][0x3c0] ;  /* 0x0000f000ff0b7b82 */ /* 0x004ea60000000800 */
[----:B------:R-:W4:Y:S04]  /*0370*/  LDG.E.U16.CONSTANT R17, desc[UR6][R20.64+0x6] ;  /* 0x0000060614117981 */ /* 0x000f28000c1e9500 */
[----:B-1----:R1:W4:Y:S04]  /*0380*/  @P4 LDG.E.CONSTANT R6, desc[UR6][R4.64] ;  /* 0x0000000604064981 */ /* 0x002328000c1e9900 */
[----:B------:R1:W4:Y:S01]  /*0390*/  @P4 LDG.E.CONSTANT R7, desc[UR6][R18.64] ;  /* 0x0000000612074981 */ /* 0x000322000c1e9900 */
[----:B--2---:R-:W-:Y:S01]  /*03a0*/  IABS R16, R11 ;  /* 0x0000000b00107213 */ /* 0x004fe20000000000 */
[----:B0-----:R-:W0:Y:S08]  /*03b0*/  I2F.U32.RP R22, R9 ;  /* 0x0000000900167306 */ /* 0x001e300000209000 */
[----:B------:R-:W2:Y:S08]  /*03c0*/  I2F.RP R23, R16 ;  /* 0x0000001000177306 */ /* 0x000eb00000209400 */
[----:B0-----:R-:W1:Y:S08]  /*03d0*/  MUFU.RCP R22, R22 ;  /* 0x0000001600167308 */ /* 0x001e700000001000 */
[----:B--2---:R-:W0:Y:S01]  /*03e0*/  MUFU.RCP R23, R23 ;  /* 0x0000001700177308 */ /* 0x004e220000001000 */
[----:B-1----:R-:W-:Y:S01]  /*03f0*/  IADD3 R4, PT, PT, R22, 0xffffffe, RZ ;  /* 0x0ffffffe16047810 */ /* 0x002fe20007ffe0ff */
[----:B0-----:R-:W-:-:S06]  /*0400*/  VIADD R3, R23, 0xffffffe ;  /* 0x0ffffffe17037836 */ /* 0x001fcc0000000000 */
[----:B------:R-:W0:Y:S08]  /*0410*/  F2I.FTZ.U32.TRUNC.NTZ R5, R4 ;  /* 0x0000000400057305 */ /* 0x000e30000021f000 */
[----:B------:R-:W1:Y:S01]  /*0420*/  F2I.FTZ.U32.TRUNC.NTZ R3, R3 ;  /* 0x0000000300037305 */ /* 0x000e62000021f000 */
[----:B0-----:R-:W-:Y:S02]  /*0430*/  IMAD R2, R5, R9, RZ ;  /* 0x0000000905027224 */ /* 0x001fe400078e02ff */
[----:B------:R-:W-:-:S02]  /*0440*/  HFMA2 R4, -RZ, RZ, 0, 0 ;  /* 0x00000000ff047431 */ /* 0x000fc400000001ff */
[----:B------:R-:W-:Y:S02]  /*0450*/  IMAD.MOV R19, RZ, RZ, -R2 ;  /* 0x000000ffff137224 */ /* 0x000fe400078e0a02 */
[----:B-1----:R-:W-:Y:S02]  /*0460*/  IMAD.MOV R21, RZ, RZ, -R3 ;  /* 0x000000ffff157224 */ /* 0x002fe400078e0a03 */
[----:B------:R-:W-:Y:S02]  /*0470*/  IMAD.MOV.U32 R2, RZ, RZ, RZ ;  /* 0x000000ffff027224 */ /* 0x000fe400078e00ff */
[----:B------:R-:W-:Y:S01]  /*0480*/  IMAD R21, R21, R16, RZ ;  /* 0x0000001015157224 */ /* 0x000fe200078e02ff */
[----:B------:R-:W-:-:S03]  /*0490*/  IABS R25, R8 ;  /* 0x0000000800197213 */ /* 0x000fc60000000000 */
[----:B------:R-:W-:-:S04]  /*04a0*/  IMAD.HI.U32 R2, R3, R21, R2 ;  /* 0x0000001503027227 */ /* 0x000fc800078e0002 */
[----:B------:R-:W-:-:S04]  /*04b0*/  IMAD.HI.U32 R19, R5, R19, R4 ;  /* 0x0000001305137227 */ /* 0x000fc800078e0004 */
[----:B------:R-:W-:-:S04]  /*04c0*/  IMAD.HI.U32 R5, R2, R25, RZ ;  /* 0x0000001902057227 */ /* 0x000fc800078e00ff */
[----:B------:R-:W-:Y:S01]  /*04d0*/  IMAD.HI.U32 R4, R19, R12, RZ ;  /* 0x0000000c13047227 */ /* 0x000fe200078e00ff */
[----:B------:R-:W-:-:S03]  /*04e0*/  IADD3 R2, PT, PT, -R5, RZ, RZ ;  /* 0x000000ff05027210 */ /* 0x000fc60007ffe1ff */
[----:B------:R-:W-:Y:S02]  /*04f0*/  IMAD.MOV R18, RZ, RZ, -R4 ;  /* 0x000000ffff127224 */ /* 0x000fe400078e0a04 */
[C---:B------:R-:W-:Y:S02]  /*0500*/  IMAD R25, R16.reuse, R2, R25 ;  /* 0x0000000210197224 */ /* 0x040fe400078e0219 */
[----:B------:R-:W-:Y:S01]  /*0510*/  IMAD R18, R9, R18, R12 ;  /* 0x0000001209127224 */ /* 0x000fe200078e020c */
[----:B------:R-:W0:Y:S01]  /*0520*/  LDC.64 R2, c[0x0][0x380] ;  /* 0x0000e000ff027b82 */ /* 0x000e220000000a00 */
[----:B------:R-:W-:Y:S01]  /*0530*/  IMAD.HI.U32 R12, R19, UR5, RZ ;  /* 0x00000005130c7c27 */ /* 0x000fe2000f8e00ff */
[----:B------:R-:W-:Y:S02]  /*0540*/  ISETP.GT.U32.AND P6, PT, R16, R25, PT ;  /* 0x000000191000720c */ /* 0x000fe40003fc4070 */
[----:B------:R-:W-:Y:S01]  /*0550*/  ISETP.GE.U32.AND P2, PT, R18, R9, PT ;  /* 0x000000091200720c */ /* 0x000fe20003f46070 */
[----:B------:R-:W-:-:S04]  /*0560*/  IMAD.MOV R12, RZ, RZ, -R12 ;  /* 0x000000ffff0c7224 */ /* 0x000fc800078e0a0c */
[----:B------:R-:W-:-:S05]  /*0570*/  IMAD R12, R9, R12, UR5 ;  /* 0x00000005090c7e24 */ /* 0x000fca000f8e020c */
[----:B------:R-:W-:Y:S02]  /*0580*/  ISETP.GE.U32.AND P3, PT, R12, R9, PT ;  /* 0x000000090c00720c */ /* 0x000fe40003f66070 */
[----:B------:R-:W-:Y:S01]  /*0590*/  @!P6 IADD3 R25, PT, PT, R25, -R16, RZ ;  /* 0x800000101919e210 */ /* 0x000fe20007ffe0ff */
[----:B------:R-:W-:-:S03]  /*05a0*/  @P2 IMAD.IADD R18, R18, 0x1, -R9 ;  /* 0x0000000112122824 */ /* 0x000fc600078e0a09 */
[----:B------:R-:W-:Y:S02]  /*05b0*/  ISETP.GE.U32.AND P5, PT, R25, R16, PT ;  /* 0x000000101900720c */ /* 0x000fe40003fa6070 */
[----:B------:R-:W-:Y:S01]  /*05c0*/  ISETP.GE.U32.AND P1, PT, R18, R9, PT ;  /* 0x000000091200720c */ /* 0x000fe20003f26070 */
[----:B-----5:R-:W-:Y:S01]  /*05d0*/  HADD2.F32 R20, -RZ, R13.H0_H0 ;  /* 0x2000000dff147230 */ /* 0x020fe20000004100 */
[----:B0-----:R-:W0:Y:S01]  /*05e0*/  @P0 LDC R2, c[0x0][0x388] ;  /* 0x0000e200ff020b82 */ /* 0x001e220000000800 */
[----:B---3--:R-:W1:Y:S07]  /*05f0*/  I2F.S8 R23, R10 ;  /* 0x0000000a00177306 */ /* 0x008e6e0000001400 */
[----:B------:R-:W2:Y:S01]  /*0600*/  @P0 LDC R3, c[0x0][0x38c] ;  /* 0x0000e300ff030b82 */ /* 0x000ea20000000800 */
[----:B------:R-:W3:Y:S08]  /*0610*/  I2F.S8 R21, R10.B1 ;  /* 0x1000000a00157306 */ /* 0x000ef00000001400 */
[----:B------:R-:W5:Y:S08]  /*0620*/  I2F.S8 R19, R10.B2 ;  /* 0x2000000a00137306 */ /* 0x000f700000001400 */
[----:B------:R-:W5:Y:S01]  /*0630*/  I2F.S8 R13, R10.B3 ;  /* 0x3000000a000d7306 */ /* 0x000f620000001400 */
[----:B----4-:R-:W-:Y:S01]  /*0640*/  HADD2.F32 R16, -RZ, R14.H0_H0 ;  /* 0x2000000eff107230 */ /* 0x010fe20000004100 */
[----:B------:R-:W-:Y:S01]  /*0650*/  LOP3.LUT R14, R8, R11, RZ, 0x3c, !PT ;  /* 0x0000000b080e7212 */ /* 0x000fe200078e3cff */
[----:B------:R-:W-:-:S02]  /*0660*/  HADD2.F32 R18, -RZ, R15.H0_H0 ;  /* 0x2000000fff127230 */ /* 0x000fc40000004100 */
[----:B------:R-:W-:Y:S01]  /*0670*/  HADD2.F32 R22, -RZ, R17.H0_H0 ;  /* 0x20000011ff167230 */ /* 0x000fe20000004100 */
[----:B------:R-:W-:Y:S01]  /*0680*/  ISETP.GE.AND P4, PT, R14, RZ, PT ;  /* 0x000000ff0e00720c */ /* 0x000fe20003f86270 */
[----:B------:R-:W-:Y:S02]  /*0690*/  @!P6 VIADD R5, R5, 0x1 ;  /* 0x000000010505e836 */ /* 0x000fe40000000000 */
[----:B------:R-:W-:Y:S01]  /*06a0*/  @P3 IMAD.IADD R12, R12, 0x1, -R9 ;  /* 0x000000010c0c3824 */ /* 0x000fe200078e0a09 */
[----:B------:R-:W-:Y:S02]  /*06b0*/  ISETP.NE.AND P3, PT, R11, RZ, PT ;  /* 0x000000ff0b00720c */ /* 0x000fe40003f65270 */
[----:B------:R-:W-:Y:S02]  /*06c0*/  @P5 IADD3 R5, PT, PT, R5, 0x1, RZ ;  /* 0x0000000105055810 */ /* 0x000fe40007ffe0ff */
[----:B------:R-:W-:Y:S01]  /*06d0*/  ISETP.GE.U32.AND P5, PT, R12, R9, PT ;  /* 0x000000090c00720c */ /* 0x000fe20003fa6070 */
[----:B------:R-:W-:Y:S01]  /*06e0*/  UPRMT UR4, UR4, 0x8880, URZ ;  /* 0x0000888004047896 */ /* 0x000fe200080000ff */
[----:B------:R-:W-:-:S03]  /*06f0*/  @P2 VIADD R4, R4, 0x1 ;  /* 0x0000000104042836 */ /* 0x000fc60000000000 */
[----:B------:R-:W-:Y:S01]  /*0700*/  UISETP.NE.AND UP0, UPT, UR4, URZ, UPT ;  /* 0x000000ff0400728c */ /* 0x000fe2000bf05270 */
[----:B------:R-:W-:-:S03]  /*0710*/  @!P4 IMAD.MOV R5, RZ, RZ, -R5 ;  /* 0x000000ffff05c224 */ /* 0x000fc600078e0a05 */
[----:B------:R-:W-:Y:S01]  /*0720*/  @!P3 LOP3.LUT R5, RZ, R11, RZ, 0x33, !PT ;  /* 0x0000000bff05b212 */ /* 0x000fe200078e33ff */
[----:B------:R-:W-:Y:S01]  /*0730*/  @P1 VIADD R4, R4, 0x1 ;  /* 0x0000000104041836 */ /* 0x000fe20000000000 */
[----:B------:R-:W-:Y:S02]  /*0740*/  ISETP.NE.U32.AND P4, PT, R9, RZ, PT ;  /* 0x000000ff0900720c */ /* 0x000fe40003f85070 */
[-C--:B------:R-:W-:Y:S01]  /*0750*/  LOP3.LUT R15, RZ, R9.reuse, RZ, 0x33, !PT ;  /* 0x00000009ff0f7212 */ /* 0x080fe200078e33ff */
[----:B------:R-:W-:Y:S01]  /*0760*/  IMAD.MOV R14, RZ, RZ, -R5 ;  /* 0x000000ffff0e7224 */ /* 0x000fe200078e0a05 */
[----:B------:R-:W-:Y:S02]  /*0770*/  @P5 IADD3 R12, PT, PT, R12, -R9, RZ ;  /* 0x800000090c0c5210 */ /* 0x000fe40007ffe0ff */
[----:B------:R-:W-:Y:S01]  /*0780*/  SEL R4, R15, R4, !P4 ;  /* 0x000000040f047207 */ /* 0x000fe20006000000 */
[----:B------:R-:W-:Y:S01]  /*0790*/  IMAD R8, R11, R14, R8 ;  /* 0x0000000e0b087224 */ /* 0x000fe200078e0208 */
[----:B------:R-:W-:Y:S01]  /*07a0*/  SEL R12, R15, R12, !P4 ;  /* 0x0000000c0f0c7207 */ /* 0x000fe20006000000 */
[-C--:B-1----:R-:W-:Y:S01]  /*07b0*/  FFMA.FTZ R20, R23, R6.reuse, R20 ;  /* 0x0000000617147223 */ /* 0x082fe20000010014 */
[-C--:B---3--:R-:W-:Y:S01]  /*07c0*/  FFMA.FTZ R16, R21, R6.reuse, R16 ;  /* 0x0000000615107223 */ /* 0x088fe20000010010 */
[-C--:B-----5:R-:W-:Y:S01]  /*07d0*/  FFMA.FTZ R18, R19, R6.reuse, R18 ;  /* 0x0000000613127223 */ /* 0x0a0fe20000010012 */
[----:B------:R-:W-:Y:S01]  /*07e0*/  FFMA.FTZ R22, R13, R6, R22 ;  /* 0x000000060d167223 */ /* 0x000fe20000010016 */
[-C--:B------:R-:W-:Y:S01]  /*07f0*/  FMUL.FTZ R20, R20, R7.reuse ;  /* 0x0000000714147220 */ /* 0x080fe20000410000 */
[-C--:B------:R-:W-:Y:S01]  /*0800*/  FMUL.FTZ R13, R16, R7.reuse ;  /* 0x00000007100d7220 */ /* 0x080fe20000410000 */
[-C--:B------:R-:W-:Y:S01]  /*0810*/  FMUL.FTZ R6, R18, R7.reuse ;  /* 0x0000000712067220 */ /* 0x080fe20000410000 */
[----:B------:R-:W-:Y:S01]  /*0820*/  FMUL.FTZ R7, R22, R7 ;  /* 0x0000000716077220 */ /* 0x000fe20000410000 */
[----:B------:R1:W3:Y:S08]  /*0830*/  F2I.S8.NTZ R10, R20 ;  /* 0x00000014000a7305 */ /* 0x0002f00000202100 */
[----:B------:R-:W4:Y:S08]  /*0840*/  F2I.S8.NTZ R13, R13 ;  /* 0x0000000d000d7305 */ /* 0x000f300000202100 */
[----:B------:R-:W0:Y:S08]  /*0850*/  F2I.S8.NTZ R6, R6 ;  /* 0x0000000600067305 */ /* 0x000e300000202100 */
[----:B------:R-:W0:Y:S01]  /*0860*/  F2I.S8.NTZ R7, R7 ;  /* 0x0000000700077305 */ /* 0x000e220000202100 */
[----:B-1234-:R-:W-:Y:S05]  /*0870*/  BRA.U !UP0, `(.L_x_97) ;  /* 0x0000000108347547 */ /* 0x01efea000b800000 */
[----:B------:R-:W-:-:S13]  /*0880*/  ISETP.NE.AND P1, PT, R0, 0x1, PT ;  /* 0x000000010000780c */ /* 0x000fda0003f25270 */
[----:B------:R-:W-:-:S04]  /*0890*/  @P1 LOP3.LUT R11, R8, 0x1f, RZ, 0xc0, !PT ;  /* 0x0000001f080b1812 */ /* 0x000fc800078ec0ff */
[----:B------:R-:W-:Y:S01]  /*08a0*/  @P1 LEA R11, R12, R11, 0x5 ;  /* 0x0000000b0c0b1211 */ /* 0x000fe200078e28ff */
[----:B------:R-:W-:Y:S06]  /*08b0*/  @P1 BRA `(.L_x_98) ;  /* 0x0000000000641947 */ /* 0x000fec0003800000 */
[----:B------:R-:W-:Y:S02]  /*08c0*/  SHF.R.U32.HI R0, RZ, 0x2, R12 ;  /* 0x00000002ff007819 */ /* 0x000fe4000001160c */
[C---:B------:R-:W-:Y:S01]  /*08d0*/  LOP3.LUT R11, R12.reuse, 0x7ffffe1, RZ, 0xc0, !PT ;  /* 0x07ffffe10c0b7812 */ /* 0x040fe200078ec0ff */
[----:B------:R-:W-:-:S03]  /*08e0*/  IMAD.SHL.U32 R12, R12, 0x80, RZ ;  /* 0x000000800c0c7824 */ /* 0x000fc600078e00ff */
[----:B------:R-:W-:Y:S02]  /*08f0*/  LOP3.LUT R0, R11, 0x6, R0, 0xf8, !PT ;  /* 0x000000060b007812 */ /* 0x000fe400078ef800 */
[----:B------:R-:W-:Y:S02]  /*0900*/  LOP3.LUT R11, R12, 0x300, RZ, 0xc0, !PT ;  /* 0x000003000c0b7812 */ /* 0x000fe400078ec0ff */
[----:B------:R-:W-:-:S03]  /*0910*/  LOP3.LUT R12, R8, 0x1f, RZ, 0xc0, !PT ;  /* 0x0000001f080c7812 */ /* 0x000fc600078ec0ff */
[----:B------:R-:W-:-:S05]  /*0920*/  IMAD R11, R0, 0x20, R11 ;  /* 0x00000020000b7824 */ /* 0x000fca00078e020b */
[----:B------:R-:W-:Y:S01]  /*0930*/  IADD3 R11, PT, PT, R12, R11, RZ ;  /* 0x0000000b0c0b7210 */ /* 0x000fe20007ffe0ff */
[----:B------:R-:W-:Y:S06]  /*0940*/  BRA `(.L_x_98) ;  /* 0x0000000000407947 */ /* 0x000fec0003800000 */
.L_x_97:
[----:B------:R-:W-:-:S13]  /*0950*/  ISETP.NE.AND P1, PT, R0, 0x1, PT ;  /* 0x000000010000780c */ /* 0x000fda0003f25270 */
[----:B------:R-:W-:-:S05]  /*0960*/  @P1 LOP3.LUT R11, R8, 0x1f, RZ, 0xc0, !PT ;  /* 0x0000001f080b1812 */ /* 0x000fca00078ec0ff */
[----:B------:R-:W-:Y:S01]  /*0970*/  @P1 IMAD R11, R12, 0x20, R11 ;  /* 0x000000200c0b1824 */ /* 0x000fe200078e020b */
[----:B------:R-:W-:Y:S06]  /*0980*/  @P1 BRA `(.L_x_98) ;  /* 0x0000000000301947 */ /* 0x000fec0003800000 */
[----:B------:R-:W-:Y:S02]  /*0990*/  SHF.R.U32.HI R0, RZ, 0x3, R8 ;  /* 0x00000003ff007819 */ /* 0x000fe40000011608 */
[--C-:B------:R-:W-:Y:S02]  /*09a0*/  SHF.R.U32.HI R14, RZ, 0x1, R12.reuse ;  /* 0x00000001ff0e7819 */ /* 0x100fe4000001160c */
[----:B------:R-:W-:Y:S01]  /*09b0*/  LOP3.LUT R11, R0, 0x3, RZ, 0xc0, !PT ;  /* 0x00000003000b7812 */ /* 0x000fe200078ec0ff */
[----:B------:R-:W-:Y:S01]  /*09c0*/  IMAD.SHL.U32 R0, R12, 0x80, RZ ;  /* 0x000000800c007824 */ /* 0x000fe200078e00ff */
[----:B------:R-:W-:Y:S02]  /*09d0*/  LOP3.LUT R15, R14, 0x3, RZ, 0xc0, !PT ;  /* 0x000000030e0f7812 */ /* 0x000fe400078ec0ff */
[----:B------:R-:W-:Y:S02]  /*09e0*/  LOP3.LUT R11, R11, 0x7fffff8, R12, 0xf8, !PT ;  /* 0x07fffff80b0b7812 */ /* 0x000fe400078ef80c */
[----:B------:R-:W-:-:S02]  /*09f0*/  LOP3.LUT R12, R8, 0x3, RZ, 0xc0, !PT ;  /* 0x00000003080c7812 */ /* 0x000fc400078ec0ff */
[----:B------:R-:W-:Y:S02]  /*0a00*/  LOP3.LUT R0, R0, 0x80, RZ, 0xc0, !PT ;  /* 0x0000008000007812 */ /* 0x000fe400078ec0ff */
[----:B------:R-:W-:Y:S02]  /*0a10*/  LOP3.LUT R15, R15, 0x4, R8, 0xf8, !PT ;  /* 0x000000040f0f7812 */ /* 0x000fe400078ef808 */
[----:B------:R-:W-:-:S03]  /*0a20*/  LEA R11, R11, R0, 0x5 ;  /* 0x000000000b0b7211 */ /* 0x000fc600078e28ff */
[----:B------:R-:W-:-:S04]  /*0a30*/  IMAD R12, R15, 0x4, R12 ;  /* 0x000000040f0c7824 */ /* 0x000fc800078e020c */
[----:B------:R-:W-:-:S07]  /*0a40*/  IMAD.IADD R11, R11, 0x1, R12 ;  /* 0x000000010b0b7824 */ /* 0x000fce00078e020c */
.L_x_98:
        /* <DEDUP_REMOVED lines=16> */
.L_x_99:
        /* <DEDUP_REMOVED lines=11> */
.L_x_145:


//--------------------- .text._ZN17fastertransformer28add_QK_bias_transform_varlenIfEEvPaS1_PKaPKT_S3_S6_iiiiiiiiPKfS8_S8_S8_b --------------------------
	.section	.text._ZN17fastertransformer28add_QK_bias_transform_varlenIfEEvPaS1_PKaPKT_S3_S6_iiiiiiiiPKfS8_S8_S8_b,"ax",@progbits
	.align	128
        .global         _ZN17fastertransformer28add_QK_bias_transform_varlenIfEEvPaS1_PKaPKT_S3_S6_iiiiiiiiPKfS8_S8_S8_b
        .type           _ZN17fastertransformer28add_QK_bias_transform_varlenIfEEvPaS1_PKaPKT_S3_S6_iiiiiiiiPKfS8_S8_S8_b,@function
        .size           _ZN17fastertransformer28add_QK_bias_transform_varlenIfEEvPaS1_PKaPKT_S3_S6_iiiiiiiiPKfS8_S8_S8_b,(.L_x_146 - _ZN17fastertransformer28add_QK_bias_transform_varlenIfEEvPaS1_PKaPKT_S3_S6_iiiiiiiiPKfS8_S8_S8_b)
        .other          _ZN17fastertransformer28add_QK_bias_transform_varlenIfEEvPaS1_PKaPKT_S3_S6_iiiiiiiiPKfS8_S8_S8_b,@"STO_CUDA_ENTRY STV_DEFAULT"
_ZN17fastertransformer28add_QK_bias_transform_varlenIfEEvPaS1_PKaPKT_S3_S6_iiiiiiiiPKfS8_S8_S8_b:
.text._ZN17fastertransformer28add_QK_bias_transform_varlenIfEEvPaS1_PKaPKT_S3_S6_iiiiiiiiPKfS8_S8_S8_b:
        /* <DEDUP_REMOVED lines=8> */
[----:B-1----:R-:W3:Y:S04]  /*0080*/  @!P4 LDG.E.CONSTANT R10, desc[UR6][R10.64] ;  /* 0x000000060a0ac981 */ /* 0x002ee8000c1e9900 */
[----:B0-----:R0:W4:Y:S01]  /*0090*/  @!P4 LDG.E.CONSTANT R6, desc[UR6][R6.64] ;  /* 0x000000060606c981 */ /* 0x001122000c1e9900 */
[----:B------:R-:W1:Y:S01]  /*00a0*/  I2F.U32.RP R0, R15 ;  /* 0x0000000f00007306 */ /* 0x000e620000209000 */
[----:B------:R-:W-:-:S02]  /*00b0*/  ISETP.LE.U32.AND P0, PT, R15, UR5, PT ;  /* 0x000000050f007c0c */ /* 0x000fc4000bf03070 */
[----:B------:R-:W-:Y:S02]  /*00c0*/  ISETP.NE.U32.AND P3, PT, R15, RZ, PT ;  /* 0x000000ff0f00720c */ /* 0x000fe40003f65070 */
[----:B------:R-:W-:Y:S01]  /*00d0*/  LOP3.LUT R12, RZ, R15, RZ, 0x33, !PT ;  /* 0x0000000fff0c7212 */ /* 0x000fe200078e33ff */
[----:B0-----:R-:W0:Y:S02]  /*00e0*/  S2R R7, SR_TID.X ;  /* 0x0000000000077919 */ /* 0x001e240000002100 */
[----:B-1----:R-:W1:Y:S02]  /*00f0*/  MUFU.RCP R0, R0 ;  /* 0x0000000000007308 */ /* 0x002e640000001000 */
[----:B-1----:R-:W-:-:S06]  /*0100*/  VIADD R2, R0, 0xffffffe ;  /* 0x0ffffffe00027836 */ /* 0x002fcc0000000000 */
[----:B------:R1:W5:Y:S01]  /*0110*/  F2I.FTZ.U32.TRUNC.NTZ R3, R2 ;  /* 0x0000000200037305 */ /* 0x000362000021f000 */
[----:B0-----:R-:W-:Y:S02]  /*0120*/  IMAD.SHL.U32 R7, R7, 0x4, RZ ;  /* 0x0000000407077824 */ /* 0x001fe400078e00ff */
[----:B-1----:R-:W-:-:S03]  /*0130*/  IMAD.MOV.U32 R2, RZ, RZ, RZ ;  /* 0x000000ffff027224 */ /* 0x002fc600078e00ff */
[C---:B------:R-:W-:Y:S02]  /*0140*/  LOP3.LUT R0, R7.reuse, 0xfe0, RZ, 0xc0, !PT ;  /* 0x00000fe007007812 */ /* 0x040fe400078ec0ff */
[----:B------:R-:W-:Y:S01]  /*0150*/  LOP3.LUT R13, R7, 0x1c, RZ, 0xc0, !PT ;  /* 0x0000001c070d7812 */ /* 0x000fe200078ec0ff */
[----:B-----5:R-:W-:-:S04]  /*0160*/  IMAD.MOV R4, RZ, RZ, -R3 ;  /* 0x000000ffff047224 */ /* 0x020fc800078e0a03 */
[-C--:B------:R-:W-:Y:S02]  /*0170*/  IMAD R13, R0, R15.reuse, R13 ;  /* 0x0000000f000d7224 */ /* 0x080fe400078e020d */
[----:B------:R-:W-:-:S04]  /*0180*/  IMAD R5, R4, R15, RZ ;  /* 0x0000000f04057224 */ /* 0x000fc800078e02ff */
[----:B------:R-:W-:Y:S02]  /*0190*/  IMAD.HI.U32 R3, R3, R5, R2 ;  /* 0x0000000503037227 */ /* 0x000fe400078e0002 */
[----:B------:R-:W0:Y:S04]  /*01a0*/  LDC.64 R4, c[0x0][0x390] ;  /* 0x0000e400ff047b82 */ /* 0x000e280000000a00 */
[----:B------:R-:W-:-:S04]  /*01b0*/  IMAD.HI.U32 R9, R3, UR5, RZ ;  /* 0x0000000503097c27 */ /* 0x000fc8000f8e00ff */
[----:B------:R-:W1:Y:S01]  /*01c0*/  LDC.64 R2, c[0x0][0x398] ;  /* 0x0000e600ff027b82 */ /* 0x000e620000000a00 */
[----:B------:R-:W-:-:S05]  /*01d0*/  IADD3 R8, PT, PT, -R9, RZ, RZ ;  /* 0x000000ff09087210 */ /* 0x000fca0007ffe1ff */
[----:B------:R-:W-:-:S05]  /*01e0*/  IMAD R8, R15, R8, UR5 ;  /* 0x000000050f087e24 */ /* 0x000fca000f8e0208 */
[----:B------:R-:W-:Y:S01]  /*01f0*/  ISETP.GE.U32.AND P1, PT, R8, R15, PT ;  /* 0x0000000f0800720c */ /* 0x000fe20003f26070 */
[----:B0-----:R-:W0:-:S12]  /*0200*/  @P0 LDC R4, c[0x0][0x3a0] ;  /* 0x0000e800ff040b82 */ /* 0x001e180000000800 */
[--C-:B------:R-:W-:Y:S01]  /*0210*/  @P1 IMAD.IADD R8, R8, 0x1, -R15.reuse ;  /* 0x0000000108081824 */ /* 0x100fe200078e0a0f */
[----:B------:R-:W5:Y:S01]  /*0220*/  @P0 LDC R5, c[0x0][0x3a4] ;  /* 0x0000e900ff050b82 */ /* 0x000f620000000800 */
[----:B------:R-:W-:Y:S02]  /*0230*/  @P1 VIADD R9, R9, 0x1 ;  /* 0x0000000109091836 */ /* 0x000fe40000000000 */
[C---:B------:R-:W-:Y:S01]  /*0240*/  IMAD.IADD R11, R8.reuse, 0x1, -R15 ;  /* 0x00000001080b7824 */ /* 0x040fe200078e0a0f */
[----:B------:R-:W-:-:S04]  /*0250*/  ISETP.GE.U32.AND P2, PT, R8, R15, PT ;  /* 0x0000000f0800720c */ /* 0x000fc80003f46070 */
[----:B-1----:R-:W1:Y:S08]  /*0260*/  @P0 LDC R2, c[0x0][0x3a8] ;  /* 0x0000ea00ff020b82 */ /* 0x002e700000000800 */
[----:B------:R-:W1:Y:S01]  /*0270*/  @P0 LDC R3, c[0x0][0x3ac] ;  /* 0x0000eb00ff030b82 */ /* 0x000e620000000800 */
[----:B------:R-:W-:-:S04]  /*0280*/  @P2 IADD3 R9, PT, PT, R9, 0x1, RZ ;  /* 0x0000000109092810 */ /* 0x000fc80007ffe0ff */
[----:B------:R-:W-:Y:S02]  /*0290*/  SEL R0, R12, R9, !P3 ;  /* 0x000000090c007207 */ /* 0x000fe40005800000 */
[----:B------:R-:W-:-:S05]  /*02a0*/  @P3 SEL R12, R11, R8, P2 ;  /* 0x000000080b0c3207 */ /* 0x000fca0001000000 */
[----:B------:R-:W-:-:S05]  /*02b0*/  IMAD R13, R12, 0x20, R13 ;  /* 0x000000200c0d7824 */ /* 0x000fca00078e020d */
[----:B0-----:R-:W-:-:S05]  /*02c0*/  IADD3 R8, P1, PT, R13, R4, RZ ;  /* 0x000000040d087210 */ /* 0x001fca0007f3e0ff */
[----:B-----5:R-:W-:Y:S02]  /*02d0*/  IMAD.X R9, RZ, RZ, R5, P1 ;  /* 0x000000ffff097224 */ /* 0x020fe400008e0605 */
[----:B------:R-:W0:Y:S03]  /*02e0*/  @P4 LDC.64 R4, c[0x0][0x3d8] ;  /* 0x0000f600ff044b82 */ /* 0x000e260000000a00 */
[----:B------:R5:W2:Y:S01]  /*02f0*/  LDG.E.CONSTANT R11, desc[UR6][R8.64] ;  /* 0x00000006080b7981 */ /* 0x000aa2000c1e9900 */
[----:B-1----:R-:W-:-:S04]  /*0300*/  IMAD.WIDE.U32 R22, R7, 0x4, R2 ;  /* 0x0000000407167825 */ /* 0x002fc800078e0002 */
[----:B------:R-:W1:Y:S01]  /*0310*/  @P4 LDC.64 R20, c[0x0][0x3e8] ;  /* 0x0000fa00ff144b82 */ /* 0x000e620000000a00 */
[----:B------:R-:W3:Y:S04]  /*0320*/  LDG.E.CONSTANT R13, desc[UR6][R22.64] ;  /* 0x00000006160d7981 */ /* 0x000ee8000c1e9900 */
[----:B------:R-:W4:Y:S03]  /*0330*/  LDG.E.CONSTANT R17, desc[UR6][R22.64+0x4] ;  /* 0x0000040616117981 */ /* 0x000f26000c1e9900 */
[----:B-----5:R-:W5:Y:S01]  /*0340*/  LDC R8, c[0x0][0x3c0] ;  /* 0x0000f000ff087b82 */ /* 0x020f620000000800 */
[----:B------:R-:W4:Y:S04]  /*0350*/  LDG.E.CONSTANT R15, desc[UR6][R22.64+0x8] ;  /* 0x00000806160f7981 */ /* 0x000f28000c1e9900 */
[----:B------:R-:W4:Y:S03]  /*0360*/  LDG.E.CONSTANT R19, desc[UR6][R22.64+0xc] ;  /* 0x00000c0616137981 */ /* 0x000f26000c1e9900 */
[----:B------:R-:W5:Y:S01]  /*0370*/  LDC R9, c[0x0][0x3b8] ;  /* 0x0000ee00ff097b82 */ /* 0x000f620000000800 */
[----:B0-----:R0:W3:Y:S04]  /*0380*/  @P4 LDG.E.CONSTANT R10, desc[UR6][R4.64] ;  /* 0x00000006040a4981 */ /* 0x0010e8000c1e9900 */
[----:B-1----:R1:W4:Y:S01]  /*0390*/  @P4 LDG.E.CONSTANT R6, desc[UR6][R20.64] ;  /* 0x0000000614064981 */ /* 0x002322000c1e9900 */
[----:B-----5:R-:W-:Y:S01]  /*03a0*/  IABS R14, R8 ;  /* 0x00000008000e7213 */ /* 0x020fe20000000000 */
[----:B------:R-:W5:Y:S08]  /*03b0*/  I2F.U32.RP R16, R9 ;  /* 0x0000000900107306 */ /* 0x000f700000209000 */
[----:B------:R-:W0:Y:S08]  /*03c0*/  I2F.RP R18, R14 ;  /* 0x0000000e00127306 */ /* 0x000e300000209400 */
[----:B-----5:R-:W5:Y:S08]  /*03d0*/  MUFU.RCP R16, R16 ;  /* 0x0000001000107308 */ /* 0x020f700000001000 */
[----:B0-----:R-:W0:Y:S01]  /*03e0*/  MUFU.RCP R18, R18 ;  /* 0x0000001200127308 */ /* 0x001e220000001000 */
[----:B-----5:R-:W-:-:S07]  /*03f0*/  VIADD R4, R16, 0xffffffe ;  /* 0x0ffffffe10047836 */ /* 0x020fce0000000000 */
[----:B------:R-:W5:Y:S01]  /*0400*/  F2I.FTZ.U32.TRUNC.NTZ R5, R4 ;  /* 0x0000000400057305 */ /* 0x000f62000021f000 */
[----:B0-----:R-:W-:-:S07]  /*0410*/  IADD3 R3, PT, PT, R18, 0xffffffe, RZ ;  /* 0x0ffffffe12037810 */ /* 0x001fce0007ffe0ff */
[----:B------:R-:W0:Y:S01]  /*0420*/  F2I.FTZ.U32.TRUNC.NTZ R3, R3 ;  /* 0x0000000300037305 */ /* 0x000e22000021f000 */
[----:B-----5:R-:W-:Y:S01]  /*0430*/  IMAD R2, R5, R9, RZ ;  /* 0x0000000905027224 */ /* 0x020fe200078e02ff */
[----:B-1----:R-:W-:-:S03]  /*0440*/  IABS R20, R7 ;  /* 0x0000000700147213 */ /* 0x002fc60000000000 */
[----:B------:R-:W-:Y:S02]  /*0450*/  IMAD.MOV R21, RZ, RZ, -R2 ;  /* 0x000000ffff157224 */ /* 0x000fe400078e0a02 */
[----:B------:R-:W-:Y:S02]  /*0460*/  HFMA2 R2, -RZ, RZ, 0, 0 ;  /* 0x00000000ff027431 */ /* 0x000fe400000001ff */
[----:B0-----:R-:W-:-:S04]  /*0470*/  IMAD.MOV R23, RZ, RZ, -R3 ;  /* 0x000000ffff177224 */ /* 0x001fc800078e0a03 */
[----:B------:R-:W-:Y:S02]  /*0480*/  IMAD R23, R23, R14, RZ ;  /* 0x0000000e17177224 */ /* 0x000fe400078e02ff */
[----:B------:R-:W-:Y:S02]  /*0490*/  IMAD.MOV.U32 R4, RZ, RZ, RZ ;  /* 0x000000ffff047224 */ /* 0x000fe400078e00ff */
[----:B------:R-:W-:-:S04]  /*04a0*/  IMAD.HI.U32 R2, R3, R23, R2 ;  /* 0x0000001703027227 */ /* 0x000fc800078e0002 */
[----:B------:R-:W-:Y:S02]  /*04b0*/  IMAD.MOV.U32 R23, RZ, RZ, R20 ;  /* 0x000000ffff177224 */ /* 0x000fe400078e0014 */
[----:B------:R-:W-:-:S04]  /*04c0*/  IMAD.HI.U32 R3, R5, R21, R4 ;  /* 0x0000001505037227 */ /* 0x000fc800078e0004 */
[----:B------:R-:W-:-:S05]  /*04d0*/  IMAD.HI.U32 R5, R2, R23, RZ ;  /* 0x0000001702057227 */ /* 0x000fca00078e00ff */
[----:B------:R-:W-:Y:S01]  /*04e0*/  IADD3 R21, PT, PT, -R5, RZ, RZ ;  /* 0x000000ff05157210 */ /* 0x000fe20007ffe1ff */
[----:B------:R-:W-:-:S04]  /*04f0*/  IMAD.HI.U32 R4, R3, R12, RZ ;  /* 0x0000000c03047227 */ /* 0x000fc800078e00ff */
[C---:B------:R-:W-:Y:S02]  /*0500*/  IMAD R21, R14.reuse, R21, R23 ;  /* 0x000000150e157224 */ /* 0x040fe400078e0217 */
[----:B------:R-:W-:Y:S02]  /*0510*/  IMAD.MOV R22, RZ, RZ, -R4 ;  /* 0x000000ffff167224 */ /* 0x000fe400078e0a04 */
[----:B------:R-:W-:Y:S01]  /*0520*/  IMAD.HI.U32 R3, R3, UR5, RZ ;  /* 0x0000000503037c27 */ /* 0x000fe2000f8e00ff */
[----:B------:R-:W-:-:S03]  /*0530*/  ISETP.GT.U32.AND P6, PT, R14, R21, PT ;  /* 0x000000150e00720c */ /* 0x000fc60003fc4070 */
[C---:B------:R-:W-:Y:S02]  /*0540*/  IMAD R22, R9.reuse, R22, R12 ;  /* 0x0000001609167224 */ /* 0x040fe400078e020c */
[----:B------:R-:W-:Y:S02]  /*0550*/  IMAD.MOV R12, RZ, RZ, -R3 ;  /* 0x000000ffff0c7224 */ /* 0x000fe400078e0a03 */
[----:B------:R-:W0:Y:S02]  /*0560*/  LDC.64 R2, c[0x0][0x380] ;  /* 0x0000e000ff027b82 */ /* 0x000e240000000a00 */
[----:B------:R-:W-:Y:S01]  /*0570*/  IMAD R12, R9, R12, UR5 ;  /* 0x00000005090c7e24 */ /* 0x000fe2000f8e020c */
[----:B------:R-:W-:-:S03]  /*0580*/  ISETP.GE.U32.AND P1, PT, R22, R9, PT ;  /* 0x000000091600720c */ /* 0x000fc60003f26070 */
[-C--:B------:R-:W-:Y:S02]  /*0590*/  @!P6 IADD3 R21, PT, PT, R21, -R14.reuse, RZ ;  /* 0x8000000e1515e210 */ /* 0x080fe40007ffe0ff */
[CC--:B------:R-:W-:Y:S02]  /*05a0*/  ISETP.GE.U32.AND P3, PT, R12.reuse, R9.reuse, PT ;  /* 0x000000090c00720c */ /* 0x0c0fe40003f66070 */
[----:B------:R-:W-:Y:S01]  /*05b0*/  ISETP.GE.U32.AND P5, PT, R21, R14, PT ;  /* 0x0000000e1500720c */ /* 0x000fe20003fa6070 */
[----:B--2---:R-:W3:Y:S08]  /*05c0*/  I2F.S8 R18, R11 ;  /* 0x0000000b00127306 */ /* 0x004ef00000001400 */
[----:B------:R-:W4:Y:S08]  /*05d0*/  I2F.S8 R16, R11.B1 ;  /* 0x1000000b00107306 */ /* 0x000f300000001400 */
[----:B------:R-:W1:Y:S08]  /*05e0*/  I2F.S8 R20, R11.B2 ;  /* 0x2000000b00147306 */ /* 0x000e700000001400 */
[----:B------:R-:W2:Y:S01]  /*05f0*/  I2F.S8 R24, R11.B3 ;  /* 0x3000000b00187306 */ /* 0x000ea20000001400 */
[----:B------:R-:W-:Y:S01]  /*0600*/  @!P6 VIADD R5, R5, 0x1 ;  /* 0x000000010505e836 */ /* 0x000fe20000000000 */
[-C--:B------:R-:W-:Y:S01]  /*0610*/  @P3 IADD3 R12, PT, PT, R12, -R9.reuse, RZ ;  /* 0x800000090c0c3210 */ /* 0x080fe20007ffe0ff */
[----:B------:R-:W-:Y:S01]  /*0620*/  @P1 IMAD.IADD R22, R22, 0x1, -R9 ;  /* 0x0000000116161824 */ /* 0x000fe200078e0a09 */
[----:B------:R-:W-:Y:S01]  /*0630*/  ISETP.NE.AND P3, PT, R8, RZ, PT ;  /* 0x000000ff0800720c */ /* 0x000fe20003f65270 */
[----:B0-----:R-:W0:Y:S01]  /*0640*/  @P0 LDC R2, c[0x0][0x388] ;  /* 0x0000e200ff020b82 */ /* 0x001e220000000800 */
[----:B------:R-:W-:Y:S01]  /*0650*/  @P5 VIADD R5, R5, 0x1 ;  /* 0x0000000105055836 */ /* 0x000fe20000000000 */
[----:B------:R-:W-:-:S02]  /*0660*/  ISETP.GE.U32.AND P5, PT, R12, R9, PT ;  /* 0x000000090c00720c */ /* 0x000fc40003fa6070 */
[----:B------:R-:W-:-:S04]  /*0670*/  ISETP.GE.U32.AND P2, PT, R22, R9, PT ;  /* 0x000000091600720c */ /* 0x000fc80003f46070 */
[----:B------:R-:W0:Y:S01]  /*0680*/  @P0 LDC R3, c[0x0][0x38c] ;  /* 0x0000e300ff030b82 */ /* 0x000e220000000800 */
[----:B------:R-:W-:Y:S01]  /*0690*/  UPRMT UR4, UR4, 0x8880, URZ ;  /* 0x0000888004047896 */ /* 0x000fe200080000ff */
[----:B------:R-:W-:-:S03]  /*06a0*/  @P1 IADD3 R4, PT, PT, R4, 0x1, RZ ;  /* 0x0000000104041810 */ /* 0x000fc60007ffe0ff */
[----:B------:R-:W-:Y:S02]  /*06b0*/  UISETP.NE.AND UP0, UPT, UR4, URZ, UPT ;  /* 0x000000ff0400728c */ /* 0x000fe4000bf05270 */
[----:B------:R-:W-:Y:S02]  /*06c0*/  @P5 IMAD.IADD R12, R12, 0x1, -R9 ;  /* 0x000000010c0c5824 */ /* 0x000fe400078e0a09 */
[----:B------:R-:W-:Y:S01]  /*06d0*/  @P2 IADD3 R4, PT, PT, R4, 0x1, RZ ;  /* 0x0000000104042810 */ /* 0x000fe20007ffe0ff */
[-C--:B---3--:R-:W-:Y:S01]  /*06e0*/  FFMA.FTZ R13, R18, R10.reuse, R13 ;  /* 0x0000000a120d7223 */ /* 0x088fe2000001000d */
[-C--:B----4-:R-:W-:Y:S01]  /*06f0*/  FFMA.FTZ R17, R16, R10.reuse, R17 ;  /* 0x0000000a10117223 */ /* 0x090fe20000010011 */
[----:B-1----:R-:W-:Y:S02]  /*0700*/  FFMA.FTZ R15, R20, R10, R15 ;  /* 0x0000000a140f7223 */ /* 0x002fe4000001000f */
[----:B------:R-:W-:Y:S01]  /*0710*/  FMUL.FTZ R14, R13, R6 ;  /* 0x000000060d0e7220 */ /* 0x000fe20000410000 */
[----:B------:R-:W-:Y:S01]  /*0720*/  LOP3.LUT R13, R7, R8, RZ, 0x3c, !PT ;  /* 0x00000008070d7212 */ /* 0x000fe200078e3cff */
[----:B--2---:R-:W-:-:S03]  /*0730*/  FFMA.FTZ R19, R24, R10, R19 ;  /* 0x0000000a18137223 */ /* 0x004fc60000010013 */
[----:B------:R-:W-:Y:S01]  /*0740*/  ISETP.GE.AND P4, PT, R13, RZ, PT ;  /* 0x000000ff0d00720c */ /* 0x000fe20003f86270 */
[-C--:B------:R-:W-:Y:S01]  /*0750*/  FMUL.FTZ R10, R17, R6.reuse ;  /* 0x00000006110a7220 */ /* 0x080fe20000410000 */
[-C--:B------:R-:W-:Y:S01]  /*0760*/  FMUL.FTZ R13, R15, R6.reuse ;  /* 0x000000060f0d7220 */ /* 0x080fe20000410000 */
[----:B------:R-:W-:-:S04]  /*0770*/  FMUL.FTZ R6, R19, R6 ;  /* 0x0000000613067220 */ /* 0x000fc80000410000 */
[----:B------:R-:W1:Y:S06]  /*0780*/  F2I.S8.NTZ R10, R10 ;  /* 0x0000000a000a7305 */ /* 0x000e6c0000202100 */
[----:B------:R-:W-:Y:S02]  /*0790*/  @!P4 IMAD.MOV R5, RZ, RZ, -R5 ;  /* 0x000000ffff05c224 */ /* 0x000fe400078e0a05 */
[----:B------:R-:W2:Y:S01]  /*07a0*/  F2I.S8.NTZ R13, R13 ;  /* 0x0000000d000d7305 */ /* 0x000ea20000202100 */
[----:B------:R-:W-:-:S07]  /*07b0*/  @!P3 LOP3.LUT R5, RZ, R8, RZ, 0x33, !PT ;  /* 0x00000008ff05b212 */ /* 0x000fce00078e33ff */
[----:B------:R-:W3:Y:S01]  /*07c0*/  F2I.S8.NTZ R6, R6 ;  /* 0x0000000600067305 */ /* 0x000ee20000202100 */
[----:B------:R-:W-:Y:S02]  /*07d0*/  ISETP.NE.U32.AND P4, PT, R9, RZ, PT ;  /* 0x000000ff0900720c */ /* 0x000fe40003f85070 */
[----:B------:R-:W-:-:S05]  /*07e0*/  LOP3.LUT R15, RZ, R9, RZ, 0x33, !PT ;  /* 0x00000009ff0f7212 */ /* 0x000fca00078e33ff */
[----:B------:R4:W0:Y:S01]  /*07f0*/  F2I.S8.NTZ R11, R14 ;  /* 0x0000000e000b7305 */ /* 0x0008220000202100 */
[C---:B------:R-:W-:Y:S02]  /*0800*/  SEL R12, R15.reuse, R12, !P4 ;  /* 0x0000000c0f0c7207 */ /* 0x040fe40006000000 */
[----:B------:R-:W-:Y:S01]  /*0810*/  SEL R4, R15, R4, !P4 ;  /* 0x000000040f047207 */ /* 0x000fe20006000000 */
[----:B----4-:R-:W-:-:S04]  /*0820*/  IMAD.MOV R14, RZ, RZ, -R5 ;  /* 0x000000ffff0e7224 */ /* 0x010fc800078e0a05 */
[----:B------:R-:W-:Y:S01]  /*0830*/  IMAD R7, R8, R14, R7 ;  /* 0x0000000e08077224 */ /* 0x000fe200078e0207 */
        /* <DEDUP_REMOVED lines=14> */
.L_x_100:
        /* <DEDUP_REMOVED lines=16> */
.L_x_101:
[----:B------:R-:W1:Y:S01]  /*0a20*/  LDC R8, c[0x0][0x3c8] ;  /* 0x0000f200ff087b82 */ /* 0x000e620000000800 */
[----:B------:R-:W2:Y:S01]  /*0a30*/  LDCU UR4, c[0x0][0x3bc] ;  /* 0x00007780ff0477ac */ /* 0x000ea20008000800 */
[----:B------:R-:W-:Y:S02]  /*0a40*/  LOP3.LUT R0, R7, 0xfe0, RZ, 0xc0, !PT ;  /* 0x00000fe007007812 */ /* 0x000fe400078ec0ff */
[----:B------:R-:W-:Y:S02]  /*0a50*/  PRMT R6, R13, 0x3340, R6 ;  /* 0x000033400d067816 */ /* 0x000fe40000000006 */
[----:B0-----:R-:W-:Y:S02]  /*0a60*/  PRMT R11, R11, 0x3340, R10 ;  /* 0x000033400b0b7816 */ /* 0x001fe4000000000a */
[----:B------:R-:W0:Y:S02]  /*0a70*/  @P0 LDC R9, c[0x0][0x3c4] ;  /* 0x0000f100ff090b82 */ /* 0x000e240000000800 */
[----:B------:R-:W-:Y:S01]  /*0a80*/  PRMT R11, R11, 0x5410, R6 ;  /* 0x000054100b0b7816 */ /* 0x000fe20000000006 */
[----:B--2---:R-:W-:-:S05]  /*0a90*/  IMAD R5, R4, UR4, R5 ;  /* 0x0000000404057c24 */ /* 0x004fca000f8e0205 */
        /* <DEDUP_REMOVED lines=8> */
.L_x_102:
        /* <DEDUP_REMOVED lines=14> */
.L_x_146:


//--------------------- .text._ZN17fastertransformer28add_QK_bias_transform_varlenI6__halfEEvPaS2_PKiPKT_S4_S7_iiiiiiiiPKfS9_S9_S9_S9_S9_b --------------------------
	.section	.text._ZN17fastertransformer28add_QK_bias_transform_varlenI6__halfEEvPaS2_PKiPKT_S4_S7_iiiiiiiiPKfS9_S9_S9_S9_S9_b,"ax",@progbits
	.align	128
        .global         _ZN17fastertransformer28add_QK_bias_transform_varlenI6__halfEEvPaS2_PKiPKT_S4_S7_iiiiiiiiPKfS9_S9_S9_S9_S9_b
        .type           _ZN17fastertransformer28add_QK_bias_transform_varlenI6__halfEEvPaS2_PKiPKT_S4_S7_iiiiiiiiPKfS9_S9_S9_S9_S9_b,@function
        .size           _ZN17fastertransformer28add_QK_bias_transform_varlenI6__halfEEvPaS2_PKiPKT_S4_S7_iiiiiiiiPKfS9_S9_S9_S9_S9_b,(.L_x_147 - _ZN17fastertransformer28add_QK_bias_transform_varlenI6__halfEEvPaS2_PKiPKT_S4_S7_iiiiiiiiPKfS9_S9_S9_S9_S9_b)
        .other          _ZN17fastertransformer28add_QK_bias_transform_varlenI6__halfEEvPaS2_PKiPKT_S4_S7_iiiiiiiiPKfS9_S9_S9_S9_S9_b,@"STO_CUDA_ENTRY STV_DEFAULT"
_ZN17fastertransformer28add_QK_bias_transform_varlenI6__halfEEvPaS2_PKiPKT_S4_S7_iiiiiiiiPKfS9_S9_S9_S9_S9_b:
.text._ZN17fastertransformer28add_QK_bias_transform_varlenI6__halfEEvPaS2_PKiPKT_S4_S7_iiiiiiiiPKfS9_S9_S9_S9_S9_b:
[----:B------:R-:W-:Y:S08]  /*0000*/  LDC R1, c[0x0][0x37c] ;  /* 0x0000df00ff017b82 */ /* 0x000ff00000000800 */
[----:B------:R-:W0:Y:S01]  /*0010*/  S2UR UR5, SR_CTAID.X ;  /* 0x00000000000579c3 */ /* 0x000e220000002500 */
[----:B------:R-:W1:Y:S07]  /*0020*/  LDCU.64 UR6, c[0x0][0x358] ;  /* 0x00006b00ff0677ac */ /* 0x000e6e0008000a00 */
[----:B------:R-:W0:Y:S08]  /*0030*/  LDC R15, c[0x0][0x3b0] ;  /* 0x0000ec00ff0f7b82 */ /* 0x000e300000000800 */
[----:B------:R-:W2:Y:S08]  /*0040*/  LDC R0, c[0x0][0x3b8] ;  /* 0x0000ee00ff007b82 */ /* 0x000eb00000000800 */
[----:B------:R-:W3:Y:S01]  /*0050*/  LDC R20, c[0x0][0x3c0] ;  /* 0x0000f000ff147b82 */ /* 0x000ee20000000800 */
[----:B0-----:R-:W-:-:S13]  /*0060*/  ISETP.LE.U32.AND P3, PT, R15, UR5, PT ;  /* 0x000000050f007c0c */ /* 0x001fda000bf63070 */
[----:B------:R-:W1:Y:S08]  /*0070*/  @!P3 LDC.64 R2, c[0x0][0x3d8] ;  /* 0x0000f600ff02bb82 */ /* 0x000e700000000a00 */
[----:B------:R-:W0:Y:S01]  /*0080*/  @!P3 LDC.64 R16, c[0x0][0x3f0] ;  /* 0x0000fc00ff10bb82 */ /* 0x000e220000000a00 */
[----:B-1----:R-:W4:Y:S04]  /*0090*/  @!P3 LDG.E.CONSTANT R21, desc[UR6][R2.64] ;  /* 0x000000060215b981 */ /* 0x002f28000c1e9900 */
[----:B0-----:R3:W5:Y:S01]  /*00a0*/  @!P3 LDG.E.CONSTANT R16, desc[UR6][R16.64] ;  /* 0x000000061010b981 */ /* 0x001762000c1e9900 */
[----:B------:R-:W0:Y:S01]  /*00b0*/  I2F.U32.RP R6, R15 ;  /* 0x0000000f00067306 */ /* 0x000e220000209000 */
[----:B------:R-:W1:Y:S01]  /*00c0*/  LDCU UR4, c[0x0][0x3d0] ;  /* 0x00007a00ff0477ac */ /* 0x000e620008000800 */
[----:B------:R-:W1:Y:S01]  /*00d0*/  LDC R9, c[0x0][0x3d4] ;  /* 0x0000f500ff097b82 */ /* 0x000e620000000800 */
[----:B------:R-:W1:Y:S01]  /*00e0*/  S2R R19, SR_TID.X ;  /* 0x0000000000137919 */ /* 0x000e620000002100 */
[----:B------:R-:W-:-:S02]  /*00f0*/  ISETP.NE.U32.AND P2, PT, R15, RZ, PT ;  /* 0x000000ff0f00720c */ /* 0x000fc40003f45070 */
[----:B------:R-:W-:Y:S02]  /*0100*/  LOP3.LUT R23, RZ, R15, RZ, 0x33, !PT ;  /* 0x0000000fff177212 */ /* 0x000fe400078e33ff */
[----:B--2---:R-:W2:Y:S01]  /*0110*/  I2F.U32.RP R7, R0 ;  /* 0x0000000000077306 */ /* 0x004ea20000209000 */
[----:B---3--:R-:W-:-:S07]  /*0120*/  IABS R17, R20 ;  /* 0x0000001400117213 */ /* 0x008fce0000000000 */
[----:B0-----:R-:W0:Y:S08]  /*0130*/  MUFU.RCP R6, R6 ;  /* 0x0000000600067308 */ /* 0x001e300000001000 */
[----:B--2---:R-:W2:Y:S01]  /*0140*/  MUFU.RCP R7, R7 ;  /* 0x0000000700077308 */ /* 0x004ea20000001000 */
[----:B-1----:R-:W1:Y:S01]  /*0150*/  @P3 LDC R9, c[0x0][0x3e4] ;  /* 0x0000f900ff093b82 */ /* 0x002e620000000800 */
[----:B0-----:R-:W-:-:S02]  /*0160*/  VIADD R4, R6, 0xffffffe ;  /* 0x0ffffffe06047836 */ /* 0x001fc40000000000 */
[----:B------:R-:W-:-:S04]  /*0170*/  IMAD.SHL.U32 R19, R19, 0x4, RZ ;  /* 0x0000000413137824 */ /* 0x000fc800078e00ff */
[----:B------:R0:W3:Y:S01]  /*0180*/  F2I.FTZ.U32.TRUNC.NTZ R5, R4 ;  /* 0x0000000400057305 */ /* 0x0000e2000021f000 */
[----:B------:R-:W-:Y:S01]  /*0190*/  LOP3.LUT R22, R19, 0xfe0, RZ, 0xc0, !PT ;  /* 0x00000fe013167812 */ /* 0x000fe200078ec0ff */
[----:B--2---:R-:W-:Y:S01]  /*01a0*/  VIADD R10, R7, 0xffffffe ;  /* 0x0ffffffe070a7836 */ /* 0x004fe20000000000 */
[----:B------:R-:W-:Y:S01]  /*01b0*/  LOP3.LUT R24, R19, 0x1c, RZ, 0xc0, !PT ;  /* 0x0000001c13187812 */ /* 0x000fe200078ec0ff */
[----:B------:R-:W2:Y:S04]  /*01c0*/  LDC.64 R6, c[0x0][0x398] ;  /* 0x0000e600ff067b82 */ /* 0x000ea80000000a00 */
[----:B------:R3:W3:Y:S01]  /*01d0*/  F2I.FTZ.U32.TRUNC.NTZ R11, R10 ;  /* 0x0000000a000b7305 */ /* 0x0006e2000021f000 */
[----:B0-----:R-:W-:Y:S02]  /*01e0*/  HFMA2 R4, -RZ, RZ, 0, 0 ;  /* 0x00000000ff047431 */ /* 0x001fe400000001ff */
[----:B------:R-:W-:-:S02]  /*01f0*/  IMAD R22, R22, R15, R24 ;  /* 0x0000000f16167224 */ /* 0x000fc400078e0218 */
[----:B---3--:R-:W-:Y:S02]  /*0200*/  IMAD.MOV R8, RZ, RZ, -R5 ;  /* 0x000000ffff087224 */ /* 0x008fe400078e0a05 */
[----:B------:R-:W-:Y:S02]  /*0210*/  HFMA2 R10, -RZ, RZ, 0, 0 ;  /* 0x00000000ff0a7431 */ /* 0x000fe400000001ff */
[----:B------:R-:W-:-:S04]  /*0220*/  IMAD R3, R8, R15, RZ ;  /* 0x0000000f08037224 */ /* 0x000fc800078e02ff */
[----:B------:R-:W-:Y:S02]  /*0230*/  IMAD.HI.U32 R5, R5, R3, R4 ;  /* 0x0000000305057227 */ /* 0x000fe400078e0004 */
[----:B------:R-:W0:Y:S02]  /*0240*/  I2F.RP R3, R17 ;  /* 0x0000001100037306 */ /* 0x000e240000209400 */
[----:B------:R-:W-:Y:S02]  /*0250*/  IMAD R8, R11, R0, RZ ;  /* 0x000000000b087224 */ /* 0x000fe400078e02ff */
[----:B------:R-:W-:Y:S02]  /*0260*/  IMAD.HI.U32 R12, R5, UR5, RZ ;  /* 0x00000005050c7c27 */ /* 0x000fe4000f8e00ff */
[----:B------:R-:W3:Y:S02]  /*0270*/  LDC.64 R4, c[0x0][0x390] ;  /* 0x0000e400ff047b82 */ /* 0x000ee40000000a00 */
[----:B------:R-:W-:-:S02]  /*0280*/  IMAD.MOV R2, RZ, RZ, -R12 ;  /* 0x000000ffff027224 */ /* 0x000fc400078e0a0c */
[----:B------:R-:W-:Y:S01]  /*0290*/  IMAD.MOV R25, RZ, RZ, -R8 ;  /* 0x000000ffff197224 */ /* 0x000fe200078e0a08 */
[----:B------:R-:W-:Y:S01]  /*02a0*/  MOV R8, UR4 ;  /* 0x0000000400087c02 */ /* 0x000fe20008000f00 */
[----:B------:R-:W-:Y:S01]  /*02b0*/  IMAD R2, R15, R2, UR5 ;  /* 0x000000050f027e24 */ /* 0x000fe2000f8e0202 */
[----:B------:R-:W-:Y:S01]  /*02c0*/  IABS R28, R19 ;  /* 0x00000013001c7213 */ /* 0x000fe20000000000 */
[----:B------:R-:W4:Y:S01]  /*02d0*/  LDCU.U8 UR4, c[0x0][0x400] ;  /* 0x00008000ff0477ac */ /* 0x000f220008000000 */
[----:B0-----:R-:W0:Y:S02]  /*02e0*/  MUFU.RCP R3, R3 ;  /* 0x0000000300037308 */ /* 0x001e240000001000 */
[----:B------:R-:W-:Y:S01]  /*02f0*/  ISETP.GE.U32.AND P0, PT, R2, R15, PT ;  /* 0x0000000f0200720c */ /* 0x000fe20003f06070 */
[----:B------:R-:W1:-:S12]  /*0300*/  @P3 LDC R8, c[0x0][0x3e0] ;  /* 0x0000f800ff083b82 */ /* 0x000e580000000800 */
[-C--:B------:R-:W-:Y:S01]  /*0310*/  @P0 IADD3 R2, PT, PT, R2, -R15.reuse, RZ ;  /* 0x8000000f02020210 */ /* 0x080fe20007ffe0ff */
[----:B------:R-:W-:Y:S01]  /*0320*/  @P0 VIADD R12, R12, 0x1 ;  /* 0x000000010c0c0836 */ /* 0x000fe20000000000 */
[----:B------:R-:W-:Y:S01]  /*0330*/  ISETP.LE.U32.AND P0, PT, R15, UR5, PT ;  /* 0x000000050f007c0c */ /* 0x000fe2000bf03070 */
[----:B0-----:R-:W-:Y:S01]  /*0340*/  VIADD R14, R3, 0xffffffe ;  /* 0x0ffffffe030e7836 */ /* 0x001fe20000000000 */
[C---:B------:R-:W-:Y:S01]  /*0350*/  ISETP.GE.U32.AND P1, PT, R2.reuse, R15, PT ;  /* 0x0000000f0200720c */ /* 0x040fe20003f26070 */
[----:B------:R-:W-:Y:S02]  /*0360*/  IMAD.IADD R13, R2, 0x1, -R15 ;  /* 0x00000001020d7824 */ /* 0x000fe400078e0a0f */
[----:B------:R0:W2:Y:S08]  /*0370*/  F2I.FTZ.U32.TRUNC.NTZ R3, R14 ;  /* 0x0000000e00037305 */ /* 0x0000b0000021f000 */
[----:B---3--:R-:W3:Y:S01]  /*0380*/  @P0 LDC R4, c[0x0][0x3a0] ;  /* 0x0000e800ff040b82 */ /* 0x008ee20000000800 */
[----:B0-----:R-:W-:Y:S01]  /*0390*/  IMAD.HI.U32 R14, R11, R25, R10 ;  /* 0x000000190b0e7227 */ /* 0x001fe200078e000a */
[----:B------:R-:W-:-:S04]  /*03a0*/  @P1 IADD3 R12, PT, PT, R12, 0x1, RZ ;  /* 0x000000010c0c1810 */ /* 0x000fc80007ffe0ff */
[----:B------:R-:W-:Y:S02]  /*03b0*/  SEL R12, R23, R12, !P2 ;  /* 0x0000000c170c7207 */ /* 0x000fe40005000000 */
[----:B------:R-:W3:Y:S01]  /*03c0*/  @P0 LDC R5, c[0x0][0x3a4] ;  /* 0x0000e900ff050b82 */ /* 0x000ee20000000800 */
[----:B------:R-:W-:Y:S01]  /*03d0*/  @P2 SEL R23, R13, R2, P1 ;  /* 0x000000020d172207 */ /* 0x000fe20000800000 */
[----:B--2---:R-:W-:-:S03]  /*03e0*/  IMAD.MOV R2, RZ, RZ, -R3 ;  /* 0x000000ffff027224 */ /* 0x004fc600078e0a03 */
[----:B------:R-:W-:Y:S01]  /*03f0*/  LEA R25, R23, R22, 0x5 ;  /* 0x0000001617197211 */ /* 0x000fe200078e28ff */
[----:B------:R-:W-:Y:S02]  /*0400*/  IMAD R13, R2, R17, RZ ;  /* 0x00000011020d7224 */ /* 0x000fe400078e02ff */
[----:B------:R-:W0:Y:S01]  /*0410*/  @P0 LDC R6, c[0x0][0x3a8] ;  /* 0x0000ea00ff060b82 */ /* 0x000e220000000800 */
[----:B------:R-:W-:Y:S02]  /*0420*/  IMAD.MOV.U32 R2, RZ, RZ, RZ ;  /* 0x000000ffff027224 */ /* 0x000fe400078e00ff */
[----:B------:R-:W-:-:S04]  /*0430*/  IMAD.HI.U32 R18, R14, R23, RZ ;  /* 0x000000170e127227 */ /* 0x000fc800078e00ff */
[----:B------:R-:W-:Y:S01]  /*0440*/  IMAD.MOV R15, RZ, RZ, -R18 ;  /* 0x000000ffff0f7224 */ /* 0x000fe200078e0a12 */
[----:B------:R-:W0:Y:S01]  /*0450*/  @P0 LDC R7, c[0x0][0x3ac] ;  /* 0x0000eb00ff070b82 */ /* 0x000e220000000800 */
[----:B------:R-:W-:-:S04]  /*0460*/  IMAD.HI.U32 R13, R3, R13, R2 ;  /* 0x0000000d030d7227 */ /* 0x000fc800078e0002 */
[----:B------:R-:W-:-:S03]  /*0470*/  IMAD R15, R0, R15, R23 ;  /* 0x0000000f000f7224 */ /* 0x000fc600078e0217 */
[----:B------:R-:W2:Y:S08]  /*0480*/  @P3 LDC.64 R10, c[0x0][0x3e8] ;  /* 0x0000fa00ff0a3b82 */ /* 0x000eb00000000a00 */
[----:B------:R-:W2:Y:S01]  /*0490*/  @P3 LDC.64 R2, c[0x0][0x3f8] ;  /* 0x0000fe00ff023b82 */ /* 0x000ea20000000a00 */
[----:B------:R-:W-:Y:S01]  /*04a0*/  ISETP.GE.U32.AND P2, PT, R15, R0, PT ;  /* 0x000000000f00720c */ /* 0x000fe20003f46070 */
[----:B---3--:R-:W-:-:S04]  /*04b0*/  IMAD.WIDE R4, R25, 0x4, R4 ;  /* 0x0000000419047825 */ /* 0x008fc800078e0204 */
[C---:B-1----:R-:W-:Y:S01]  /*04c0*/  IMAD.WIDE.U32 R8, R19.reuse, 0x4, R8 ;  /* 0x0000000413087825 */ /* 0x042fe200078e0008 */
[----:B------:R-:W3:Y:S03]  /*04d0*/  LDG.E.CONSTANT R22, desc[UR6][R4.64] ;  /* 0x0000000604167981 */ /* 0x000ee6000c1e9900 */
[----:B0-----:R-:W-:Y:S01]  /*04e0*/  IMAD.WIDE.U32 R6, R19, 0x2, R6 ;  /* 0x0000000213067825 */ /* 0x001fe200078e0006 */
[----:B------:R-:W5:Y:S03]  /*04f0*/  LDG.E.CONSTANT R23, desc[UR6][R4.64+0x4] ;  /* 0x0000040604177981 */ /* 0x000f66000c1e9900 */
[----:B------:R-:W-:Y:S01]  /*0500*/  @P2 IMAD.IADD R15, R15, 0x1, -R0 ;  /* 0x000000010f0f2824 */ /* 0x000fe200078e0a00 */
[----:B------:R-:W5:Y:S01]  /*0510*/  LDG.E.U16.CONSTANT R24, desc[UR6][R6.64] ;  /* 0x0000000606187981 */ /* 0x000f62000c1e9500 */
[----:B------:R-:W-:-:S03]  /*0520*/  IMAD.HI.U32 R13, R13, R28, RZ ;  /* 0x0000001c0d0d7227 */ /* 0x000fc600078e00ff */
[----:B------:R-:W5:Y:S01]  /*0530*/  LDG.E.CONSTANT R25, desc[UR6][R8.64] ;  /* 0x0000000608197981 */ /* 0x000f62000c1e9900 */
[----:B------:R-:W-:-:S03]  /*0540*/  ISETP.GE.U32.AND P1, PT, R15, R0, PT ;  /* 0x000000000f00720c */ /* 0x000fc60003f26070 */
[----:B------:R-:W5:Y:S04]  /*0550*/  LDG.E.CONSTANT R26, desc[UR6][R4.64+0x8] ;  /* 0x00000806041a7981 */ /* 0x000f68000c1e9900 */
[----:B------:R-:W5:Y:S04]  /*0560*/  LDG.E.CONSTANT R15, desc[UR6][R4.64+0xc] ;  /* 0x00000c06040f7981 */ /* 0x000f68000c1e9900 */
[----:B------:R-:W5:Y:S04]  /*0570*/  LDG.E.CONSTANT R27, desc[UR6][R8.64+0x8] ;  /* 0x00000806081b7981 */ /* 0x000f68000c1e9900 */
[----:B------:R-:W5:Y:S04]  /*0580*/  LDG.E.U16.CONSTANT R29, desc[UR6][R6.64+0x6] ;  /* 0x00000606061d7981 */ /* 0x000f68000c1e9500 */
[----:B--2---:R-:W2:Y:S04]  /*0590*/  @P3 LDG.E.CONSTANT R21, desc[UR6][R10.64] ;  /* 0x000000060a153981 */ /* 0x004ea8000c1e9900 */
[----:B------:R0:W2:Y:S04]  /*05a0*/  @P3 LDG.E.CONSTANT R16, desc[UR6][R2.64] ;  /* 0x0000000602103981 */ /* 0x0000a8000c1e9900 */
[----:B------:R-:W2:Y:S04]  /*05b0*/  LDG.E.U16.CONSTANT R10, desc[UR6][R6.64+0x2] ;  /* 0x00000206060a7981 */ /* 0x000ea8000c1e9500 */
[----:B------:R-:W2:Y:S01]  /*05c0*/  LDG.E.CONSTANT R11, desc[UR6][R8.64+0x4] ;  /* 0x00000406080b7981 */ /* 0x000ea2000c1e9900 */
[----:B0-----:R-:W-:-:S04]  /*05d0*/  IMAD.MOV R2, RZ, RZ, -R13 ;  /* 0x000000ffff027224 */ /* 0x001fc800078e0a0d */
[C---:B------:R-:W-:Y:S02]  /*05e0*/  IMAD R2, R17.reuse, R2, R28 ;  /* 0x0000000211027224 */ /* 0x040fe400078e021c */
[----:B------:R0:W2:Y:S04]  /*05f0*/  LDG.E.U16.CONSTANT R28, desc[UR6][R6.64+0x4] ;  /* 0x00000406061c7981 */ /* 0x0000a8000c1e9500 */
[----:B------:R1:W2:Y:S01]  /*0600*/  LDG.E.CONSTANT R8, desc[UR6][R8.64+0xc] ;  /* 0x00000c0608087981 */ /* 0x0002a2000c1e9900 */
[----:B------:R-:W-:Y:S01]  /*0610*/  ISETP.GT.U32.AND P6, PT, R17, R2, PT ;  /* 0x000000021100720c */ /* 0x000fe20003fc4070 */
[----:B------:R-:W-:-:S04]  /*0620*/  IMAD.HI.U32 R14, R14, UR5, RZ ;  /* 0x000000050e0e7c27 */ /* 0x000fc8000f8e00ff */
[----:B------:R-:W-:-:S08]  /*0630*/  IMAD.MOV R5, RZ, RZ, -R14 ;  /* 0x000000ffff057224 */ /* 0x000fd000078e0a0e */
[----:B------:R-:W-:-:S04]  /*0640*/  @!P6 IADD3 R2, PT, PT, R2, -R17, RZ ;  /* 0x800000110202e210 */ /* 0x000fc80007ffe0ff */
[----:B------:R-:W-:Y:S02]  /*0650*/  ISETP.GE.U32.AND P5, PT, R2, R17, PT ;  /* 0x000000110200720c */ /* 0x000fe40003fa6070 */
[----:B------:R-:W4:Y:S01]  /*0660*/  LDC.64 R2, c[0x0][0x380] ;  /* 0x0000e000ff027b82 */ /* 0x000f220000000a00 */
[----:B------:R-:W-:-:S05]  /*0670*/  IMAD R5, R0, R5, UR5 ;  /* 0x0000000500057e24 */ /* 0x000fca000f8e0205 */
[----:B------:R-:W-:Y:S02]  /*0680*/  ISETP.GE.U32.AND P3, PT, R5, R0, PT ;  /* 0x000000000500720c */ /* 0x000fe40003f66070 */
[----:B0-----:R-:W-:Y:S01]  /*0690*/  LOP3.LUT R6, R19, R20, RZ, 0x3c, !PT ;  /* 0x0000001413067212 */ /* 0x001fe200078e3cff */
[----:B------:R-:W-:-:S03]  /*06a0*/  @!P6 VIADD R13, R13, 0x1 ;  /* 0x000000010d0de836 */ /* 0x000fc60000000000 */
[----:B------:R-:W-:Y:S01]  /*06b0*/  ISETP.GE.AND P4, PT, R6, RZ, PT ;  /* 0x000000ff0600720c */ /* 0x000fe20003f86270 */
[----:B------:R-:W-:-:S06]  /*06c0*/  @P5 VIADD R13, R13, 0x1 ;  /* 0x000000010d0d5836 */ /* 0x000fcc0000000000 */
[-C--:B------:R-:W-:Y:S02]  /*06d0*/  @P3 IADD3 R5, PT, PT, R5, -R0.reuse, RZ ;  /* 0x8000000005053210 */ /* 0x080fe40007ffe0ff */
[----:B------:R-:W-:Y:S01]  /*06e0*/  ISETP.NE.AND P3, PT, R20, RZ, PT ;  /* 0x000000ff1400720c */ /* 0x000fe20003f65270 */
[----:B----4-:R-:W0:Y:S01]  /*06f0*/  @P0 LDC R2, c[0x0][0x388] ;  /* 0x0000e200ff020b82 */ /* 0x010e220000000800 */
[----:B------:R-:W-:Y:S01]  /*0700*/  ISETP.GE.U32.AND P5, PT, R5, R0, PT ;  /* 0x000000000500720c */ /* 0x000fe20003fa6070 */
[----:B------:R-:W-:-:S06]  /*0710*/  UPRMT UR4, UR4, 0x8880, URZ ;  /* 0x0000888004047896 */ /* 0x000fcc00080000ff */
[----:B------:R-:W4:Y:S01]  /*0720*/  @P0 LDC R3, c[0x0][0x38c] ;  /* 0x0000e300ff030b82 */ /* 0x000f220000000800 */
[----:B------:R-:W-:Y:S01]  /*0730*/  UISETP.NE.AND UP0, UPT, UR4, URZ, UPT ;  /* 0x000000ff0400728c */ /* 0x000fe2000bf05270 */
[----:B------:R-:W-:Y:S02]  /*0740*/  @!P4 IMAD.MOV R13, RZ, RZ, -R13 ;  /* 0x000000ffff0dc224 */ /* 0x000fe400078e0a0d */
[----:B------:R-:W-:Y:S02]  /*0750*/  @!P3 LOP3.LUT R13, RZ, R20, RZ, 0x33, !PT ;  /* 0x00000014ff0db212 */ /* 0x000fe400078e33ff */
[----:B------:R-:W-:Y:S01]  /*0760*/  @P2 IADD3 R18, PT, PT, R18, 0x1, RZ ;  /* 0x0000000112122810 */ /* 0x000fe20007ffe0ff */
[----:B------:R-:W-:Y:S01]  /*0770*/  @P5 IMAD.IADD R5, R5, 0x1, -R0 ;  /* 0x0000000105055824 */ /* 0x000fe200078e0a00 */
[----:B------:R-:W-:Y:S02]  /*0780*/  ISETP.NE.U32.AND P4, PT, R0, RZ, PT ;  /* 0x000000ff0000720c */ /* 0x000fe40003f85070 */
[----:B------:R-:W-:-:S02]  /*0790*/  @P1 IADD3 R18, PT, PT, R18, 0x1, RZ ;  /* 0x0000000112121810 */ /* 0x000fc40007ffe0ff */
[----:B---3--:R-:W-:Y:S02]  /*07a0*/  I2FP.F32.S32 R22, R22 ;  /* 0x0000001600167245 */ /* 0x008fe40000201400 */
[----:B-----5:R-:W-:Y:S01]  /*07b0*/  I2FP.F32.S32 R23, R23 ;  /* 0x0000001700177245 */ /* 0x020fe20000201400 */
[----:B------:R-:W-:Y:S02]  /*07c0*/  HADD2.F32 R7, -RZ, R24.H0_H0 ;  /* 0x20000018ff077230 */ /* 0x000fe40000004100 */
[----:B------:R-:W-:Y:S01]  /*07d0*/  FMUL.FTZ R22, R22, R25 ;  /* 0x0000001916167220 */ /* 0x000fe20000410000 */
[----:B------:R-:W-:Y:S02]  /*07e0*/  I2FP.F32.S32 R26, R26 ;  /* 0x0000001a001a7245 */ /* 0x000fe40000201400 */
[----:B------:R-:W-:-:S03]  /*07f0*/  I2FP.F32.S32 R15, R15 ;  /* 0x0000000f000f7245 */ /* 0x000fc60000201400 */
[----:B------:R-:W-:Y:S01]  /*0800*/  FMUL.FTZ R26, R26, R27 ;  /* 0x0000001b1a1a7220 */ /* 0x000fe20000410000 */
[----:B------:R-:W-:Y:S02]  /*0810*/  HADD2.F32 R29, -RZ, R29.H0_H0 ;  /* 0x2000001dff1d7230 */ /* 0x000fe40000004100 */
[----:B--2---:R-:W-:Y:S01]  /*0820*/  FFMA.FTZ R7, R22, R21, R7 ;  /* 0x0000001516077223 */ /* 0x004fe20000010007 */
[----:B-1----:R-:W-:Y:S02]  /*0830*/  HADD2.F32 R9, -RZ, R10.H0_H0 ;  /* 0x2000000aff097230 */ /* 0x002fe40000004100 */
[----:B------:R-:W-:-:S04]  /*0840*/  FMUL.FTZ R4, R23, R11 ;  /* 0x0000000b17047220 */ /* 0x000fc80000410000 */
[----:B------:R-:W-:Y:S01]  /*0850*/  FFMA.FTZ R9, R4, R21, R9 ;  /* 0x0000001504097223 */ /* 0x000fe20000010009 */
[----:B------:R-:W-:Y:S01]  /*0860*/  FMUL.FTZ R4, R7, R16 ;  /* 0x0000001007047220 */ /* 0x000fe20000410000 */
[----:B------:R-:W-:Y:S02]  /*0870*/  HADD2.F32 R7, -RZ, R28.H0_H0 ;  /* 0x2000001cff077230 */ /* 0x000fe40000004100 */
[----:B------:R-:W-:-:S03]  /*0880*/  FMUL.FTZ R8, R15, R8 ;  /* 0x000000080f087220 */ /* 0x000fc60000410000 */
[-C--:B------:R-:W-:Y:S01]  /*0890*/  FFMA.FTZ R11, R26, R21.reuse, R7 ;  /* 0x000000151a0b7223 */ /* 0x080fe20000010007 */
[----:B------:R-:W-:Y:S01]  /*08a0*/  FFMA.FTZ R29, R8, R21, R29 ;  /* 0x00000015081d7223 */ /* 0x000fe2000001001d */
[-C--:B------:R-:W-:Y:S02]  /*08b0*/  FMUL.FTZ R7, R9, R16.reuse ;  /* 0x0000001009077220 */ /* 0x080fe40000410000 */
[-C--:B------:R-:W-:Y:S01]  /*08c0*/  FMUL.FTZ R6, R11, R16.reuse ;  /* 0x000000100b067220 */ /* 0x080fe20000410000 */
[----:B------:R-:W-:Y:S01]  /*08d0*/  FMUL.FTZ R9, R29, R16 ;  /* 0x000000101d097220 */ /* 0x000fe20000410000 */
[----:B------:R-:W1:Y:S08]  /*08e0*/  F2I.S8.NTZ R4, R4 ;  /* 0x0000000400047305 */ /* 0x000e700000202100 */
[----:B------:R-:W2:Y:S08]  /*08f0*/  F2I.S8.NTZ R7, R7 ;  /* 0x0000000700077305 */ /* 0x000eb00000202100 */
[----:B------:R-:W3:Y:S08]  /*0900*/  F2I.S8.NTZ R6, R6 ;  /* 0x0000000600067305 */ /* 0x000ef00000202100 */
[----:B------:R-:W0:Y:S01]  /*0910*/  F2I.S8.NTZ R9, R9 ;  /* 0x0000000900097305 */ /* 0x000e220000202100 */
[----:B------:R-:W-:Y:S01]  /*0920*/  LOP3.LUT R8, RZ, R0, RZ, 0x33, !PT ;  /* 0x00000000ff087212 */ /* 0x000fe200078e33ff */
[----:B------:R-:W-:-:S03]  /*0930*/  IMAD.MOV R10, RZ, RZ, -R13 ;  /* 0x000000ffff0a7224 */ /* 0x000fc600078e0a0d */
[----:B------:R-:W-:Y:S01]  /*0940*/  SEL R5, R8, R5, !P4 ;  /* 0x0000000508057207 */ /* 0x000fe20006000000 */
[----:B------:R-:W-:Y:S01]  /*0950*/  IMAD R19, R20, R10, R19 ;  /* 0x0000000a14137224 */ /* 0x000fe200078e0213 */
[----:B------:R-:W-:Y:S01]  /*0960*/  SEL R18, R8, R18, !P4 ;  /* 0x0000001208127207 */ /* 0x000fe20006000000 */
[----:B-1234-:R-:W-:Y:S06]  /*0970*/  BRA.U !UP0, `(.L_x_103) ;  /* 0x0000000108347547 */ /* 0x01efec000b800000 */
[----:B------:R-:W-:-:S13]  /*0980*/  ISETP.NE.AND P1, PT, R12, 0x1, PT ;  /* 0x000000010c00780c */ /* 0x000fda0003f25270 */
[----:B------:R-:W-:-:S05]  /*0990*/  @P1 LOP3.LUT R8, R19, 0x1f, RZ, 0xc0, !PT ;  /* 0x0000001f13081812 */ /* 0x000fca00078ec0ff */
[----:B------:R-:W-:Y:S01]  /*09a0*/  @P1 IMAD R8, R5, 0x20, R8 ;  /* 0x0000002005081824 */ /* 0x000fe200078e0208 */
[----:B------:R-:W-:Y:S06]  /*09b0*/  @P1 BRA `(.L_x_104) ;  /* 0x0000000000641947 */ /* 0x000fec0003800000 */
[----:B------:R-:W-:Y:S02]  /*09c0*/  SHF.R.U32.HI R8, RZ, 0x2, R5 ;  /* 0x00000002ff087819 */ /* 0x000fe40000011605 */
[C---:B------:R-:W-:Y:S02]  /*09d0*/  LOP3.LUT R11, R5.reuse, 0x7ffffe1, RZ, 0xc0, !PT ;  /* 0x07ffffe1050b7812 */ /* 0x040fe400078ec0ff */
[----:B------:R-:W-:Y:S02]  /*09e0*/  SHF.L.U32 R5, R5, 0x7, RZ ;  /* 0x0000000705057819 */ /* 0x000fe400000006ff */
[----:B------:R-:W-:Y:S02]  /*09f0*/  LOP3.LUT R8, R11, 0x6, R8, 0xf8, !PT ;  /* 0x000000060b087812 */ /* 0x000fe400078ef808 */
[----:B------:R-:W-:Y:S02]  /*0a00*/  LOP3.LUT R5, R5, 0x300, RZ, 0xc0, !PT ;  /* 0x0000030005057812 */ /* 0x000fe400078ec0ff */
[----:B------:R-:W-:-:S03]  /*0a10*/  LOP3.LUT R11, R19, 0x1f, RZ, 0xc0, !PT ;  /* 0x0000001f130b7812 */ /* 0x000fc600078ec0ff */
[----:B------:R-:W-:-:S05]  /*0a20*/  IMAD R8, R8, 0x20, R5 ;  /* 0x0000002008087824 */ /* 0x000fca00078e0205 */
[----:B------:R-:W-:Y:S01]  /*0a30*/  IADD3 R8, PT, PT, R11, R8, RZ ;  /* 0x000000080b087210 */ /* 0x000fe20007ffe0ff */
[----:B------:R-:W-:Y:S06]  /*0a40*/  BRA `(.L_x_104) ;  /* 0x0000000000407947 */ /* 0x000fec0003800000 */
.L_x_103:
        /* <DEDUP_REMOVED lines=16> */
.L_x_104:
        /* <DEDUP_REMOVED lines=16> */
.L_x_105:
        /* <DEDUP_REMOVED lines=11> */
.L_x_147:


//--------------------- .text._ZN17fastertransformer21add_QK_bias_transformI6__halfEEvPaS2_PKiPKT_S4_S7_iiiiiiPKfS9_S9_S9_S9_S9_b --------------------------
	.section	.text._ZN17fastertransformer21add_QK_bias_transformI6__halfEEvPaS2_PKiPKT_S4_S7_iiiiiiPKfS9_S9_S9_S9_S9_b,"ax",@progbits
	.align	128
        .global         _ZN17fastertransformer21add_QK_bias_transformI6__halfEEvPaS2_PKiPKT_S4_S7_iiiiiiPKfS9_S9_S9_S9_S9_b
        .type           _ZN17fastertransformer21add_QK_bias_transformI6__halfEEvPaS2_PKiPKT_S4_S7_iiiiiiPKfS9_S9_S9_S9_S9_b,@function
        .size           _ZN17fastertransformer21add_QK_bias_transformI6__halfEEvPaS2_PKiPKT_S4_S7_iiiiiiPKfS9_S9_S9_S9_S9_b,(.L_x_148 - _ZN17fastertransformer21add_QK_bias_transformI6__halfEEvPaS2_PKiPKT_S4_S7_iiiiiiPKfS9_S9_S9_S9_S9_b)
        .other          _ZN17fastertransformer21add_QK_bias_transformI6__halfEEvPaS2_PKiPKT_S4_S7_iiiiiiPKfS9_S9_S9_S9_S9_b,@"STO_CUDA_ENTRY STV_DEFAULT"
_ZN17fastertransformer21add_QK_bias_transformI6__halfEEvPaS2_PKiPKT_S4_S7_iiiiiiPKfS9_S9_S9_S9_S9_b:
.text._ZN17fastertransformer21add_QK_bias_transformI6__halfEEvPaS2_PKiPKT_S4_S7_iiiiiiPKfS9_S9_S9_S9_S9_b:
        /* <DEDUP_REMOVED lines=37> */
[----:B------:R-:W-:Y:S02]  /*0250*/  IMAD.MOV R25, RZ, RZ, -R11 ;  /* 0x000000ffff197224 */ /* 0x000fe400078e0a0b */
[----:B------:R-:W-:Y:S02]  /*0260*/  IMAD.HI.U32 R12, R5, UR5, RZ ;  /* 0x00000005050c7c27 */ /* 0x000fe4000f8e00ff */
[----:B------:R-:W3:Y:S02]  /*0270*/  LDC.64 R4, c[0x0][0x390] ;  /* 0x0000e400ff047b82 */ /* 0x000ee40000000a00 */
[----:B------:R-:W-:-:S02]  /*0280*/  IMAD.MOV R2, RZ, RZ, -R12 ;  /* 0x000000ffff027224 */ /* 0x000fc400078e0a0c */
[----:B------:R-:W-:Y:S02]  /*0290*/  IMAD R25, R25, R0, RZ ;  /* 0x0000000019197224 */ /* 0x000fe400078e02ff */
[----:B------:R-:W-:Y:S02]  /*02a0*/  IMAD R2, R15, R2, UR5 ;  /* 0x000000050f027e24 */ /* 0x000fe4000f8e0202 */
[----:B------:R-:W-:Y:S01]  /*02b0*/  IMAD.HI.U32 R14, R11, R25, R10 ;  /* 0x000000190b0e7227 */ /* 0x000fe200078e000a */
[----:B0-----:R-:W0:Y:S01]  /*02c0*/  MUFU.RCP R3, R3 ;  /* 0x0000000300037308 */ /* 0x001e220000001000 */
[----:B------:R-:W1:Y:S01]  /*02d0*/  @P3 LDC.64 R10, c[0x0][0x3e0] ;  /* 0x0000f800ff0a3b82 */ /* 0x000e620000000a00 */
[----:B------:R-:W-:-:S13]  /*02e0*/  ISETP.GE.U32.AND P0, PT, R2, R15, PT ;  /* 0x0000000f0200720c */ /* 0x000fda0003f06070 */
[-C--:B------:R-:W-:Y:S02]  /*02f0*/  @P0 IADD3 R2, PT, PT, R2, -R15.reuse, RZ ;  /* 0x8000000f02020210 */ /* 0x080fe40007ffe0ff */
[----:B------:R-:W-:Y:S01]  /*0300*/  @P0 IADD3 R12, PT, PT, R12, 0x1, RZ ;  /* 0x000000010c0c0810 */ /* 0x000fe20007ffe0ff */
[----:B0-----:R-:W-:Y:S01]  /*0310*/  VIADD R8, R3, 0xffffffe ;  /* 0x0ffffffe03087836 */ /* 0x001fe20000000000 */
[C---:B------:R-:W-:Y:S01]  /*0320*/  ISETP.GE.U32.AND P1, PT, R2.reuse, R15, PT ;  /* 0x0000000f0200720c */ /* 0x040fe20003f26070 */
[----:B------:R-:W-:Y:S01]  /*0330*/  IMAD.IADD R13, R2, 0x1, -R15 ;  /* 0x00000001020d7824 */ /* 0x000fe200078e0a0f */
[----:B------:R-:W-:Y:S01]  /*0340*/  ISETP.LE.U32.AND P0, PT, R15, UR5, PT ;  /* 0x000000050f007c0c */ /* 0x000fe2000bf03070 */
[----:B------:R0:W2:Y:S02]  /*0350*/  F2I.FTZ.U32.TRUNC.NTZ R3, R8 ;  /* 0x0000000800037305 */ /* 0x0000a4000021f000 */
[----:B0-----:R-:W-:-:S08]  /*0360*/  MOV R8, UR4 ;  /* 0x0000000400087c02 */ /* 0x001fd00008000f00 */
[----:B------:R-:W-:Y:S01]  /*0370*/  @P1 VIADD R12, R12, 0x1 ;  /* 0x000000010c0c1836 */ /* 0x000fe20000000000 */
[----:B------:R-:W-:Y:S01]  /*0380*/  IABS R28, R19 ;  /* 0x00000013001c7213 */ /* 0x000fe20000000000 */
[----:B---3--:R-:W0:Y:S01]  /*0390*/  @P0 LDC R4, c[0x0][0x3a0] ;  /* 0x0000e800ff040b82 */ /* 0x008e220000000800 */
[----:B------:R-:W3:Y:S02]  /*03a0*/  LDCU.U8 UR4, c[0x0][0x3f8] ;  /* 0x00007f00ff0477ac */ /* 0x000ee40008000000 */
[----:B------:R-:W-:Y:S02]  /*03b0*/  SEL R12, R23, R12, !P2 ;  /* 0x0000000c170c7207 */ /* 0x000fe40005000000 */
[----:B------:R-:W-:Y:S01]  /*03c0*/  @P2 SEL R23, R13, R2, P1 ;  /* 0x000000020d172207 */ /* 0x000fe20000800000 */
[----:B--2---:R-:W-:Y:S02]  /*03d0*/  IMAD.MOV R2, RZ, RZ, -R3 ;  /* 0x000000ffff027224 */ /* 0x004fe400078e0a03 */
[----:B------:R-:W0:Y:S01]  /*03e0*/  @P0 LDC R5, c[0x0][0x3a4] ;  /* 0x0000e900ff050b82 */ /* 0x000e220000000800 */
[----:B------:R-:W-:Y:S01]  /*03f0*/  LEA R25, R23, R22, 0x5 ;  /* 0x0000001617197211 */ /* 0x000fe200078e28ff */
[----:B------:R-:W-:-:S02]  /*0400*/  IMAD R13, R2, R17, RZ ;  /* 0x00000011020d7224 */ /* 0x000fc400078e02ff */
[----:B------:R-:W-:Y:S02]  /*0410*/  IMAD.MOV.U32 R2, RZ, RZ, RZ ;  /* 0x000000ffff027224 */ /* 0x000fe400078e00ff */
[----:B------:R-:W-:Y:S02]  /*0420*/  IMAD.HI.U32 R18, R14, R23, RZ ;  /* 0x000000170e127227 */ /* 0x000fe400078e00ff */
[----:B------:R-:W2:Y:S02]  /*0430*/  @P0 LDC R6, c[0x0][0x3a8] ;  /* 0x0000ea00ff060b82 */ /* 0x000ea40000000800 */
[----:B------:R-:W-:Y:S02]  /*0440*/  IMAD.MOV R15, RZ, RZ, -R18 ;  /* 0x000000ffff0f7224 */ /* 0x000fe400078e0a12 */
[----:B------:R-:W-:-:S04]  /*0450*/  IMAD.HI.U32 R13, R3, R13, R2 ;  /* 0x0000000d030d7227 */ /* 0x000fc800078e0002 */
[----:B------:R-:W2:Y:S01]  /*0460*/  @P0 LDC R7, c[0x0][0x3ac] ;  /* 0x0000eb00ff070b82 */ /* 0x000ea20000000800 */
[----:B------:R-:W-:-:S07]  /*0470*/  IMAD R15, R0, R15, R23 ;  /* 0x0000000f000f7224 */ /* 0x000fce00078e0217 */
[----:B------:R-:W1:Y:S01]  /*0480*/  @P3 LDC R8, c[0x0][0x3d8] ;  /* 0x0000f600ff083b82 */ /* 0x000e620000000800 */
[----:B------:R-:W-:-:S07]  /*0490*/  ISETP.GE.U32.AND P2, PT, R15, R0, PT ;  /* 0x000000000f00720c */ /* 0x000fce0003f46070 */
[----:B------:R-:W3:Y:S01]  /*04a0*/  @P3 LDC.64 R2, c[0x0][0x3f0] ;  /* 0x0000fc00ff023b82 */ /* 0x000ee20000000a00 */
[----:B0-----:R-:W-:-:S05]  /*04b0*/  IMAD.WIDE R4, R25, 0x4, R4 ;  /* 0x0000000419047825 */ /* 0x001fca00078e0204 */
[----:B------:R-:W4:Y:S01]  /*04c0*/  LDG.E.CONSTANT R22, desc[UR6][R4.64] ;  /* 0x0000000604167981 */ /* 0x000f22000c1e9900 */
[----:B--2---:R-:W-:-:S03]  /*04d0*/  IMAD.WIDE.U32 R6, R19, 0x2, R6 ;  /* 0x0000000213067825 */ /* 0x004fc600078e0006 */
[----:B------:R-:W2:Y:S01]  /*04e0*/  LDG.E.CONSTANT R23, desc[UR6][R4.64+0x4] ;  /* 0x0000040604177981 */ /* 0x000ea2000c1e9900 */
[----:B------:R-:W-:-:S03]  /*04f0*/  @P2 IMAD.IADD R15, R15, 0x1, -R0 ;  /* 0x000000010f0f2824 */ /* 0x000fc600078e0a00 */
[----:B------:R-:W5:Y:S01]  /*0500*/  LDG.E.U16.CONSTANT R24, desc[UR6][R6.64] ;  /* 0x0000000606187981 */ /* 0x000f62000c1e9500 */
[----:B-1----:R-:W-:-:S04]  /*0510*/  IMAD.WIDE.U32 R8, R19, 0x4, R8 ;  /* 0x0000000413087825 */ /* 0x002fc800078e0008 */
[----:B------:R-:W-:Y:S01]  /*0520*/  IMAD.HI.U32 R13, R13, R28, RZ ;  /* 0x0000001c0d0d7227 */ /* 0x000fe200078e00ff */
[----:B------:R-:W5:Y:S01]  /*0530*/  LDG.E.CONSTANT R25, desc[UR6][R8.64] ;  /* 0x0000000608197981 */ /* 0x000f62000c1e9900 */
[----:B------:R-:W-:-:S03]  /*0540*/  ISETP.GE.U32.AND P1, PT, R15, R0, PT ;  /* 0x000000000f00720c */ /* 0x000fc60003f26070 */
[----:B------:R-:W5:Y:S04]  /*0550*/  LDG.E.CONSTANT R26, desc[UR6][R4.64+0x8] ;  /* 0x00000806041a7981 */ /* 0x000f68000c1e9900 */
[----:B------:R-:W5:Y:S04]  /*0560*/  LDG.E.CONSTANT R15, desc[UR6][R4.64+0xc] ;  /* 0x00000c06040f7981 */ /* 0x000f68000c1e9900 */
[----:B------:R-:W5:Y:S04]  /*0570*/  LDG.E.CONSTANT R27, desc[UR6][R8.64+0x8] ;  /* 0x00000806081b7981 */ /* 0x000f68000c1e9900 */
[----:B------:R-:W5:Y:S04]  /*0580*/  LDG.E.U16.CONSTANT R29, desc[UR6][R6.64+0x6] ;  /* 0x00000606061d7981 */ /* 0x000f68000c1e9500 */
[----:B------:R-:W5:Y:S04]  /*0590*/  @P3 LDG.E.CONSTANT R21, desc[UR6][R10.64] ;  /* 0x000000060a153981 */ /* 0x000f68000c1e9900 */
[----:B---3--:R0:W3:Y:S04]  /*05a0*/  @P3 LDG.E.CONSTANT R16, desc[UR6][R2.64] ;  /* 0x0000000602103981 */ /* 0x0080e8000c1e9900 */
[----:B------:R-:W3:Y:S04]  /*05b0*/  LDG.E.U16.CONSTANT R10, desc[UR6][R6.64+0x2] ;  /* 0x00000206060a7981 */ /* 0x000ee8000c1e9500 */
[----:B------:R-:W3:Y:S01]  /*05c0*/  LDG.E.CONSTANT R11, desc[UR6][R8.64+0x4] ;  /* 0x00000406080b7981 */ /* 0x000ee2000c1e9900 */
[----:B0-----:R-:W-:-:S04]  /*05d0*/  IMAD.MOV R2, RZ, RZ, -R13 ;  /* 0x000000ffff027224 */ /* 0x001fc800078e0a0d */
[C---:B------:R-:W-:Y:S02]  /*05e0*/  IMAD R2, R17.reuse, R2, R28 ;  /* 0x0000000211027224 */ /* 0x040fe400078e021c */
[----:B------:R0:W3:Y:S04]  /*05f0*/  LDG.E.U16.CONSTANT R28, desc[UR6][R6.64+0x4] ;  /* 0x00000406061c7981 */ /* 0x0000e8000c1e9500 */
[----:B------:R3:W3:Y:S01]  /*0600*/  LDG.E.CONSTANT R8, desc[UR6][R8.64+0xc] ;  /* 0x00000c0608087981 */ /* 0x0006e2000c1e9900 */
[----:B------:R-:W-:Y:S01]  /*0610*/  ISETP.GT.U32.AND P6, PT, R17, R2, PT ;  /* 0x000000021100720c */ /* 0x000fe20003fc4070 */
[----:B------:R-:W-:-:S04]  /*0620*/  IMAD.HI.U32 R14, R14, UR5, RZ ;  /* 0x000000050e0e7c27 */ /* 0x000fc8000f8e00ff */
[----:B------:R-:W-:-:S04]  /*0630*/  IMAD.MOV R5, RZ, RZ, -R14 ;  /* 0x000000ffff057224 */ /* 0x000fc800078e0a0e */
[----:B------:R-:W-:-:S04]  /*0640*/  IMAD R5, R0, R5, UR5 ;  /* 0x0000000500057e24 */ /* 0x000fc8000f8e0205 */
[-C--:B------:R-:W-:Y:S02]  /*0650*/  @!P6 IADD3 R2, PT, PT, R2, -R17.reuse, RZ ;  /* 0x800000110202e210 */ /* 0x080fe40007ffe0ff */
[----:B------:R-:W-:Y:S02]  /*0660*/  ISETP.GE.U32.AND P3, PT, R5, R0, PT ;  /* 0x000000000500720c */ /* 0x000fe40003f66070 */
[----:B------:R-:W-:Y:S02]  /*0670*/  ISETP.GE.U32.AND P5, PT, R2, R17, PT ;  /* 0x000000110200720c */ /* 0x000fe40003fa6070 */
[----:B------:R-:W1:Y:S01]  /*0680*/  LDC.64 R2, c[0x0][0x380] ;  /* 0x0000e000ff027b82 */ /* 0x000e620000000a00 */
[----:B0-----:R-:W-:Y:S01]  /*0690*/  LOP3.LUT R6, R19, R20, RZ, 0x3c, !PT ;  /* 0x0000001413067212 */ /* 0x001fe200078e3cff */
[----:B------:R-:W-:-:S03]  /*06a0*/  @!P6 VIADD R13, R13, 0x1 ;  /* 0x000000010d0de836 */ /* 0x000fc60000000000 */
[----:B------:R-:W-:-:S04]  /*06b0*/  ISETP.GE.AND P4, PT, R6, RZ, PT ;  /* 0x000000ff0600720c */ /* 0x000fc80003f86270 */
[-C--:B------:R-:W-:Y:S02]  /*06c0*/  @P3 IADD3 R5, PT, PT, R5, -R0.reuse, RZ ;  /* 0x8000000005053210 */ /* 0x080fe40007ffe0ff */
[----:B------:R-:W-:Y:S01]  /*06d0*/  ISETP.NE.AND P3, PT, R20, RZ, PT ;  /* 0x000000ff1400720c */ /* 0x000fe20003f65270 */
[----:B------:R-:W-:Y:S01]  /*06e0*/  @P5 VIADD R13, R13, 0x1 ;  /* 0x000000010d0d5836 */ /* 0x000fe20000000000 */
[----:B------:R-:W-:Y:S01]  /*06f0*/  ISETP.GE.U32.AND P5, PT, R5, R0, PT ;  /* 0x000000000500720c */ /* 0x000fe20003fa6070 */
[----:B------:R-:W-:Y:S01]  /*0700*/  UPRMT UR4, UR4, 0x8880, URZ ;  /* 0x0000888004047896 */ /* 0x000fe200080000ff */
[----:B------:R-:W-:-:S03]  /*0710*/  @P2 IADD3 R18, PT, PT, R18, 0x1, RZ ;  /* 0x0000000112122810 */ /* 0x000fc60007ffe0ff */
[----:B------:R-:W-:Y:S01]  /*0720*/  UISETP.NE.AND UP0, UPT, UR4, URZ, UPT ;  /* 0x000000ff0400728c */ /* 0x000fe2000bf05270 */
[----:B------:R-:W-:-:S05]  /*0730*/  @!P4 IMAD.MOV R13, RZ, RZ, -R13 ;  /* 0x000000ffff0dc224 */ /* 0x000fca00078e0a0d */
[----:B------:R-:W-:Y:S01]  /*0740*/  @!P3 LOP3.LUT R13, RZ, R20, RZ, 0x33, !PT ;  /* 0x00000014ff0db212 */ /* 0x000fe200078e33ff */
[----:B-1----:R-:W0:Y:S01]  /*0750*/  @P0 LDC R2, c[0x0][0x388] ;  /* 0x0000e200ff020b82 */ /* 0x002e220000000800 */
[----:B------:R-:W-:Y:S01]  /*0760*/  @P5 IMAD.IADD R5, R5, 0x1, -R0 ;  /* 0x0000000105055824 */ /* 0x000fe200078e0a00 */
[----:B------:R-:W-:-:S06]  /*0770*/  @P1 IADD3 R18, PT, PT, R18, 0x1, RZ ;  /* 0x0000000112121810 */ /* 0x000fcc0007ffe0ff */
[----:B------:R-:W1:Y:S01]  /*0780*/  @P0 LDC R3, c[0x0][0x38c] ;  /* 0x0000e300ff030b82 */ /* 0x000e620000000800 */
[----:B------:R-:W-:Y:S02]  /*0790*/  ISETP.NE.U32.AND P0, PT, R0, RZ, PT ;  /* 0x000000ff0000720c */ /* 0x000fe40003f05070 */
[----:B----4-:R-:W-:Y:S02]  /*07a0*/  I2FP.F32.S32 R22, R22 ;  /* 0x0000001600167245 */ /* 0x010fe40000201400 */
[----:B--2---:R-:W-:Y:S01]  /*07b0*/  I2FP.F32.S32 R23, R23 ;  /* 0x0000001700177245 */ /* 0x004fe20000201400 */
[----:B-----5:R-:W-:Y:S02]  /*07c0*/  HADD2.F32 R7, -RZ, R24.H0_H0 ;  /* 0x20000018ff077230 */ /* 0x020fe40000004100 */
[----:B------:R-:W-:Y:S01]  /*07d0*/  FMUL.FTZ R22, R22, R25 ;  /* 0x0000001916167220 */ /* 0x000fe20000410000 */
[----:B------:R-:W-:Y:S02]  /*07e0*/  I2FP.F32.S32 R26, R26 ;  /* 0x0000001a001a7245 */ /* 0x000fe40000201400 */
[----:B------:R-:W-:-:S03]  /*07f0*/  I2FP.F32.S32 R15, R15 ;  /* 0x0000000f000f7245 */ /* 0x000fc60000201400 */
[----:B------:R-:W-:Y:S01]  /*0800*/  FMUL.FTZ R26, R26, R27 ;  /* 0x0000001b1a1a7220 */ /* 0x000fe20000410000 */
[----:B------:R-:W-:Y:S02]  /*0810*/  HADD2.F32 R29, -RZ, R29.H0_H0 ;  /* 0x2000001dff1d7230 */ /* 0x000fe40000004100 */
[----:B------:R-:W-:Y:S01]  /*0820*/  FFMA.FTZ R7, R22, R21, R7 ;  /* 0x0000001516077223 */ /* 0x000fe20000010007 */
[----:B---3--:R-:W-:Y:S02]  /*0830*/  HADD2.F32 R9, -RZ, R10.H0_H0 ;  /* 0x2000000aff097230 */ /* 0x008fe40000004100 */
        /* <DEDUP_REMOVED lines=10> */
[----:B------:R-:W2:Y:S08]  /*08e0*/  F2I.S8.NTZ R4, R4 ;  /* 0x0000000400047305 */ /* 0x000eb00000202100 */
[----:B------:R-:W3:Y:S08]  /*08f0*/  F2I.S8.NTZ R7, R7 ;  /* 0x0000000700077305 */ /* 0x000ef00000202100 */
[----:B------:R-:W4:Y:S08]  /*0900*/  F2I.S8.NTZ R6, R6 ;  /* 0x0000000600067305 */ /* 0x000f300000202100 */
        /* <DEDUP_REMOVED lines=20> */
.L_x_106:
        /* <DEDUP_REMOVED lines=16> */
.L_x_107:
[----:B------:R-:W1:Y:S01]  /*0b50*/  LDCU UR4, c[0x0][0x3bc] ;  /* 0x00007780ff0477ac */ /* 0x000e620008000800 */
[----:B------:R-:W-:Y:S02]  /*0b60*/  LOP3.LUT R19, R19, 0xfe0, RZ, 0xc0, !PT ;  /* 0x00000fe013137812 */ /* 0x000fe400078ec0ff */
[----:B0-----:R-:W-:Y:S01]  /*0b70*/  PRMT R6, R6, 0x3340, R9 ;  /* 0x0000334006067816 */ /* 0x001fe20000000009 */
[----:B------:R-:W0:Y:S01]  /*0b80*/  LDCU UR5, c[0x0][0x3c4] ;  /* 0x00007880ff0577ac */ /* 0x000e220008000800 */
[----:B------:R-:W-:-:S04]  /*0b90*/  PRMT R7, R4, 0x3340, R7 ;  /* 0x0000334004077816 */ /* 0x000fc80000000007 */
[----:B------:R-:W-:Y:S01]  /*0ba0*/  PRMT R7, R7, 0x5410, R6 ;  /* 0x0000541007077816 */ /* 0x000fe20000000006 */
[----:B-1----:R-:W-:-:S04]  /*0bb0*/  IMAD R18, R18, UR4, R13 ;  /* 0x0000000412127c24 */ /* 0x002fc8000f8e020d */
[----:B0-----:R-:W-:-:S04]  /*0bc0*/  IMAD R18, R18, UR5, RZ ;  /* 0x0000000512127c24 */ /* 0x001fc8000f8e02ff */
[----:B------:R-:W-:-:S05]  /*0bd0*/  IMAD R19, R19, R0, R18 ;  /* 0x0000000013137224 */ /* 0x000fca00078e0212 */
[----:B------:R-:W-:-:S04]  /*0be0*/  IADD3 R8, PT, PT, R19, R8, RZ ;  /* 0x0000000813087210 */ /* 0x000fc80007ffe0ff */
[----:B------:R-:W-:-:S05]  /*0bf0*/  SHF.R.S32.HI R5, RZ, 0x2, R8 ;  /* 0x00000002ff057819 */ /* 0x000fca0000011408 */
[----:B------:R-:W-:-:S05]  /*0c00*/  IMAD.WIDE R2, R5, 0x4, R2 ;  /* 0x0000000405027825 */ /* 0x000fca00078e0202 */
[----:B------:R-:W-:Y:S01]  /*0c10*/  STG.E desc[UR6][R2.64], R7 ;  /* 0x0000000702007986 */ /* 0x000fe2000c101906 */
[----:B------:R-:W-:Y:S05]  /*0c20*/  EXIT ;  /* 0x000000000000794d */ /* 0x000fea0003800000 */
.L_x_108:
        /* <DEDUP_REMOVED lines=13> */
.L_x_148:


//--------------------- .text._ZN17fastertransformer28add_QK_bias_transform_varlenIfEEvPaS1_PKiPKT_S3_S6_iiiiiiiiPKfS8_S8_S8_S8_S8_b --------------------------
	.section	.text._ZN17fastertransformer28add_QK_bias_transform_varlenIfEEvPaS1_PKiPKT_S3_S6_iiiiiiiiPKfS8_S8_S8_S8_S8_b,"ax",@progbits
	.align	128
        .global         _ZN17fastertransformer28add_QK_bias_transform_varlenIfEEvPaS1_PKiPKT_S3_S6_iiiiiiiiPKfS8_S8_S8_S8_S8_b
        .type           _ZN17fastertransformer28add_QK_bias_transform_varlenIfEEvPaS1_PKiPKT_S3_S6_iiiiiiiiPKfS8_S8_S8_S8_S8_b,@function
        .size           _ZN17fastertransformer28add_QK_bias_transform_varlenIfEEvPaS1_PKiPKT_S3_S6_iiiiiiiiPKfS8_S8_S8_S8_S8_b,(.L_x_149 - _ZN17fastertransformer28add_QK_bias_transform_varlenIfEEvPaS1_PKiPKT_S3_S6_iiiiiiiiPKfS8_S8_S8_S8_S8_b)
        .other          _ZN17fastertransformer28add_QK_bias_transform_varlenIfEEvPaS1_PKiPKT_S3_S6_iiiiiiiiPKfS8_S8_S8_S8_S8_b,@"STO_CUDA_ENTRY STV_DEFAULT"
_ZN17fastertransformer28add_QK_bias_transform_varlenIfEEvPaS1_PKiPKT_S3_S6_iiiiiiiiPKfS8_S8_S8_S8_S8_b:
.text._ZN17fastertransformer28add_QK_bias_transform_varlenIfEEvPaS1_PKiPKT_S3_S6_iiiiiiiiPKfS8_S8_S8_S8_S8_b:
        /* <DEDUP_REMOVED lines=11> */
[----:B------:R-:W1:Y:S08]  /*00b0*/  I2F.U32.RP R5, R4 ;  /* 0x0000000400057306 */ /* 0x000e700000209000 */
[----:B-1----:R-:W1:Y:S02]  /*00c0*/  MUFU.RCP R5, R5 ;  /* 0x0000000500057308 */ /* 0x002e640000001000 */
[----:B-1----:R-:W-:-:S06]  /*00d0*/  VIADD R8, R5, 0xffffffe ;  /* 0x0ffffffe05087836 */ /* 0x002fcc0000000000 */
[----:B------:R1:W2:Y:S02]  /*00e0*/  F2I.FTZ.U32.TRUNC.NTZ R9, R8 ;  /* 0x0000000800097305 */ /* 0x0002a4000021f000 */
[----:B-1----:R-:W-:Y:S02]  /*00f0*/  IMAD.MOV.U32 R8, RZ, RZ, RZ ;  /* 0x000000ffff087224 */ /* 0x002fe400078e00ff */
[----:B--2---:R-:W-:-:S04]  /*0100*/  IMAD.MOV R11, RZ, RZ, -R9 ;  /* 0x000000ffff0b7224 */ /* 0x004fc800078e0a09 */
[----:B------:R-:W1:Y:S01]  /*0110*/  I2F.U32.RP R10, R13 ;  /* 0x0000000d000a7306 */ /* 0x000e620000209000 */
[----:B0-----:R-:W-:-:S04]  /*0120*/  IMAD R3, R11, R4, RZ ;  /* 0x000000040b037224 */ /* 0x001fc800078e02ff */
[----:B------:R-:W-:Y:S01]  /*0130*/  IMAD.HI.U32 R9, R9, R3, R8 ;  /* 0x0000000309097227 */ /* 0x000fe200078e0008 */
[----:B---3--:R-:W-:Y:S01]  /*0140*/  IABS R16, R19 ;  /* 0x0000001300107213 */ /* 0x008fe20000000000 */
[----:B------:R-:W0:Y:S01]  /*0150*/  S2R R18, SR_TID.X ;  /* 0x0000000000127919 */ /* 0x000e220000002100 */
[----:B------:R-:W2:Y:S01]  /*0160*/  LDCU UR4, c[0x0][0x3d0] ;  /* 0x00007a00ff0477ac */ /* 0x000ea20008000800 */
[----:B------:R-:W-:Y:S01]  /*0170*/  ISETP.NE.U32.AND P2, PT, R4, RZ, PT ;  /* 0x000000ff0400720c */ /* 0x000fe20003f45070 */
[----:B------:R-:W3:Y:S01]  /*0180*/  LDC R22, c[0x0][0x3d4] ;  /* 0x0000f500ff167b82 */ /* 0x000ee20000000800 */
[----:B------:R-:W-:Y:S01]  /*0190*/  IMAD.HI.U32 R5, R9, UR5, RZ ;  /* 0x0000000509057c27 */ /* 0x000fe2000f8e00ff */
[----:B-1----:R-:W1:Y:S04]  /*01a0*/  MUFU.RCP R10, R10 ;  /* 0x0000000a000a7308 */ /* 0x002e680000001000 */
[----:B------:R-:W-:-:S02]  /*01b0*/  IADD3 R11, PT, PT, -R5, RZ, RZ ;  /* 0x000000ff050b7210 */ /* 0x000fc40007ffe1ff */
[----:B------:R-:W3:Y:S03]  /*01c0*/  LDC.64 R8, c[0x0][0x390] ;  /* 0x0000e400ff087b82 */ /* 0x000ee60000000a00 */
[----:B------:R-:W-:-:S05]  /*01d0*/  IMAD R11, R4, R11, UR5 ;  /* 0x00000005040b7e24 */ /* 0x000fca000f8e020b */
[----:B------:R-:W-:Y:S01]  /*01e0*/  ISETP.GE.U32.AND P0, PT, R11, R4, PT ;  /* 0x000000040b00720c */ /* 0x000fe20003f06070 */
[----:B------:R-:W2:Y:S01]  /*01f0*/  I2F.RP R15, R16 ;  /* 0x00000010000f7306 */ /* 0x000ea20000209400 */
[----:B------:R-:W3:Y:S01]  /*0200*/  LDC.64 R2, c[0x0][0x398] ;  /* 0x0000e600ff027b82 */ /* 0x000ee20000000a00 */
[----:B-1----:R-:W-:-:S06]  /*0210*/  VIADD R6, R10, 0xffffffe ;  /* 0x0ffffffe0a067836 */ /* 0x002fcc0000000000 */
[----:B------:R-:W1:Y:S04]  /*0220*/  F2I.FTZ.U32.TRUNC.NTZ R7, R6 ;  /* 0x0000000600077305 */ /* 0x000e68000021f000 */
[----:B------:R-:W-:-:S05]  /*0230*/  @P0 IMAD.IADD R11, R11, 0x1, -R4 ;  /* 0x000000010b0b0824 */ /* 0x000fca00078e0a04 */
[-C--:B------:R-:W-:Y:S01]  /*0240*/  ISETP.GE.U32.AND P1, PT, R11, R4.reuse, PT ;  /* 0x000000040b00720c */ /* 0x080fe20003f26070 */
[----:B--2---:R-:W2:Y:S01]  /*0250*/  MUFU.RCP R15, R15 ;  /* 0x0000000f000f7308 */ /* 0x004ea20000001000 */
[----:B------:R-:W-:Y:S02]  /*0260*/  @P0 IADD3 R5, PT, PT, R5, 0x1, RZ ;  /* 0x0000000105050810 */ /* 0x000fe40007ffe0ff */
[----:B------:R-:W-:Y:S01]  /*0270*/  ISETP.LE.U32.AND P0, PT, R4, UR5, PT ;  /* 0x0000000504007c0c */ /* 0x000fe2000bf03070 */
[----:B-1----:R-:W-:Y:S01]  /*0280*/  IMAD R14, R7, R13, RZ ;  /* 0x0000000d070e7224 */ /* 0x002fe200078e02ff */
[----:B------:R-:W-:Y:S01]  /*0290*/  LOP3.LUT R10, RZ, R4, RZ, 0x33, !PT ;  /* 0x00000004ff0a7212 */ /* 0x000fe200078e33ff */
[----:B------:R-:W-:-:S06]  /*02a0*/  IMAD.IADD R6, R11, 0x1, -R4 ;  /* 0x000000010b067824 */ /* 0x000fcc00078e0a04 */
[----:B------:R-:W-:Y:S01]  /*02b0*/  @P1 VIADD R5, R5, 0x1 ;  /* 0x0000000105051836 */ /* 0x000fe20000000000 */
[----:B------:R-:W-:Y:S01]  /*02c0*/  IADD3 R17, PT, PT, -R14, RZ, RZ ;  /* 0x000000ff0e117210 */ /* 0x000fe20007ffe1ff */
[----:B0-----:R-:W-:Y:S01]  /*02d0*/  IMAD.SHL.U32 R18, R18, 0x4, RZ ;  /* 0x0000000412127824 */ /* 0x001fe200078e00ff */
[----:B------:R-:W-:Y:S01]  /*02e0*/  MOV R23, UR4 ;  /* 0x0000000400177c02 */ /* 0x000fe20008000f00 */
[----:B---3--:R-:W0:Y:S01]  /*02f0*/  @P0 LDC R8, c[0x0][0x3a0] ;  /* 0x0000e800ff080b82 */ /* 0x008e220000000800 */
[----:B------:R-:W-:Y:S01]  /*0300*/  SEL R14, R10, R5, !P2 ;  /* 0x000000050a0e7207 */ /* 0x000fe20005000000 */
[----:B------:R-:W1:Y:S01]  /*0310*/  LDCU.U8 UR4, c[0x0][0x400] ;  /* 0x00008000ff0477ac */ /* 0x000e620008000000 */
[----:B------:R-:W-:Y:S01]  /*0320*/  @P2 SEL R10, R6, R11, P1 ;  /* 0x0000000b060a2207 */ /* 0x000fe20000800000 */
[----:B--2---:R-:W-:Y:S02]  /*0330*/  VIADD R11, R15, 0xffffffe ;  /* 0x0ffffffe0f0b7836 */ /* 0x004fe40000000000 */
[----:B------:R-:W-:Y:S01]  /*0340*/  IMAD.MOV.U32 R6, RZ, RZ, RZ ;  /* 0x000000ffff067224 */ /* 0x000fe200078e00ff */
[C---:B------:R-:W-:Y:S01]  /*0350*/  LOP3.LUT R5, R18.reuse, 0xfe0, RZ, 0xc0, !PT ;  /* 0x00000fe012057812 */ /* 0x040fe200078ec0ff */
[----:B------:R-:W0:Y:S02]  /*0360*/  @P0 LDC R9, c[0x0][0x3a4] ;  /* 0x0000e900ff090b82 */ /* 0x000e240000000800 */
[----:B------:R-:W-:Y:S01]  /*0370*/  IMAD.HI.U32 R15, R7, R17, R6 ;  /* 0x00000011070f7227 */ /* 0x000fe200078e0006 */
[----:B------:R-:W2:Y:S01]  /*0380*/  F2I.FTZ.U32.TRUNC.NTZ R11, R11 ;  /* 0x0000000b000b7305 */ /* 0x000ea2000021f000 */
[----:B------:R-:W-:-:S04]  /*0390*/  LOP3.LUT R6, R18, 0x1c, RZ, 0xc0, !PT ;  /* 0x0000001c12067812 */ /* 0x000fc800078ec0ff */
[----:B------:R-:W3:Y:S01]  /*03a0*/  @P3 LDC R23, c[0x0][0x3e0] ;  /* 0x0000f800ff173b82 */ /* 0x000ee20000000800 */
[----:B------:R-:W-:Y:S02]  /*03b0*/  IMAD R7, R5, R4, R6 ;  /* 0x0000000405077224 */ /* 0x000fe400078e0206 */
[----:B------:R-:W-:-:S05]  /*03c0*/  IMAD.HI.U32 R17, R15, R10, RZ ;  /* 0x0000000a0f117227 */ /* 0x000fca00078e00ff */
[----:B------:R-:W1:Y:S01]  /*03d0*/  @P3 LDC R22, c[0x0][0x3e4] ;  /* 0x0000f900ff163b82 */ /* 0x000e620000000800 */
[----:B------:R-:W-:Y:S02]  /*03e0*/  IMAD.MOV R20, RZ, RZ, -R17 ;  /* 0x000000ffff147224 */ /* 0x000fe400078e0a11 */
[----:B------:R-:W-:Y:S01]  /*03f0*/  IMAD R21, R10, 0x20, R7 ;  /* 0x000000200a157824 */ /* 0x000fe200078e0207 */
[----:B--2---:R-:W-:Y:S01]  /*0400*/  IADD3 R25, PT, PT, RZ, -R11, RZ ;  /* 0x8000000bff197210 */ /* 0x004fe20007ffe0ff */
[----:B------:R-:W-:-:S03]  /*0410*/  IMAD R20, R13, R20, R10 ;  /* 0x000000140d147224 */ /* 0x000fc600078e020a */
[----:B------:R-:W2:Y:S01]  /*0420*/  @P3 LDC.64 R6, c[0x0][0x3f8] ;  /* 0x0000fe00ff063b82 */ /* 0x000ea20000000a00 */
[----:B------:R-:W-:Y:S01]  /*0430*/  IMAD R25, R25, R16, RZ ;  /* 0x0000001019197224 */ /* 0x000fe200078e02ff */
[----:B------:R-:W-:-:S06]  /*0440*/  ISETP.GE.U32.AND P2, PT, R20, R13, PT ;  /* 0x0000000d1400720c */ /* 0x000fcc0003f46070 */
[----:B------:R-:W2:Y:S01]  /*0450*/  @P0 LDC R2, c[0x0][0x3a8] ;  /* 0x0000ea00ff020b82 */ /* 0x000ea20000000800 */
[----:B------:R-:W-:-:S07]  /*0460*/  IMAD.MOV.U32 R10, RZ, RZ, RZ ;  /* 0x000000ffff0a7224 */ /* 0x000fce00078e00ff */
[----:B------:R-:W2:Y:S08]  /*0470*/  @P0 LDC R3, c[0x0][0x3ac] ;  /* 0x0000eb00ff030b82 */ /* 0x000eb00000000800 */
[----:B------:R-:W4:Y:S01]  /*0480*/  @P3 LDC.64 R4, c[0x0][0x3e8] ;  /* 0x0000fa00ff043b82 */ /* 0x000f220000000a00 */
[----:B0-----:R-:W-:-:S04]  /*0490*/  IMAD.WIDE R8, R21, 0x4, R8 ;  /* 0x0000000415087825 */ /* 0x001fc800078e0208 */
[----:B------:R-:W-:Y:S01]  /*04a0*/  IMAD.HI.U32 R21, R11, R25, R10 ;  /* 0x000000190b157227 */ /* 0x000fe200078e000a */
[----:B---3--:R-:W-:Y:S01]  /*04b0*/  MOV R10, R23 ;  /* 0x00000017000a7202 */ /* 0x008fe20000000f00 */
[----:B------:R-:W3:Y:S01]  /*04c0*/  LDG.E.CONSTANT R24, desc[UR6][R8.64+0x4] ;  /* 0x0000040608187981 */ /* 0x000ee2000c1e9900 */
[----:B------:R-:W-:Y:S01]  /*04d0*/  IABS R23, R18 ;  /* 0x0000001200177213 */ /* 0x000fe20000000000 */
[----:B-1----:R-:W-:Y:S02]  /*04e0*/  IMAD.MOV.U32 R11, RZ, RZ, R22 ;  /* 0x000000ffff0b7224 */ /* 0x002fe400078e0016 */
[----:B------:R-:W-:Y:S01]  /*04f0*/  @P2 IMAD.IADD R20, R20, 0x1, -R13 ;  /* 0x0000000114142824 */ /* 0x000fe200078e0a0d */
[----:B------:R-:W5:Y:S01]  /*0500*/  LDG.E.CONSTANT R22, desc[UR6][R8.64] ;  /* 0x0000000608167981 */ /* 0x000f62000c1e9900 */
[----:B------:R-:W-:-:S03]  /*0510*/  IMAD.HI.U32 R21, R21, R23, RZ ;  /* 0x0000001715157227 */ /* 0x000fc600078e00ff */
[----:B------:R-:W5:Y:S01]  /*0520*/  LDG.E.CONSTANT R27, desc[UR6][R8.64+0x8] ;  /* 0x00000806081b7981 */ /* 0x000f62000c1e9900 */
[----:B------:R-:W-:-:S03]  /*0530*/  IMAD.WIDE.U32 R10, R18, 0x4, R10 ;  /* 0x00000004120a7825 */ /* 0x000fc600078e000a */
[----:B------:R-:W5:Y:S01]  /*0540*/  LDG.E.CONSTANT R28, desc[UR6][R8.64+0xc] ;  /* 0x00000c06081c7981 */ /* 0x000f62000c1e9900 */
[----:B------:R-:W-:Y:S01]  /*0550*/  ISETP.GE.U32.AND P1, PT, R20, R13, PT ;  /* 0x0000000d1400720c */ /* 0x000fe20003f26070 */
[----:B--2---:R-:W-:Y:S02]  /*0560*/  IMAD.WIDE.U32 R2, R18, 0x4, R2 ;  /* 0x0000000412027825 */ /* 0x004fe400078e0002 */
[----:B------:R-:W2:Y:S04]  /*0570*/  LDG.E.CONSTANT R20, desc[UR6][R10.64] ;  /* 0x000000060a147981 */ /* 0x000ea8000c1e9900 */
[----:B------:R-:W2:Y:S04]  /*0580*/  LDG.E.CONSTANT R26, desc[UR6][R10.64+0x4] ;  /* 0x000004060a1a7981 */ /* 0x000ea8000c1e9900 */
[----:B------:R-:W2:Y:S04]  /*0590*/  LDG.E.CONSTANT R25, desc[UR6][R2.64] ;  /* 0x0000000602197981 */ /* 0x000ea8000c1e9900 */
[----:B------:R-:W2:Y:S04]  /*05a0*/  LDG.E.CONSTANT R29, desc[UR6][R2.64+0x4] ;  /* 0x00000406021d7981 */ /* 0x000ea8000c1e9900 */
[----:B------:R0:W2:Y:S04]  /*05b0*/  @P3 LDG.E.CONSTANT R0, desc[UR6][R6.64] ;  /* 0x0000000606003981 */ /* 0x0000a8000c1e9900 */
[----:B----4-:R-:W4:Y:S01]  /*05c0*/  @P3 LDG.E.CONSTANT R12, desc[UR6][R4.64] ;  /* 0x00000006040c3981 */ /* 0x010f22000c1e9900 */
[----:B0-----:R-:W-:-:S03]  /*05d0*/  IADD3 R6, PT, PT, -R21, RZ, RZ ;  /* 0x000000ff15067210 */ /* 0x001fc60007ffe1ff */
[----:B------:R-:W4:Y:S02]  /*05e0*/  LDG.E.CONSTANT R7, desc[UR6][R2.64+0xc] ;  /* 0x00000c0602077981 */ /* 0x000f24000c1e9900 */
[C---:B------:R-:W-:Y:S02]  /*05f0*/  IMAD R9, R16.reuse, R6, R23 ;  /* 0x0000000610097224 */ /* 0x040fe400078e0217 */
[----:B------:R0:W4:Y:S04]  /*0600*/  LDG.E.CONSTANT R23, desc[UR6][R2.64+0x8] ;  /* 0x0000080602177981 */ /* 0x000128000c1e9900 */
[----:B------:R-:W4:Y:S04]  /*0610*/  LDG.E.CONSTANT R4, desc[UR6][R10.64+0x8] ;  /* 0x000008060a047981 */ /* 0x000f28000c1e9900 */
[----:B------:R1:W4:Y:S01]  /*0620*/  LDG.E.CONSTANT R5, desc[UR6][R10.64+0xc] ;  /* 0x00000c060a057981 */ /* 0x000322000c1e9900 */
[----:B------:R-:W-:Y:S01]  /*0630*/  ISETP.GT.U32.AND P6, PT, R16, R9, PT ;  /* 0x000000091000720c */ /* 0x000fe20003fc4070 */
[----:B------:R-:W-:Y:S01]  /*0640*/  IMAD.HI.U32 R15, R15, UR5, RZ ;  /* 0x000000050f0f7c27 */ /* 0x000fe2000f8e00ff */
[----:B0-----:R-:W0:Y:S03]  /*0650*/  LDC.64 R2, c[0x0][0x380] ;  /* 0x0000e000ff027b82 */ /* 0x001e260000000a00 */
[----:B------:R-:W-:-:S04]  /*0660*/  IMAD.MOV R6, RZ, RZ, -R15 ;  /* 0x000000ffff067224 */ /* 0x000fc800078e0a0f */
[----:B------:R-:W-:-:S04]  /*0670*/  IMAD R6, R13, R6, UR5 ;  /* 0x000000050d067e24 */ /* 0x000fc8000f8e0206 */
[----:B------:R-:W-:Y:S01]  /*0680*/  @!P6 IMAD.IADD R9, R9, 0x1, -R16 ;  /* 0x000000010909e824 */ /* 0x000fe200078e0a10 */
[----:B------:R-:W-:-:S04]  /*0690*/  ISETP.GE.U32.AND P3, PT, R6, R13, PT ;  /* 0x0000000d0600720c */ /* 0x000fc80003f66070 */
[----:B------:R-:W-:Y:S02]  /*06a0*/  ISETP.GE.U32.AND P5, PT, R9, R16, PT ;  /* 0x000000100900720c */ /* 0x000fe40003fa6070 */
[----:B------:R-:W-:Y:S02]  /*06b0*/  LOP3.LUT R9, R18, R19, RZ, 0x3c, !PT ;  /* 0x0000001312097212 */ /* 0x000fe400078e3cff */
[----:B------:R-:W-:Y:S02]  /*06c0*/  @!P6 IADD3 R21, PT, PT, R21, 0x1, RZ ;  /* 0x000000011515e810 */ /* 0x000fe40007ffe0ff */
[----:B------:R-:W-:Y:S01]  /*06d0*/  ISETP.GE.AND P4, PT, R9, RZ, PT ;  /* 0x000000ff0900720c */ /* 0x000fe20003f86270 */
[----:B0-----:R-:W0:Y:S02]  /*06e0*/  @P0 LDC R2, c[0x0][0x388] ;  /* 0x0000e200ff020b82 */ /* 0x001e240000000800 */
[----:B------:R-:W-:Y:S01]  /*06f0*/  @P3 IMAD.IADD R6, R6, 0x1, -R13 ;  /* 0x0000000106063824 */ /* 0x000fe200078e0a0d */
[----:B------:R-:W-:-:S03]  /*0700*/  ISETP.NE.AND P3, PT, R19, RZ, PT ;  /* 0x000000ff1300720c */ /* 0x000fc60003f65270 */
[----:B------:R-:W-:Y:S01]  /*0710*/  @P5 VIADD R21, R21, 0x1 ;  /* 0x0000000115155836 */ /* 0x000fe20000000000 */
[----:B------:R-:W-:Y:S01]  /*0720*/  ISETP.GE.U32.AND P5, PT, R6, R13, PT ;  /* 0x0000000d0600720c */ /* 0x000fe20003fa6070 */
[----:B------:R-:W0:Y:S01]  /*0730*/  @P0 LDC R3, c[0x0][0x38c] ;  /* 0x0000e300ff030b82 */ /* 0x000e220000000800 */
[----:B------:R-:W-:Y:S01]  /*0740*/  UPRMT UR4, UR4, 0x8880, URZ ;  /* 0x0000888004047896 */ /* 0x000fe200080000ff */
[----:B------:R-:W-:Y:S02]  /*0750*/  @P2 VIADD R17, R17, 0x1 ;  /* 0x0000000111112836 */ /* 0x000fe40000000000 */
[----:B------:R-:W-:Y:S01]  /*0760*/  @!P4 IADD3 R21, PT, PT, -R21, RZ, RZ ;  /* 0x000000ff1515c210 */ /* 0x000fe20007ffe1ff */
[----:B------:R-:W-:-:S03]  /*0770*/  UISETP.NE.AND UP0, UPT, UR4, URZ, UPT ;  /* 0x000000ff0400728c */ /* 0x000fc6000bf05270 */
[----:B------:R-:W-:Y:S01]  /*0780*/  @!P3 LOP3.LUT R21, RZ, R19, RZ, 0x33, !PT ;  /* 0x00000013ff15b212 */ /* 0x000fe200078e33ff */
[----:B------:R-:W-:Y:S01]  /*0790*/  @P1 VIADD R17, R17, 0x1 ;  /* 0x0000000111111836 */ /* 0x000fe20000000000 */
[----:B------:R-:W-:Y:S02]  /*07a0*/  ISETP.NE.U32.AND P4, PT, R13, RZ, PT ;  /* 0x000000ff0d00720c */ /* 0x000fe40003f85070 */
[----:B------:R-:W-:Y:S01]  /*07b0*/  @P5 IMAD.IADD R6, R6, 0x1, -R13 ;  /* 0x0000000106065824 */ /* 0x000fe200078e0a0d */
[----:B-1----:R-:W-:-:S05]  /*07c0*/  IADD3 R10, PT, PT, -R21, RZ, RZ ;  /* 0x000000ff150a7210 */ /* 0x002fca0007ffe1ff */
[----:B------:R-:W-:Y:S01]  /*07d0*/  IMAD R18, R19, R10, R18 ;  /* 0x0000000a13127224 */ /* 0x000fe200078e0212 */
[----:B---3--:R-:W-:Y:S02]  /*07e0*/  I2FP.F32.S32 R11, R24 ;  /* 0x00000018000b7245 */ /* 0x008fe40000201400 */
[----:B-----5:R-:W-:Y:S02]  /*07f0*/  I2FP.F32.S32 R22, R22 ;  /* 0x0000001600167245 */ /* 0x020fe40000201400 */
[----:B------:R-:W-:Y:S02]  /*0800*/  I2FP.F32.S32 R27, R27 ;  /* 0x0000001b001b7245 */ /* 0x000fe40000201400 */
[----:B------:R-:W-:Y:S01]  /*0810*/  I2FP.F32.S32 R28, R28 ;  /* 0x0000001c001c7245 */ /* 0x000fe20000201400 */
[----:B--2---:R-:W-:Y:S01]  /*0820*/  FMUL.FTZ R20, R22, R20 ;  /* 0x0000001416147220 */ /* 0x004fe20000410000 */
[----:B------:R-:W-:-:S03]  /*0830*/  FMUL.FTZ R26, R11, R26 ;  /* 0x0000001a0b1a7220 */ /* 0x000fc60000410000 */
[-C--:B----4-:R-:W-:Y:S01]  /*0840*/  FFMA.FTZ R25, R20, R12.reuse, R25 ;  /* 0x0000000c14197223 */ /* 0x090fe20000010019 */
[----:B------:R-:W-:-:S03]  /*0850*/  FFMA.FTZ R29, R26, R12, R29 ;  /* 0x0000000c1a1d7223 */ /* 0x000fc6000001001d */
[----:B------:R-:W-:Y:S01]  /*0860*/  FMUL.FTZ R25, R25, R0 ;  /* 0x0000000019197220 */ /* 0x000fe20000410000 */
[----:B------:R-:W-:Y:S01]  /*0870*/  FMUL.FTZ R8, R27, R4 ;  /* 0x000000041b087220 */ /* 0x000fe20000410000 */
[----:B------:R-:W-:-:S03]  /*0880*/  FMUL.FTZ R28, R28, R5 ;  /* 0x000000051c1c7220 */ /* 0x000fc60000410000 */
[-C--:B------:R-:W-:Y:S01]  /*0890*/  FFMA.FTZ R23, R8, R12.reuse, R23 ;  /* 0x0000000c08177223 */ /* 0x080fe20000010017 */
[----:B------:R-:W-:Y:S01]  /*08a0*/  FFMA.FTZ R9, R28, R12, R7 ;  /* 0x0000000c1c097223 */ /* 0x000fe20000010007 */
[-C--:B------:R-:W-:Y:S02]  /*08b0*/  FMUL.FTZ R5, R29, R0.reuse ;  /* 0x000000001d057220 */ /* 0x080fe40000410000 */
[-C--:B------:R-:W-:Y:S01]  /*08c0*/  FMUL.FTZ R7, R23, R0.reuse ;  /* 0x0000000017077220 */ /* 0x080fe20000410000 */
[----:B------:R-:W-:Y:S01]  /*08d0*/  FMUL.FTZ R0, R9, R0 ;  /* 0x0000000009007220 */ /* 0x000fe20000410000 */
[----:B------:R1:W2:Y:S01]  /*08e0*/  F2I.S8.NTZ R4, R25 ;  /* 0x0000001900047305 */ /* 0x0002a20000202100 */
[----:B------:R-:W-:-:S07]  /*08f0*/  LOP3.LUT R8, RZ, R13, RZ, 0x33, !PT ;  /* 0x0000000dff087212 */ /* 0x000fce00078e33ff */
[----:B------:R-:W3:Y:S08]  /*0900*/  F2I.S8.NTZ R5, R5 ;  /* 0x0000000500057305 */ /* 0x000ef00000202100 */
[----:B------:R-:W4:Y:S08]  /*0910*/  F2I.S8.NTZ R7, R7 ;  /* 0x0000000700077305 */ /* 0x000f300000202100 */
[----:B------:R-:W0:Y:S01]  /*0920*/  F2I.S8.NTZ R0, R0 ;  /* 0x0000000000007305 */ /* 0x000e220000202100 */
[----:B------:R-:W-:-:S02]  /*0930*/  SEL R9, R8, R6, !P4 ;  /* 0x0000000608097207 */ /* 0x000fc40006000000 */
[----:B------:R-:W-:Y:S01]  /*0940*/  SEL R6, R8, R17, !P4 ;  /* 0x0000001108067207 */ /* 0x000fe20006000000 */
[----:B-123--:R-:W-:Y:S06]  /*0950*/  BRA.U !UP0, `(.L_x_109) ;  /* 0x0000000108347547 */ /* 0x00efec000b800000 */
        /* <DEDUP_REMOVED lines=10> */
[----:B------:R-:W-:-:S04]  /*0a00*/  IMAD R8, R8, 0x20, R9 ;  /* 0x0000002008087824 */ /* 0x000fc800078e0209 */
[----:B------:R-:W-:Y:S01]  /*0a10*/  IMAD.IADD R8, R11, 0x1, R8 ;  /* 0x000000010b087824 */ /* 0x000fe200078e0208 */
[----:B------:R-:W-:Y:S06]  /*0a20*/  BRA `(.L_x_110) ;  /* 0x0000000000407947 */ /* 0x000fec0003800000 */
.L_x_109:
[----:B------:R-:W-:-:S13]  /*0a30*/  ISETP.NE.AND P1, PT, R14, 0x1, PT ;  /* 0x000000010e00780c */ /* 0x000fda0003f25270 */
[----:B------:R-:W-:-:S04]  /*0a40*/  @P1 LOP3.LUT R8, R18, 0x1f, RZ, 0xc0, !PT ;  /* 0x0000001f12081812 */ /* 0x000fc800078ec0ff */
[----:B------:R-:W-:Y:S01]  /*0a50*/  @P1 LEA R8, R9, R8, 0x5 ;  /* 0x0000000809081211 */ /* 0x000fe200078e28ff */
[----:B------:R-:W-:Y:S06]  /*0a60*/  @P1 BRA `(.L_x_110) ;  /* 0x0000000000301947 */ /* 0x000fec0003800000 */
[----:B------:R-:W-:Y:S01]  /*0a70*/  SHF.R.U32.HI R8, RZ, 0x3, R18 ;  /* 0x00000003ff087819 */ /* 0x000fe20000011612 */
[----:B------:R-:W-:Y:S01]  /*0a80*/  IMAD.SHL.U32 R12, R9, 0x80, RZ ;  /* 0x00000080090c7824 */ /* 0x000fe200078e00ff */
[--C-:B------:R-:W-:Y:S02]  /*0a90*/  SHF.R.U32.HI R10, RZ, 0x1, R9.reuse ;  /* 0x00000001ff0a7819 */ /* 0x100fe40000011609 */
[----:B------:R-:W-:Y:S02]  /*0aa0*/  LOP3.LUT R8, R8, 0x3, RZ, 0xc0, !PT ;  /* 0x0000000308087812 */ /* 0x000fe400078ec0ff */
[----:B------:R-:W-:Y:S02]  /*0ab0*/  LOP3.LUT R11, R10, 0x3, RZ, 0xc0, !PT ;  /* 0x000000030a0b7812 */ /* 0x000fe400078ec0ff */
[----:B------:R-:W-:Y:S02]  /*0ac0*/  LOP3.LUT R8, R8, 0x7fffff8, R9, 0xf8, !PT ;  /* 0x07fffff808087812 */ /* 0x000fe400078ef809 */
[----:B------:R-:W-:-:S02]  /*0ad0*/  LOP3.LUT R10, R18, 0x3, RZ, 0xc0, !PT ;  /* 0x00000003120a7812 */ /* 0x000fc400078ec0ff */
[----:B------:R-:W-:Y:S02]  /*0ae0*/  LOP3.LUT R9, R12, 0x80, RZ, 0xc0, !PT ;  /* 0x000000800c097812 */ /* 0x000fe400078ec0ff */
[----:B------:R-:W-:-:S03]  /*0af0*/  LOP3.LUT R11, R11, 0x4, R18, 0xf8, !PT ;  /* 0x000000040b0b7812 */ /* 0x000fc600078ef812 */
[----:B------:R-:W-:Y:S01]  /*0b00*/  IMAD R8, R8, 0x20, R9 ;  /* 0x0000002008087824 */ /* 0x000fe200078e0209 */
[----:B------:R-:W-:-:S05]  /*0b10*/  LEA R11, R11, R10, 0x2 ;  /* 0x0000000a0b0b7211 */ /* 0x000fca00078e10ff */
[----:B------:R-:W-:-:S07]  /*0b20*/  IMAD.IADD R8, R8, 0x1, R11 ;  /* 0x0000000108087824 */ /* 0x000fce00078e020b */
.L_x_110:
[----:B------:R-:W1:Y:S01]  /*0b30*/  LDC R9, c[0x0][0x3c8] ;  /* 0x0000f200ff097b82 */ /* 0x000e620000000800 */
[----:B------:R-:W2:Y:S01]  /*0b40*/  LDCU UR4, c[0x0][0x3bc] ;  /* 0x00007780ff0477ac */ /* 0x000ea20008000800 */
[----:B------:R-:W-:Y:S02]  /*0b50*/  LOP3.LUT R18, R18, 0xfe0, RZ, 0xc0, !PT ;  /* 0x00000fe012127812 */ /* 0x000fe400078ec0ff */
[----:B0---4-:R-:W-:Y:S02]  /*0b60*/  PRMT R0, R7, 0x3340, R0 ;  /* 0x0000334007007816 */ /* 0x011fe40000000000 */
        /* <DEDUP_REMOVED lines=12> */
.L_x_111:
        /* <DEDUP_REMOVED lines=13> */
.L_x_149:


//--------------------- .text._ZN17fastertransformer21add_QK_bias_transformIfEEvPaS1_PKiPKT_S3_S6_iiiiiiPKfS8_S8_S8_S8_S8_b --------------------------
	.section	.text._ZN17fastertransformer21add_QK_bias_transformIfEEvPaS1_PKiPKT_S3_S6_iiiiiiPKfS8_S8_S8_S8_S8_b,"ax",@progbits
	.align	128
        .global         _ZN17fastertransformer21add_QK_bias_transformIfEEvPaS1_PKiPKT_S3_S6_iiiiiiPKfS8_S8_S8_S8_S8_b
        .type           _ZN17fastertransformer21add_QK_bias_transformIfEEvPaS1_PKiPKT_S3_S6_iiiiiiPKfS8_S8_S8_S8_S8_b,@function
        .size           _ZN17fastertransformer21add_QK_bias_transformIfEEvPaS1_PKiPKT_S3_S6_iiiiiiPKfS8_S8_S8_S8_S8_b,(.L_x_150 - _ZN17fastertransformer21add_QK_bias_transformIfEEvPaS1_PKiPKT_S3_S6_iiiiiiPKfS8_S8_S8_S8_S8_b)
        .other          _ZN17fastertransformer21add_QK_bias_transformIfEEvPaS1_PKiPKT_S3_S6_iiiiiiPKfS8_S8_S8_S8_S8_b,@"STO_CUDA_ENTRY STV_DEFAULT"
_ZN17fastertransformer21add_QK_bias_transformIfEEvPaS1_PKiPKT_S3_S6_iiiiiiPKfS8_S8_S8_S8_S8_b:
.text._ZN17fastertransformer21add_QK_bias_transformIfEEvPaS1_PKiPKT_S3_S6_iiiiiiPKfS8_S8_S8_S8_S8_b:
        /* <DEDUP_REMOVED lines=17> */
[----:B0-----:R-:W-:Y:S01]  /*0110*/  IMAD R3, R11, R4, RZ ;  /* 0x000000040b037224 */ /* 0x001fe200078e02ff */
[----:B------:R-:W0:Y:S03]  /*0120*/  I2F.U32.RP R10, R13 ;  /* 0x0000000d000a7306 */ /* 0x000e260000209000 */
[----:B------:R-:W-:Y:S01]  /*0130*/  IMAD.HI.U32 R9, R9, R3, R8 ;  /* 0x0000000309097227 */ /* 0x000fe200078e0008 */
[----:B---3--:R-:W-:Y:S01]  /*0140*/  IABS R16, R19 ;  /* 0x0000001300107213 */ /* 0x008fe20000000000 */
[----:B------:R-:W1:Y:S01]  /*0150*/  S2R R18, SR_TID.X ;  /* 0x0000000000127919 */ /* 0x000e620000002100 */
[----:B------:R-:W2:Y:S01]  /*0160*/  LDCU UR4, c[0x0][0x3c8] ;  /* 0x00007900ff0477ac */ /* 0x000ea20008000800 */
[----:B------:R-:W-:Y:S01]  /*0170*/  ISETP.NE.U32.AND P2, PT, R4, RZ, PT ;  /* 0x000000ff0400720c */ /* 0x000fe20003f45070 */
[----:B------:R-:W3:Y:S01]  /*0180*/  LDC R22, c[0x0][0x3cc] ;  /* 0x0000f300ff167b82 */ /* 0x000ee20000000800 */
[----:B------:R-:W-:-:S05]  /*0190*/  IMAD.HI.U32 R5, R9, UR5, RZ ;  /* 0x0000000509057c27 */ /* 0x000fca000f8e00ff */
[----:B------:R-:W-:Y:S01]  /*01a0*/  IADD3 R11, PT, PT, -R5, RZ, RZ ;  /* 0x000000ff050b7210 */ /* 0x000fe20007ffe1ff */
[----:B0-----:R-:W0:Y:S01]  /*01b0*/  MUFU.RCP R10, R10 ;  /* 0x0000000a000a7308 */ /* 0x001e220000001000 */
[----:B------:R-:W2:Y:S03]  /*01c0*/  LDC.64 R8, c[0x0][0x390] ;  /* 0x0000e400ff087b82 */ /* 0x000ea60000000a00 */
[----:B------:R-:W-:-:S05]  /*01d0*/  IMAD R11, R4, R11, UR5 ;  /* 0x00000005040b7e24 */ /* 0x000fca000f8e020b */
[----:B------:R-:W-:Y:S01]  /*01e0*/  ISETP.GE.U32.AND P0, PT, R11, R4, PT ;  /* 0x000000040b00720c */ /* 0x000fe20003f06070 */
[----:B------:R-:W1:Y:S01]  /*01f0*/  I2F.RP R14, R16 ;  /* 0x00000010000e7306 */ /* 0x000e620000209400 */
[----:B------:R-:W3:Y:S01]  /*0200*/  LDC.64 R2, c[0x0][0x398] ;  /* 0x0000e600ff027b82 */ /* 0x000ee20000000a00 */
[----:B0-----:R-:W-:-:S10]  /*0210*/  VIADD R6, R10, 0xffffffe ;  /* 0x0ffffffe0a067836 */ /* 0x001fd40000000000 */
[----:B------:R-:W-:Y:S01]  /*0220*/  @P0 IMAD.IADD R11, R11, 0x1, -R4 ;  /* 0x000000010b0b0824 */ /* 0x000fe200078e0a04 */
[----:B------:R0:W0:Y:S04]  /*0230*/  F2I.FTZ.U32.TRUNC.NTZ R7, R6 ;  /* 0x0000000600077305 */ /* 0x000028000021f000 */
[----:B------:R-:W-:-:S04]  /*0240*/  ISETP.GE.U32.AND P1, PT, R11, R4, PT ;  /* 0x000000040b00720c */ /* 0x000fc80003f26070 */
[----:B-1----:R1:W2:Y:S01]  /*0250*/  MUFU.RCP R15, R14 ;  /* 0x0000000e000f7308 */ /* 0x0022a20000001000 */
[----:B------:R-:W-:Y:S01]  /*0260*/  @P0 VIADD R5, R5, 0x1 ;  /* 0x0000000105050836 */ /* 0x000fe20000000000 */
[----:B------:R-:W-:Y:S02]  /*0270*/  ISETP.LE.U32.AND P0, PT, R4, UR5, PT ;  /* 0x0000000504007c0c */ /* 0x000fe4000bf03070 */
[-C--:B------:R-:W-:Y:S02]  /*0280*/  LOP3.LUT R10, RZ, R4.reuse, RZ, 0x33, !PT ;  /* 0x00000004ff0a7212 */ /* 0x080fe400078e33ff */
[----:B0-----:R-:W-:-:S03]  /*0290*/  IADD3 R6, PT, PT, R11, -R4, RZ ;  /* 0x800000040b067210 */ /* 0x001fc60007ffe0ff */
[----:B------:R-:W-:Y:S01]  /*02a0*/  @P1 VIADD R5, R5, 0x1 ;  /* 0x0000000105051836 */ /* 0x000fe20000000000 */
[----:B------:R-:W-:Y:S01]  /*02b0*/  IADD3 R20, PT, PT, RZ, -R7, RZ ;  /* 0x80000007ff147210 */ /* 0x000fe20007ffe0ff */
[----:B------:R-:W-:-:S03]  /*02c0*/  IMAD.SHL.U32 R18, R18, 0x4, RZ ;  /* 0x0000000412127824 */ /* 0x000fc600078e00ff */
[----:B-1----:R-:W-:Y:S01]  /*02d0*/  SEL R14, R10, R5, !P2 ;  /* 0x000000050a0e7207 */ /* 0x002fe20005000000 */
[----:B--2---:R-:W0:Y:S01]  /*02e0*/  @P0 LDC R8, c[0x0][0x3a0] ;  /* 0x0000e800ff080b82 */ /* 0x004e220000000800 */
[----:B------:R-:W-:Y:S01]  /*02f0*/  @P2 SEL R10, R6, R11, P1 ;  /* 0x0000000b060a2207 */ /* 0x000fe20000800000 */
[----:B------:R-:W-:Y:S01]  /*0300*/  IMAD R17, R20, R13, RZ ;  /* 0x0000000d14117224 */ /* 0x000fe200078e02ff */
[----:B------:R-:W-:Y:S01]  /*0310*/  MOV R23, UR4 ;  /* 0x0000000400177c02 */ /* 0x000fe20008000f00 */
[----:B------:R-:W-:Y:S01]  /*0320*/  VIADD R11, R15, 0xffffffe ;  /* 0x0ffffffe0f0b7836 */ /* 0x000fe20000000000 */
[C---:B------:R-:W-:Y:S01]  /*0330*/  LOP3.LUT R5, R18.reuse, 0xfe0, RZ, 0xc0, !PT ;  /* 0x00000fe012057812 */ /* 0x040fe200078ec0ff */
[----:B------:R-:W-:Y:S01]  /*0340*/  IMAD.MOV.U32 R6, RZ, RZ, RZ ;  /* 0x000000ffff067224 */ /* 0x000fe200078e00ff */
[----:B------:R-:W1:Y:S01]  /*0350*/  LDCU.U8 UR4, c[0x0][0x3f8] ;  /* 0x00007f00ff0477ac */ /* 0x000e620008000000 */
[----:B------:R-:W0:Y:S02]  /*0360*/  @P0 LDC R9, c[0x0][0x3a4] ;  /* 0x0000e900ff090b82 */ /* 0x000e240000000800 */
[----:B------:R-:W-:Y:S01]  /*0370*/  IMAD.HI.U32 R15, R7, R17, R6 ;  /* 0x00000011070f7227 */ /* 0x000fe200078e0006 */
[----:B------:R-:W2:Y:S01]  /*0380*/  F2I.FTZ.U32.TRUNC.NTZ R11, R11 ;  /* 0x0000000b000b7305 */ /* 0x000ea2000021f000 */
[----:B------:R-:W-:-:S04]  /*0390*/  LOP3.LUT R6, R18, 0x1c, RZ, 0xc0, !PT ;  /* 0x0000001c12067812 */ /* 0x000fc800078ec0ff */
[----:B------:R-:W1:Y:S01]  /*03a0*/  @P3 LDC R23, c[0x0][0x3d8] ;  /* 0x0000f600ff173b82 */ /* 0x000e620000000800 */
[----:B------:R-:W-:Y:S02]  /*03b0*/  IMAD R7, R5, R4, R6 ;  /* 0x0000000405077224 */ /* 0x000fe400078e0206 */
[----:B------:R-:W-:-:S05]  /*03c0*/  IMAD.HI.U32 R17, R15, R10, RZ ;  /* 0x0000000a0f117227 */ /* 0x000fca00078e00ff */
[----:B---3--:R-:W3:Y:S01]  /*03d0*/  @P3 LDC R22, c[0x0][0x3dc] ;  /* 0x0000f700ff163b82 */ /* 0x008ee20000000800 */
        /* <DEDUP_REMOVED lines=13> */
[----:B-1----:R-:W-:Y:S01]  /*04b0*/  MOV R10, R23 ;  /* 0x00000017000a7202 */ /* 0x002fe20000000f00 */
[----:B------:R-:W5:Y:S01]  /*04c0*/  LDG.E.CONSTANT R24, desc[UR6][R8.64+0x4] ;  /* 0x0000040608187981 */ /* 0x000f62000c1e9900 */
[----:B------:R-:W-:Y:S01]  /*04d0*/  IABS R23, R18 ;  /* 0x0000001200177213 */ /* 0x000fe20000000000 */
[----:B---3--:R-:W-:Y:S02]  /*04e0*/  IMAD.MOV.U32 R11, RZ, RZ, R22 ;  /* 0x000000ffff0b7224 */ /* 0x008fe400078e0016 */
[----:B------:R-:W-:Y:S01]  /*04f0*/  @P2 IMAD.IADD R20, R20, 0x1, -R13 ;  /* 0x0000000114142824 */ /* 0x000fe200078e0a0d */
[----:B------:R-:W3:Y:S01]  /*0500*/  LDG.E.CONSTANT R22, desc[UR6][R8.64] ;  /* 0x0000000608167981 */ /* 0x000ee2000c1e9900 */
[----:B------:R-:W-:-:S03]  /*0510*/  IMAD.HI.U32 R21, R21, R23, RZ ;  /* 0x0000001715157227 */ /* 0x000fc600078e00ff */
[----:B------:R-:W3:Y:S01]  /*0520*/  LDG.E.CONSTANT R27, desc[UR6][R8.64+0x8] ;  /* 0x00000806081b7981 */ /* 0x000ee2000c1e9900 */
[----:B------:R-:W-:-:S03]  /*0530*/  IMAD.WIDE.U32 R10, R18, 0x4, R10 ;  /* 0x00000004120a7825 */ /* 0x000fc600078e000a */
[----:B------:R-:W3:Y:S01]  /*0540*/  LDG.E.CONSTANT R28, desc[UR6][R8.64+0xc] ;  /* 0x00000c06081c7981 */ /* 0x000ee2000c1e9900 */
        /* <DEDUP_REMOVED lines=25> */
[----:B------:R-:W-:Y:S01]  /*06e0*/  UPRMT UR4, UR4, 0x8880, URZ ;  /* 0x0000888004047896 */ /* 0x000fe200080000ff */
[----:B------:R-:W-:Y:S01]  /*06f0*/  @P2 VIADD R17, R17, 0x1 ;  /* 0x0000000111112836 */ /* 0x000fe20000000000 */
[----:B0-----:R-:W0:Y:S01]  /*0700*/  @P0 LDC R2, c[0x0][0x388] ;  /* 0x0000e200ff020b82 */ /* 0x001e220000000800 */
[----:B------:R-:W-:Y:S01]  /*0710*/  @P3 IMAD.IADD R6, R6, 0x1, -R13 ;  /* 0x0000000106063824 */ /* 0x000fe200078e0a0d */
[----:B------:R-:W-:-:S02]  /*0720*/  ISETP.NE.AND P3, PT, R19, RZ, PT ;  /* 0x000000ff1300720c */ /* 0x000fc40003f65270 */
[----:B------:R-:W-:Y:S02]  /*0730*/  @P5 VIADD R21, R21, 0x1 ;  /* 0x0000000115155836 */ /* 0x000fe40000000000 */
[----:B------:R-:W-:Y:S01]  /*0740*/  ISETP.GE.U32.AND P5, PT, R6, R13, PT ;  /* 0x0000000d0600720c */ /* 0x000fe20003fa6070 */
[----:B------:R-:W-:Y:S01]  /*0750*/  UISETP.NE.AND UP0, UPT, UR4, URZ, UPT ;  /* 0x000000ff0400728c */ /* 0x000fe2000bf05270 */
[----:B------:R-:W0:Y:S02]  /*0760*/  @P0 LDC R3, c[0x0][0x38c] ;  /* 0x0000e300ff030b82 */ /* 0x000e240000000800 */
[----:B------:R-:W-:Y:S01]  /*0770*/  @!P4 IADD3 R21, PT, PT, -R21, RZ, RZ ;  /* 0x000000ff1515c210 */ /* 0x000fe20007ffe1ff */
[----:B------:R-:W-:-:S04]  /*0780*/  @P1 VIADD R17, R17, 0x1 ;  /* 0x0000000111111836 */ /* 0x000fc80000000000 */
[----:B------:R-:W-:Y:S02]  /*0790*/  @!P3 LOP3.LUT R21, RZ, R19, RZ, 0x33, !PT ;  /* 0x00000013ff15b212 */ /* 0x000fe400078e33ff */
[----:B------:R-:W-:Y:S02]  /*07a0*/  ISETP.NE.U32.AND P0, PT, R13, RZ, PT ;  /* 0x000000ff0d00720c */ /* 0x000fe40003f05070 */
[----:B------:R-:W-:Y:S01]  /*07b0*/  @P5 IMAD.IADD R6, R6, 0x1, -R13 ;  /* 0x0000000106065824 */ /* 0x000fe200078e0a0d */
[----:B-1----:R-:W-:-:S05]  /*07c0*/  IADD3 R10, PT, PT, -R21, RZ, RZ ;  /* 0x000000ff150a7210 */ /* 0x002fca0007ffe1ff */
[----:B------:R-:W-:Y:S01]  /*07d0*/  IMAD R18, R19, R10, R18 ;  /* 0x0000000a13127224 */ /* 0x000fe200078e0212 */
[----:B-----5:R-:W-:Y:S02]  /*07e0*/  I2FP.F32.S32 R11, R24 ;  /* 0x00000018000b7245 */ /* 0x020fe40000201400 */
[----:B---3--:R-:W-:Y:S02]  /*07f0*/  I2FP.F32.S32 R22, R22 ;  /* 0x0000001600167245 */ /* 0x008fe40000201400 */
        /* <DEDUP_REMOVED lines=35> */
.L_x_112:
        /* <DEDUP_REMOVED lines=16> */
.L_x_113:
[----:B------:R-:W1:Y:S01]  /*0b30*/  LDCU UR4, c[0x0][0x3bc] ;  /* 0x00007780ff0477ac */ /* 0x000e620008000800 */
[----:B------:R-:W-:Y:S02]  /*0b40*/  LOP3.LUT R18, R18, 0xfe0, RZ, 0xc0, !PT ;  /* 0x00000fe012127812 */ /* 0x000fe400078ec0ff */
[----:B0---4-:R-:W-:Y:S01]  /*0b50*/  PRMT R0, R7, 0x3340, R0 ;  /* 0x0000334007007816 */ /* 0x011fe20000000000 */
        /* <DEDUP_REMOVED lines=11> */
.L_x_114:
        /* <DEDUP_REMOVED lines=15> */
.L_x_150:


//--------------------- .text._ZN17fastertransformer36add_V_bias_transform_rebuild_paddingI6__halfEEvPaPKiPKT_S4_iiiiiiPKfS9_S9_b --------------------------
	.section	.text._ZN17fastertransformer36add_V_bias_transform_rebuild_paddingI6__halfEEvPaPKiPKT_S4_iiiiiiPKfS9_S9_b,"ax",@progbits
	.align	128
        .global         _ZN17fastertransformer36add_V_bias_transform_rebuild_paddingI6__halfEEvPaPKiPKT_S4_iiiiiiPKfS9_S9_b
        .type           _ZN17fastertransformer36add_V_bias_transform_rebuild_paddingI6__halfEEvPaPKiPKT_S4_iiiiiiPKfS9_S9_b,@function
        .size           _ZN17fastertransformer36add_V_bias_transform_rebuild_paddingI6__halfEEvPaPKiPKT_S4_iiiiiiPKfS9_S9_b,(.L_x_151 - _ZN17fastertransformer36add_V_bias_transform_rebuild_paddingI6__halfEEvPaPKiPKT_S4_iiiiiiPKfS9_S9_b)
        .other          _ZN17fastertransformer36add_V_bias_transform_rebuild_paddingI6__halfEEvPaPKiPKT_S4_iiiiiiPKfS9_S9_b,@"STO_CUDA_ENTRY STV_DEFAULT"
_ZN17fastertransformer36add_V_bias_transform_rebuild_paddingI6__halfEEvPaPKiPKT_S4_iiiiiiPKfS9_S9_b:
.text._ZN17fastertransformer36add_V_bias_transform_rebuild_paddingI6__halfEEvPaPKiPKT_S4_iiiiiiPKfS9_S9_b:
        /* <DEDUP_REMOVED lines=37> */
[----:B--2---:R-:W-:-:S13]  /*0250*/  ISETP.GE.AND P2, PT, R2, RZ, PT ;  /* 0x000000ff0200720c */ /* 0x004fda0003f46270 */
        /* <DEDUP_REMOVED lines=10> */
[----:B------:R-:W-:-:S04]  /*0300*/  LOP3.LUT R3, R19, 0x1f, RZ, 0xc0, !PT ;  /* 0x0000001f13037812 */ /* 0x000fc800078ec0ff */
[----:B------:R-:W-:-:S03]  /*0310*/  LEA R3, R2, R3, 0x5 ;  /* 0x0000000302037211 */ /* 0x000fc600078e28ff */
[----:B------:R-:W4:Y:S01]  /*0320*/  LDC.64 R8, c[0x0][0x3c0] ;  /* 0x0000f000ff087b82 */ /* 0x000f220000000a00 */
[----:B------:R-:W-:-:S05]  /*0330*/  LOP3.LUT R2, R19, 0xffffffe0, RZ, 0xc0, !PT ;  /* 0xffffffe013027812 */ /* 0x000fca00078ec0ff */
[----:B--2---:R-:W-:Y:S02]  /*0340*/  IMAD R21, R2, UR5, R3 ;  /* 0x0000000502157c24 */ /* 0x004fe4000f8e0203 */
[----:B------:R-:W2:Y:S02]  /*0350*/  LDC.64 R2, c[0x0][0x3c8] ;  /* 0x0000f200ff027b82 */ /* 0x000ea40000000a00 */
[----:B-1----:R-:W-:Y:S01]  /*0360*/  IMAD.WIDE R4, R21, 0x4, R4 ;  /* 0x0000000415047825 */ /* 0x002fe200078e0204 */
[----:B------:R-:W-:-:S03]  /*0370*/  SHF.R.S32.HI R21, RZ, 0x1, R19 ;  /* 0x00000001ff157819 */ /* 0x000fc60000011413 */
[----:B0-----:R-:W-:Y:S01]  /*0380*/  IMAD.WIDE R6, R19, 0x4, R6 ;  /* 0x0000000413067825 */ /* 0x001fe200078e0206 */
[----:B------:R-:W5:Y:S03]  /*0390*/  LDG.E.CONSTANT R14, desc[UR6][R4.64+0x8] ;  /* 0x00000806040e7981 */ /* 0x000f66000c1e9900 */
[----:B---3--:R-:W-:Y:S01]  /*03a0*/  IMAD.WIDE R16, R21, 0x4, R16 ;  /* 0x0000000415107825 */ /* 0x008fe200078e0210 */
[----:B------:R-:W3:Y:S04]  /*03b0*/  LDG.E.CONSTANT R24, desc[UR6][R4.64] ;  /* 0x0000000604187981 */ /* 0x000ee8000c1e9900 */
[----:B------:R-:W3:Y:S04]  /*03c0*/  LDG.E.CONSTANT R20, desc[UR6][R4.64+0x4] ;  /* 0x0000040604147981 */ /* 0x000ee8000c1e9900 */
[----:B------:R-:W3:Y:S04]  /*03d0*/  LDG.E.CONSTANT R22, desc[UR6][R4.64+0xc] ;  /* 0x00000c0604167981 */ /* 0x000ee8000c1e9900 */
[----:B------:R-:W3:Y:S04]  /*03e0*/  LDG.E.CONSTANT R12, desc[UR6][R16.64+0x4] ;  /* 0x00000406100c7981 */ /* 0x000ee8000c1e9900 */
[----:B------:R-:W3:Y:S04]  /*03f0*/  LDG.E.CONSTANT R18, desc[UR6][R16.64] ;  /* 0x0000000610127981 */ /* 0x000ee8000c1e9900 */
[----:B------:R-:W3:Y:S04]  /*0400*/  LDG.E.CONSTANT R25, desc[UR6][R6.64+0x8] ;  /* 0x0000080606197981 */ /* 0x000ee8000c1e9900 */
[----:B------:R-:W3:Y:S04]  /*0410*/  LDG.E.CONSTANT R19, desc[UR6][R6.64] ;  /* 0x0000000606137981 */ /* 0x000ee8000c1e9900 */
[----:B------:R-:W3:Y:S04]  /*0420*/  LDG.E.CONSTANT R23, desc[UR6][R6.64+0x4] ;  /* 0x0000040606177981 */ /* 0x000ee8000c1e9900 */
[----:B------:R0:W3:Y:S04]  /*0430*/  LDG.E.CONSTANT R21, desc[UR6][R6.64+0xc] ;  /* 0x00000c0606157981 */ /* 0x0000e8000c1e9900 */
[----:B----4-:R-:W4:Y:S04]  /*0440*/  LDG.E.CONSTANT R8, desc[UR6][R8.64] ;  /* 0x0000000608087981 */ /* 0x010f28000c1e9900 */
[----:B--2---:R1:W2:Y:S01]  /*0450*/  LDG.E.CONSTANT R2, desc[UR6][R2.64] ;  /* 0x0000000602027981 */ /* 0x0042a2000c1e9900 */
[----:B------:R-:W0:Y:S01]  /*0460*/  S2UR UR5, SR_CgaCtaId ;  /* 0x00000000000579c3 */ /* 0x000e220000008800 */
[----:B------:R-:W-:-:S02]  /*0470*/  UMOV UR4, 0x400 ;  /* 0x0000040000047882 */ /* 0x000fc40000000000 */
[----:B0-----:R-:W-:Y:S01]  /*0480*/  ULEA UR4, UR5, UR4, 0x18 ;  /* 0x0000000405047291 */ /* 0x001fe2000f8ec0ff */
[----:B-----5:R-:W-:Y:S02]  /*0490*/  I2FP.F32.S32 R14, R14 ;  /* 0x0000000e000e7245 */ /* 0x020fe40000201400 */
[----:B---3--:R-:W-:Y:S02]  /*04a0*/  I2FP.F32.S32 R24, R24 ;  /* 0x0000001800187245 */ /* 0x008fe40000201400 */
[----:B------:R-:W-:Y:S02]  /*04b0*/  I2FP.F32.S32 R20, R20 ;  /* 0x0000001400147245 */ /* 0x000fe40000201400 */
[----:B------:R-:W-:Y:S01]  /*04c0*/  I2FP.F32.S32 R22, R22 ;  /* 0x0000001600167245 */ /* 0x000fe20000201400 */
[--C-:B------:R-:W-:Y:S02]  /*04d0*/  HADD2.F32 R27, -RZ, R12.reuse.H0_H0 ;  /* 0x2000000cff1b7230 */ /* 0x100fe40000004100 */
[----:B------:R-:W-:-:S02]  /*04e0*/  HADD2.F32 R7, -RZ, R12.H1_H1 ;  /* 0x3000000cff077230 */ /* 0x000fc40000004100 */
[--C-:B-1----:R-:W-:Y:S02]  /*04f0*/  HADD2.F32 R3, -RZ, R18.reuse.H0_H0 ;  /* 0x20000012ff037230 */ /* 0x102fe40000004100 */
[----:B------:R-:W-:Y:S02]  /*0500*/  HADD2.F32 R5, -RZ, R18.H1_H1 ;  /* 0x30000012ff057230 */ /* 0x000fe40000004100 */
[----:B------:R-:W-:Y:S01]  /*0510*/  FMUL.FTZ R25, R14, R25 ;  /* 0x000000190e197220 */ /* 0x000fe20000410000 */
[----:B------:R-:W-:Y:S01]  /*0520*/  FMUL.FTZ R19, R24, R19 ;  /* 0x0000001318137220 */ /* 0x000fe20000410000 */
[----:B------:R-:W-:Y:S01]  /*0530*/  FMUL.FTZ R23, R20, R23 ;  /* 0x0000001714177220 */ /* 0x000fe20000410000 */
[----:B------:R-:W-:Y:S01]  /*0540*/  FMUL.FTZ R21, R22, R21 ;  /* 0x0000001516157220 */ /* 0x000fe20000410000 */
[C---:B----4-:R-:W-:Y:S01]  /*0550*/  FFMA.FTZ R25, R8.reuse, R25, R27 ;  /* 0x0000001908197223 */ /* 0x050fe2000001001b */
[C---:B------:R-:W-:Y:S01]  /*0560*/  FFMA.FTZ R3, R8.reuse, R19, R3 ;  /* 0x0000001308037223 */ /* 0x040fe20000010003 */
[C---:B------:R-:W-:Y:S01]  /*0570*/  FFMA.FTZ R5, R8.reuse, R23, R5 ;  /* 0x0000001708057223 */ /* 0x040fe20000010005 */
[----:B------:R-:W-:Y:S01]  /*0580*/  FFMA.FTZ R7, R8, R21, R7 ;  /* 0x0000001508077223 */ /* 0x000fe20000010007 */
[C---:B--2---:R-:W-:Y:S01]  /*0590*/  FMUL.FTZ R25, R2.reuse, R25 ;  /* 0x0000001902197220 */ /* 0x044fe20000410000 */
        /* <DEDUP_REMOVED lines=9> */
[----:B------:R-:W-:-:S05]  /*0630*/  IMAD.IADD R4, R15, 0x1, R4 ;  /* 0x000000010f047824 */ /* 0x000fca00078e0204 */
[----:B0-----:R4:W-:Y:S04]  /*0640*/  STS.U8 [R4+0x2], R25 ;  /* 0x0000021904007388 */ /* 0x0019e80000000000 */
[----:B-1----:R4:W-:Y:S04]  /*0650*/  STS.U8 [R4], R3 ;  /* 0x0000000304007388 */ /* 0x0029e80000000000 */
[----:B--2---:R4:W-:Y:S04]  /*0660*/  STS.U8 [R4+0x1], R5 ;  /* 0x0000010504007388 */ /* 0x0049e80000000000 */
[----:B---3--:R4:W-:Y:S01]  /*0670*/  STS.U8 [R4+0x3], R7 ;  /* 0x0000030704007388 */ /* 0x0089e20000000000 */
[----:B------:R-:W-:Y:S05]  /*0680*/  BRA `(.L_x_117) ;  /* 0x0000000000287947 */ /* 0x000fea0003800000 */
.L_x_116:
        /* <DEDUP_REMOVED lines=10> */
.L_x_117:
[----:B------:R-:W-:Y:S05]  /*0730*/  BSYNC.RECONVERGENT B0 ;  /* 0x0000000000007941 */ /* 0x000fea0003800200 */
.L_x_115:
[----:B------:R-:W-:Y:S01]  /*0740*/  BAR.SYNC.DEFER_BLOCKING 0x0 ;  /* 0x0000000000007b1d */ /* 0x000fe20000010000 */
[----:B------:R-:W-:Y:S02]  /*0750*/  IMAD R2, R15, 0x21, R2 ;  /* 0x000000210f027824 */ /* 0x000fe400078e0202 */
[----:B------:R-:W-:-:S03]  /*0760*/  IMAD R10, R10, 0x20, R11 ;  /* 0x000000200a0a7824 */ /* 0x000fc600078e020b */
[----:B------:R-:W-:Y:S01]  /*0770*/  IADD3 R6, PT, PT, R2, R11, RZ ;  /* 0x0000000b02067210 */ /* 0x000fe20007ffe0ff */
        /* <DEDUP_REMOVED lines=8> */
[--C-:B--2---:R-:W-:Y:S02]  /*0800*/  SHF.R.U32.HI R6, RZ, 0x2, R11.reuse ;  /* 0x00000002ff067819 */ /* 0x104fe4000001160b */
        /* <DEDUP_REMOVED lines=8> */
.L_x_118:
[----:B------:R-:W-:Y:S01]  /*0890*/  SHF.R.S32.HI R7, RZ, 0x1f, R10 ;  /* 0x0000001fff077819 */ /* 0x000fe2000001140a */
[----:B------:R-:W-:Y:S01]  /*08a0*/  IMAD.SHL.U32 R11, R11, 0x4, RZ ;  /* 0x000000040b0b7824 */ /* 0x000fe200078e00ff */
[----:B--2---:R-:W-:Y:S02]  /*08b0*/  SHF.R.U32.HI R6, RZ, 0x1, R13 ;  /* 0x00000001ff067819 */ /* 0x004fe4000001160d */
[----:B------:R-:W-:Y:S02]  /*08c0*/  LEA.HI R7, R7, R10, RZ, 0x3 ;  /* 0x0000000a07077211 */ /* 0x000fe400078f18ff */
[----:B------:R-:W-:Y:S02]  /*08d0*/  SHF.L.U32 R8, R13, 0x4, RZ ;  /* 0x000000040d087819 */ /* 0x000fe400000006ff */
[----:B------:R-:W-:Y:S02]  /*08e0*/  LOP3.LUT R7, R7, 0x7ffffff8, RZ, 0xc0, !PT ;  /* 0x7ffffff807077812 */ /* 0x000fe400078ec0ff */
[----:B------:R-:W-:-:S02]  /*08f0*/  LOP3.LUT R6, R6, 0x3, RZ, 0xc0, !PT ;  /* 0x0000000306067812 */ /* 0x000fc400078ec0ff */
        /* <DEDUP_REMOVED lines=8> */
.L_x_119:
        /* <DEDUP_REMOVED lines=15> */
.L_x_120:
        /* <DEDUP_REMOVED lines=9> */
.L_x_151:


//--------------------- .text._ZN17fastertransformer20add_V_bias_transformI6__halfEEvPaPKiPKT_iiiiiPKfS9_S9_b --------------------------
	.section	.text._ZN17fastertransformer20add_V_bias_transformI6__halfEEvPaPKiPKT_iiiiiPKfS9_S9_b,"ax",@progbits
	.align	128
        .global         _ZN17fastertransformer20add_V_bias_transformI6__halfEEvPaPKiPKT_iiiiiPKfS9_S9_b
        .type           _ZN17fastertransformer20add_V_bias_transformI6__halfEEvPaPKiPKT_iiiiiPKfS9_S9_b,@function
        .size           _ZN17fastertransformer20add_V_bias_transformI6__halfEEvPaPKiPKT_iiiiiPKfS9_S9_b,(.L_x_152 - _ZN17fastertransformer20add_V_bias_transformI6__halfEEvPaPKiPKT_iiiiiPKfS9_S9_b)
        .other          _ZN17fastertransformer20add_V_bias_transformI6__halfEEvPaPKiPKT_iiiiiPKfS9_S9_b,@"STO_CUDA_ENTRY STV_DEFAULT"
_ZN17fastertransformer20add_V_bias_transformI6__halfEEvPaPKiPKT_iiiiiPKfS9_S9_b:
.text._ZN17fastertransformer20add_V_bias_transformI6__halfEEvPaPKiPKT_iiiiiPKfS9_S9_b:
        /* <DEDUP_REMOVED lines=8> */
[----:B------:R-:W4:Y:S01]  /*0080*/  LDC.64 R8, c[0x0][0x388] ;  /* 0x0000e200ff087b82 */ /* 0x000f220000000a00 */
[----:B--2---:R-:W-:Y:S01]  /*0090*/  UIMAD UR4, UR5, UR4, URZ ;  /* 0x00000004050472a4 */ /* 0x004fe2000f8e02ff */
[----:B0-----:R-:W0:Y:S01]  /*00a0*/  I2F.U32.RP R0, R2 ;  /* 0x0000000200007306 */ /* 0x001e220000209000 */
[----:B------:R-:W-:-:S05]  /*00b0*/  ISETP.NE.U32.AND P2, PT, R2, RZ, PT ;  /* 0x000000ff0200720c */ /* 0x000fca0003f45070 */
[----:B------:R-:W2:Y:S08]  /*00c0*/  LDC.64 R10, c[0x0][0x3b0] ;  /* 0x0000ec00ff0a7b82 */ /* 0x000eb00000000a00 */
[----:B------:R-:W4:Y:S01]  /*00d0*/  LDC.64 R16, c[0x0][0x390] ;  /* 0x0000e400ff107b82 */ /* 0x000f220000000a00 */
[----:B0-----:R-:W0:Y:S02]  /*00e0*/  MUFU.RCP R0, R0 ;  /* 0x0000000000007308 */ /* 0x001e240000001000 */
[----:B0-----:R-:W-:-:S02]  /*00f0*/  VIADD R4, R0, 0xffffffe ;  /* 0x0ffffffe00047836 */ /* 0x001fc40000000000 */
[----:B------:R-:W0:Y:S04]  /*0100*/  S2R R0, SR_TID.X ;  /* 0x0000000000007919 */ /* 0x000e280000002100 */
[----:B------:R5:W1:Y:S02]  /*0110*/  F2I.FTZ.U32.TRUNC.NTZ R5, R4 ;  /* 0x0000000400057305 */ /* 0x000a64000021f000 */
[----:B-----5:R-:W-:Y:S02]  /*0120*/  HFMA2 R4, -RZ, RZ, 0, 0 ;  /* 0x00000000ff047431 */ /* 0x020fe400000001ff */
[----:B-1----:R-:W-:-:S04]  /*0130*/  IMAD.MOV R7, RZ, RZ, -R5 ;  /* 0x000000ffff077224 */ /* 0x002fc800078e0a05 */
[----:B------:R-:W-:-:S04]  /*0140*/  IMAD R7, R7, R2, RZ ;  /* 0x0000000207077224 */ /* 0x000fc800078e02ff */
[----:B------:R-:W-:-:S06]  /*0150*/  IMAD.HI.U32 R5, R5, R7, R4 ;  /* 0x0000000705057227 */ /* 0x000fcc00078e0004 */
[----:B------:R-:W-:-:S04]  /*0160*/  IMAD.HI.U32 R5, R5, UR8, RZ ;  /* 0x0000000805057c27 */ /* 0x000fc8000f8e00ff */
[----:B------:R-:W-:Y:S02]  /*0170*/  IMAD.MOV R7, RZ, RZ, -R5 ;  /* 0x000000ffff077224 */ /* 0x000fe400078e0a05 */
[----:B0-----:R-:W-:Y:S02]  /*0180*/  IMAD.SHL.U32 R14, R0, 0x4, RZ ;  /* 0x00000004000e7824 */ /* 0x001fe400078e00ff */
[----:B------:R-:W-:Y:S02]  /*0190*/  IMAD R7, R2, R7, UR8 ;  /* 0x0000000802077e24 */ /* 0x000fe4000f8e0207 */
[----:B------:R-:W-:-:S03]  /*01a0*/  IMAD R4, R15, 0x20, R14 ;  /* 0x000000200f047824 */ /* 0x000fc600078e020e */
[----:B------:R-:W-:-:S13]  /*01b0*/  ISETP.GE.U32.AND P0, PT, R7, R2, PT ;  /* 0x000000020700720c */ /* 0x000fda0003f06070 */
[----:B------:R-:W-:Y:S01]  /*01c0*/  @P0 IADD3 R7, PT, PT, R7, -R2, RZ ;  /* 0x8000000207070210 */ /* 0x000fe20007ffe0ff */
[----:B------:R-:W-:-:S03]  /*01d0*/  @P0 VIADD R5, R5, 0x1 ;  /* 0x0000000105050836 */ /* 0x000fc60000000000 */
[----:B------:R-:W-:-:S13]  /*01e0*/  ISETP.GE.U32.AND P1, PT, R7, R2, PT ;  /* 0x000000020700720c */ /* 0x000fda0003f26070 */
[----:B------:R-:W-:Y:S02]  /*01f0*/  @P1 IADD3 R5, PT, PT, R5, 0x1, RZ ;  /* 0x0000000105051810 */ /* 0x000fe40007ffe0ff */
[----:B------:R-:W-:-:S04]  /*0200*/  @!P2 LOP3.LUT R5, RZ, R2, RZ, 0x33, !PT ;  /* 0x00000002ff05a212 */ /* 0x000fc800078e33ff */
[----:B------:R-:W-:-:S05]  /*0210*/  IADD3 R7, PT, PT, -R5, RZ, RZ ;  /* 0x000000ff05077210 */ /* 0x000fca0007ffe1ff */
[----:B------:R-:W-:Y:S02]  /*0220*/  IMAD R2, R2, R7, UR8 ;  /* 0x0000000802027e24 */ /* 0x000fe4000f8e0207 */
[----:B------:R-:W0:Y:S02]  /*0230*/  LDC.64 R6, c[0x0][0x3c0] ;  /* 0x0000f000ff067b82 */ /* 0x000e240000000a00 */
[----:B------:R-:W-:Y:S01]  /*0240*/  IMAD R19, R2, R3, R4 ;  /* 0x0000000302137224 */ /* 0x000fe200078e0204 */
[----:B---3--:R-:W-:-:S03]  /*0250*/  LEA R2, R13, R12, 0x5 ;  /* 0x0000000c0d027211 */ /* 0x008fc600078e28ff */
[----:B--2---:R-:W-:Y:S01]  /*0260*/  IMAD.WIDE R10, R19, 0x4, R10 ;  /* 0x00000004130a7825 */ /* 0x004fe200078e020a */
[----:B------:R-:W-:-:S03]  /*0270*/  SHF.R.S32.HI R23, RZ, 0x1, R19 ;  /* 0x00000001ff177819 */ /* 0x000fc60000011413 */
[----:B------:R-:W-:Y:S01]  /*0280*/  IMAD R2, R5, UR5, R2 ;  /* 0x0000000505027c24 */ /* 0x000fe2000f8e0202 */
[----:B------:R-:W-:Y:S01]  /*0290*/  LOP3.LUT R5, R19, 0x1f, RZ, 0xc0, !PT ;  /* 0x0000001f13057812 */ /* 0x000fe200078ec0ff */
[----:B----4-:R-:W-:Y:S01]  /*02a0*/  IMAD.WIDE R16, R23, 0x4, R16 ;  /* 0x0000000417107825 */ /* 0x010fe200078e0210 */
[----:B------:R-:W2:Y:S03]  /*02b0*/  LDG.E.CONSTANT R20, desc[UR6][R10.64+0x4] ;  /* 0x000004060a147981 */ /* 0x000ea6000c1e9900 */
[----:B------:R-:W-:Y:S01]  /*02c0*/  IMAD R21, R2, 0x20, R5 ;  /* 0x0000002002157824 */ /* 0x000fe200078e0205 */
[----:B------:R-:W-:Y:S01]  /*02d0*/  LOP3.LUT R2, R19, 0xffffffe0, RZ, 0xc0, !PT ;  /* 0xffffffe013027812 */ /* 0x000fe200078ec0ff */
[----:B------:R-:W1:Y:S01]  /*02e0*/  LDC.64 R4, c[0x0][0x3b8] ;  /* 0x0000ee00ff047b82 */ /* 0x000e620000000a00 */
[----:B------:R-:W3:Y:S03]  /*02f0*/  LDG.E.CONSTANT R18, desc[UR6][R16.64] ;  /* 0x0000000610127981 */ /* 0x000ee6000c1e9900 */
[----:B------:R-:W-:Y:S01]  /*0300*/  IMAD R21, R2, UR4, R21 ;  /* 0x0000000402157c24 */ /* 0x000fe2000f8e0215 */
[----:B------:R-:W4:Y:S01]  /*0310*/  LDG.E.CONSTANT R25, desc[UR6][R10.64] ;  /* 0x000000060a197981 */ /* 0x000f22000c1e9900 */
[----:B------:R-:W5:Y:S02]  /*0320*/  LDCU.U8 UR4, c[0x0][0x3c8] ;  /* 0x00007900ff0477ac */ /* 0x000f640008000000 */
[----:B------:R-:W-:Y:S01]  /*0330*/  IMAD.WIDE R8, R21, 0x4, R8 ;  /* 0x0000000415087825 */ /* 0x000fe200078e0208 */
[----:B------:R-:W4:Y:S04]  /*0340*/  LDG.E.CONSTANT R2, desc[UR6][R16.64+0x4] ;  /* 0x0000040610027981 */ /* 0x000f28000c1e9900 */
[----:B------:R-:W2:Y:S04]  /*0350*/  LDG.E.CONSTANT R19, desc[UR6][R8.64+0x8] ;  /* 0x0000080608137981 */ /* 0x000ea8000c1e9900 */
[----:B------:R-:W4:Y:S04]  /*0360*/  LDG.E.CONSTANT R26, desc[UR6][R8.64+0x4] ;  /* 0x00000406081a7981 */ /* 0x000f28000c1e9900 */
[----:B------:R-:W4:Y:S04]  /*0370*/  LDG.E.CONSTANT R24, desc[UR6][R8.64] ;  /* 0x0000000608187981 */ /* 0x000f28000c1e9900 */
[----:B------:R3:W4:Y:S04]  /*0380*/  LDG.E.CONSTANT R21, desc[UR6][R8.64+0xc] ;  /* 0x00000c0608157981 */ /* 0x000728000c1e9900 */
[----:B-1----:R-:W4:Y:S04]  /*0390*/  LDG.E.CONSTANT R4, desc[UR6][R4.64] ;  /* 0x0000000604047981 */ /* 0x002f28000c1e9900 */
[----:B------:R-:W4:Y:S04]  /*03a0*/  LDG.E.CONSTANT R22, desc[UR6][R10.64+0xc] ;  /* 0x00000c060a167981 */ /* 0x000f28000c1e9900 */
[----:B------:R-:W4:Y:S04]  /*03b0*/  LDG.E.CONSTANT R23, desc[UR6][R10.64+0x8] ;  /* 0x000008060a177981 */ /* 0x000f28000c1e9900 */
[----:B0-----:R4:W4:Y:S01]  /*03c0*/  LDG.E.CONSTANT R6, desc[UR6][R6.64] ;  /* 0x0000000606067981 */ /* 0x001922000c1e9900 */
[----:B-----5:R-:W-:-:S04]  /*03d0*/  UPRMT UR4, UR4, 0x8880, URZ ;  /* 0x0000888004047896 */ /* 0x020fc800080000ff */
[----:B------:R-:W-:Y:S01]  /*03e0*/  UISETP.NE.AND UP0, UPT, UR4, URZ, UPT ;  /* 0x000000ff0400728c */ /* 0x000fe2000bf05270 */
[----:B------:R-:W-:Y:S02]  /*03f0*/  IMAD R15, R15, 0x20, R12 ;  /* 0x000000200f0f7824 */ /* 0x000fe400078e020c */
[----:B---3--:R-:W-:Y:S01]  /*0400*/  HADD2.F32 R9, -RZ, R18.H1_H1 ;  /* 0x30000012ff097230 */ /* 0x008fe20000004100 */
[----:B--2---:R-:W-:Y:S02]  /*0410*/  I2FP.F32.S32 R28, R19 ;  /* 0x00000013001c7245 */ /* 0x004fe40000201400 */
[----:B------:R-:W0:Y:S01]  /*0420*/  S2R R19, SR_CgaCtaId ;  /* 0x0000000000137919 */ /* 0x000e220000008800 */
[----:B----4-:R-:W-:Y:S02]  /*0430*/  I2FP.F32.S32 R7, R26 ;  /* 0x0000001a00077245 */ /* 0x010fe40000201400 */
[----:B------:R-:W-:-:S03]  /*0440*/  I2FP.F32.S32 R24, R24 ;  /* 0x0000001800187245 */ /* 0x000fc60000201400 */
[----:B------:R-:W-:Y:S01]  /*0450*/  FMUL.FTZ R7, R7, R20 ;  /* 0x0000001407077220 */ /* 0x000fe20000410000 */
[----:B------:R-:W-:Y:S01]  /*0460*/  I2FP.F32.S32 R21, R21 ;  /* 0x0000001500157245 */ /* 0x000fe20000201400 */
[----:B------:R-:W-:Y:S02]  /*0470*/  HADD2.F32 R5, -RZ, R18.H0_H0 ;  /* 0x20000012ff057230 */ /* 0x000fe40000004100 */
[----:B------:R-:W-:Y:S01]  /*0480*/  FMUL.FTZ R25, R24, R25 ;  /* 0x0000001918197220 */ /* 0x000fe20000410000 */
[C---:B------:R-:W-:Y:S01]  /*0490*/  FFMA.FTZ R7, R4.reuse, R7, R9 ;  /* 0x0000000704077223 */ /* 0x040fe20000010009 */
[--C-:B------:R-:W-:Y:S02]  /*04a0*/  HADD2.F32 R9, -RZ, R2.reuse.H1_H1 ;  /* 0x30000002ff097230 */ /* 0x100fe40000004100 */
[----:B------:R-:W-:Y:S02]  /*04b0*/  HADD2.F32 R27, -RZ, R2.H0_H0 ;  /* 0x20000002ff1b7230 */ /* 0x000fe40000004100 */
[----:B------:R-:W-:Y:S01]  /*04c0*/  FMUL.FTZ R21, R21, R22 ;  /* 0x0000001615157220 */ /* 0x000fe20000410000 */
[----:B------:R-:W-:Y:S01]  /*04d0*/  FFMA.FTZ R25, R4, R25, R5 ;  /* 0x0000001904197223 */ /* 0x000fe20000010005 */
[----:B------:R-:W-:-:S02]  /*04e0*/  FMUL.FTZ R23, R28, R23 ;  /* 0x000000171c177220 */ /* 0x000fc40000410000 */
[C---:B------:R-:W-:Y:S02]  /*04f0*/  FFMA.FTZ R21, R4.reuse, R21, R9 ;  /* 0x0000001504157223 */ /* 0x040fe40000010009 */
[----:B------:R-:W-:Y:S01]  /*0500*/  FFMA.FTZ R23, R4, R23, R27 ;  /* 0x0000001704177223 */ /* 0x000fe2000001001b */
[C---:B------:R-:W-:Y:S01]  /*0510*/  FMUL.FTZ R25, R6.reuse, R25 ;  /* 0x0000001906197220 */ /* 0x040fe20000410000 */
[C---:B------:R-:W-:Y:S01]  /*0520*/  FMUL.FTZ R21, R6.reuse, R21 ;  /* 0x0000001506157220 */ /* 0x040fe20000410000 */
[C---:B------:R-:W-:Y:S01]  /*0530*/  FMUL.FTZ R8, R6.reuse, R7 ;  /* 0x0000000706087220 */ /* 0x040fe20000410000 */
[----:B------:R-:W-:Y:S01]  /*0540*/  FMUL.FTZ R23, R6, R23 ;  /* 0x0000001706177220 */ /* 0x000fe20000410000 */
[----:B------:R-:W-:Y:S02]  /*0550*/  MOV R2, 0x400 ;  /* 0x0000040000027802 */ /* 0x000fe40000000f00 */
[----:B------:R-:W-:Y:S02]  /*0560*/  F2I.S8.NTZ R25, R25 ;  /* 0x0000001900197305 */ /* 0x000fe40000202100 */
[----:B0-----:R-:W-:-:S06]  /*0570*/  LEA R19, R19, R2, 0x18 ;  /* 0x0000000213137211 */ /* 0x001fcc00078ec0ff */
[----:B------:R-:W0:Y:S01]  /*0580*/  F2I.S8.NTZ R5, R23 ;  /* 0x0000001700057305 */ /* 0x000e220000202100 */
[----:B------:R-:W-:-:S07]  /*0590*/  IMAD R7, R12, 0x21, R19 ;  /* 0x000000210c077824 */ /* 0x000fce00078e0213 */
[----:B------:R-:W1:Y:S08]  /*05a0*/  F2I.S8.NTZ R9, R8 ;  /* 0x0000000800097305 */ /* 0x000e700000202100 */
[----:B------:R-:W2:Y:S01]  /*05b0*/  F2I.S8.NTZ R21, R21 ;  /* 0x0000001500157305 */ /* 0x000ea20000202100 */
[----:B------:R-:W-:-:S05]  /*05c0*/  IADD3 R2, PT, PT, R14, R7, RZ ;  /* 0x000000070e027210 */ /* 0x000fca0007ffe0ff */
[----:B0-----:R0:W-:Y:S04]  /*05d0*/  STS.U8 [R2+0x2], R5 ;  /* 0x0000020502007388 */ /* 0x0011e80000000000 */
[----:B------:R0:W-:Y:S04]  /*05e0*/  STS.U8 [R2], R25 ;  /* 0x0000001902007388 */ /* 0x0001e80000000000 */
[----:B-1----:R0:W-:Y:S04]  /*05f0*/  STS.U8 [R2+0x1], R9 ;  /* 0x0000010902007388 */ /* 0x0021e80000000000 */
[----:B--2---:R0:W-:Y:S01]  /*0600*/  STS.U8 [R2+0x3], R21 ;  /* 0x0000031502007388 */ /* 0x0041e20000000000 */
[----:B------:R-:W-:Y:S06]  /*0610*/  BAR.SYNC.DEFER_BLOCKING 0x0 ;  /* 0x0000000000007b1d */ /* 0x000fec0000010000 */
[----:B------:R-:W-:Y:S05]  /*0620*/  BRA.U !UP0, `(.L_x_121) ;  /* 0x0000000108247547 */ /* 0x000fea000b800000 */
[----:B0-----:R-:W-:-:S04]  /*0630*/  SHF.R.U32.HI R2, RZ, 0x2, R12 ;  /* 0x00000002ff027819 */ /* 0x001fc8000001160c */
        /* <DEDUP_REMOVED lines=8> */
.L_x_121:
[----:B0-----:R-:W-:Y:S01]  /*06c0*/  SHF.R.S32.HI R2, RZ, 0x1f, R15 ;  /* 0x0000001fff027819 */ /* 0x001fe2000001140f */
[----:B------:R-:W-:Y:S01]  /*06d0*/  IMAD.SHL.U32 R7, R12, 0x4, RZ ;  /* 0x000000040c077824 */ /* 0x000fe200078e00ff */
        /* <DEDUP_REMOVED lines=13> */
.L_x_122:
        /* <DEDUP_REMOVED lines=21> */
.L_x_123:
        /* <DEDUP_REMOVED lines=16> */
.L_x_152:


//--------------------- .text._ZN17fastertransformer24mappingRemovePaddingDataEPiPKii --------------------------
	.section	.text._ZN17fastertransformer24mappingRemovePaddingDataEPiPKii,"ax",@progbits
	.align	128
        .global         _ZN17fastertransformer24mappingRemovePaddingDataEPiPKii
        .type           _ZN17fastertransformer24mappingRemovePaddingDataEPiPKii,@function
        .size           _ZN17fastertransformer24mappingRemovePaddingDataEPiPKii,(.L_x_153 - _ZN17fastertransformer24mappingRemovePaddingDataEPiPKii)
        .other          _ZN17fastertransformer24mappingRemovePaddingDataEPiPKii,@"STO_CUDA_ENTRY STV_DEFAULT"
_ZN17fastertransformer24mappingRemovePaddingDataEPiPKii:
.text._ZN17fastertransformer24mappingRemovePaddingDataEPiPKii:
[----:B------:R-:W-:Y:S01]  /*0000*/  LDC R1, c[0x0][0x37c] ;  /* 0x0000df00ff017b82 */ /* 0x000fe20000000800 */
[----:B------:R-:W0:Y:S07]  /*0010*/  S2R R0, SR_TID.X ;  /* 0x0000000000007919 */ /* 0x000e2e0000002100 */
[----:B------:R-:W0:Y:S01]  /*0020*/  S2UR UR4, SR_CTAID.X ;  /* 0x00000000000479c3 */ /* 0x000e220000002500 */
[----:B------:R-:W1:Y:S07]  /*0030*/  LDCU UR5, c[0x0][0x390] ;  /* 0x00007200ff0577ac */ /* 0x000e6e0008000800 */
[----:B------:R-:W0:Y:S02]  /*0040*/  LDC R7, c[0x0][0x360] ;  /* 0x0000d800ff077b82 */ /* 0x000e240000000800 */
[----:B0-----:R-:W-:-:S05]  /*0050*/  IMAD R7, R7, UR4, R0 ;  /* 0x0000000407077c24 */ /* 0x001fca000f8e0200 */
[----:B-1----:R-:W-:-:S13]  /*0060*/  ISETP.GE.AND P0, PT, R7, UR5, PT ;  /* 0x0000000507007c0c */ /* 0x002fda000bf06270 */
[----:B------:R-:W-:Y:S05]  /*0070*/  @P0 EXIT ;  /* 0x000000000000094d */ /* 0x000fea0003800000 */
[----:B------:R-:W0:Y:S01]  /*0080*/  LDC.64 R2, c[0x0][0x388] ;  /* 0x0000e200ff027b82 */ /* 0x000e220000000a00 */
[----:B------:R-:W1:Y:S07]  /*0090*/  LDCU.64 UR4, c[0x0][0x358] ;  /* 0x00006b00ff0477ac */ /* 0x000e6e0008000a00 */
[----:B------:R-:W2:Y:S01]  /*00a0*/  LDC.64 R4, c[0x0][0x380] ;  /* 0x0000e000ff047b82 */ /* 0x000ea20000000a00 */
[----:B0-----:R-:W-:-:S06]  /*00b0*/  IMAD.WIDE R2, R7, 0x4, R2 ;  /* 0x0000000407027825 */ /* 0x001fcc00078e0202 */
[----:B-1----:R-:W3:Y:S02]  /*00c0*/  LDG.E.CONSTANT R2, desc[UR4][R2.64] ;  /* 0x0000000402027981 */ /* 0x002ee4000c1e9900 */
[----:B---3--:R-:W-:-:S05]  /*00d0*/  IADD3 R9, PT, PT, R7, R2, RZ ;  /* 0x0000000207097210 */ /* 0x008fca0007ffe0ff */
[----:B--2---:R-:W-:-:S05]  /*00e0*/  IMAD.WIDE R4, R9, 0x4, R4 ;  /* 0x0000000409047825 */ /* 0x004fca00078e0204 */
[----:B------:R-:W-:Y:S01]  /*00f0*/  STG.E desc[UR4][R4.64], R7 ;  /* 0x0000000704007986 */ /* 0x000fe2000c101904 */
[----:B------:R-:W-:Y:S05]  /*0100*/  EXIT ;  /* 0x000000000000794d */ /* 0x000fea0003800000 */
.L_x_124:
        /* <DEDUP_REMOVED lines=15> */
.L_x_153:


//--------------------- .nv.global.init           --------------------------
	.section	.nv.global.init,"aw",@progbits
	.align	4
.nv.global.init:
	.type		mrg32k3aM1SubSeq,@object
	.size		mrg32k3aM1SubSeq,(mrg32k3aM2SubSeq - mrg32k3aM1SubSeq)
mrg32k3aM1SubSeq:
        /*0000*/ 	.byte	0x0b, 0xcc, 0xee, 0x04, 0x73, 0x29, 0x8b, 0x6f, 0xf6, 0x53, 0x03, 0xf6, 0x23, 0xf6, 0xea, 0xda
        /* <DEDUP_REMOVED lines=125> */
	.type		mrg32k3aM2SubSeq,@object
	.size		mrg32k3aM2SubSeq,(mrg32k3aM1 - mrg32k3aM2SubSeq)
mrg32k3aM2SubSeq:
        /* <DEDUP_REMOVED lines=126> */
	.type		mrg32k3aM1,@object
	.size		mrg32k3aM1,(mrg32k3aM1Seq - mrg32k3aM1)
mrg32k3aM1:
        /* <DEDUP_REMOVED lines=144> */
	.type		mrg32k3aM1Seq,@object
	.size		mrg32k3aM1Seq,(mrg32k3aM2 - mrg32k3aM1Seq)
mrg32k3aM1Seq:
        /* <DEDUP_REMOVED lines=144> */
	.type		mrg32k3aM2,@object
	.size		mrg32k3aM2,(mrg32k3aM2Seq - mrg32k3aM2)
mrg32k3aM2:
        /* <DEDUP_REMOVED lines=144> */
	.type		mrg32k3aM2Seq,@object
	.size		mrg32k3aM2Seq,(precalc_xorwow_matrix - mrg32k3aM2Seq)
mrg32k3aM2Seq:
        /* <DEDUP_REMOVED lines=144> */
	.type		precalc_xorwow_matrix,@object
	.size		precalc_xorwow_matrix,(precalc_xorwow_offset_matrix - precalc_xorwow_matrix)
precalc_xorwow_matrix:
        /* <DEDUP_REMOVED lines=6400> */
	.type		precalc_xorwow_offset_matrix,@object
	.size		precalc_xorwow_offset_matrix,(.L_1 - precalc_xorwow_offset_matrix)
precalc_xorwow_offset_matrix:
        /* <DEDUP_REMOVED lines=6400> */
.L_1:


//--------------------- .nv.shared._ZN17fastertransformer47add_V_bias_transform_rebuild_padding_varlen_rowI6__halfEEvPaPKaPKT_PKiiiiiiiiPKfSB_bi --------------------------
	.section	.nv.shared._ZN17fastertransformer47add_V_bias_transform_rebuild_padding_varlen_rowI6__halfEEvPaPKaPKT_PKiiiiiiiiPKfSB_bi,"aw",@nobits
	.sectionflags	@""
.nv.shared._ZN17fastertransformer47add_V_bias_transform_rebuild_padding_varlen_rowI6__halfEEvPaPKaPKT_PKiiiiiiiiPKfSB_bi:
	.zero		2080


//--------------------- .nv.shared.reserved.0     --------------------------
	.section	.nv.shared.reserved.0,"aw",@nobits
	.weak		__nv_reservedSMEM_offset_0_alias
	.size		__nv_reservedSMEM_offset_0_alias, 0, 64
	.other		__nv_reservedSMEM_offset_0_alias,@"STO_CUDA_RESERVED_SHARED STV_DEFAULT"
__nv_reservedSMEM_offset_0_alias:
	.zero		0
	.zero		64


//--------------------- .nv.global                --------------------------
	.section	.nv.global,"aw",@nobits
.nv.global:
	.type		_ZN64_INTERNAL_7e5b9208_33_unfused_attention_int8_kernels_cu_182ad4484cuda3std6ranges3__45__cpo9iter_moveE,@object
	.size		_ZN64_INTERNAL_7e5b9208_33_unfused_attention_int8_kernels_cu_182ad4484cuda3std6ranges3__45__cpo9iter_moveE,(_ZN64_INTERNAL_7e5b9208_33_unfused_attention_int8_kernels_cu_182ad4484cuda3std3__466_GLOBAL__N__7e5b9208_33_unfused_attention_int8_kernels_cu_182ad4486ignoreE - _ZN64_INTERNAL_7e5b9208_33_unfused_attention_int8_kernels_cu_182ad4484cuda3std6ranges3__45__cpo9iter_moveE)
_ZN64_INTERNAL_7e5b9208_33_unfused_attention_int8_kernels_cu_182ad4484cuda3std6ranges3__45__cpo9iter_moveE:
	.zero		1
	.type		_ZN64_INTERNAL_7e5b9208_33_unfused_attention_int8_kernels_cu_182ad4484cuda3std3__466_GLOBAL__N__7e5b9208_33_unfused_attention_int8_kernels_cu_182ad4486ignoreE,@object
	.size		_ZN64_INTERNAL_7e5b9208_33_unfused_attention_int8_kernels_cu_182ad4484cuda3std3__466_GLOBAL__N__7e5b9208_33_unfused_attention_int8_kernels_cu_182ad4486ignoreE,(_ZN64_INTERNAL_7e5b9208_33_unfused_attention_int8_kernels_cu_182ad4484cuda3std3__45__cpo4cendE - _ZN64_INTERNAL_7e5b9208_33_unfused_attention_int8_kernels_cu_182ad4484cuda3std3__466_GLOBAL__N__7e5b9208_33_unfused_attention_int8_kernels_cu_182ad4486ignoreE)
_ZN64_INTERNAL_7e5b9208_33_unfused_attention_int8_kernels_cu_182ad4484cuda3std3__466_GLOBAL__N__7e5b9208_33_unfused_attention_int8_kernels_cu_182ad4486ignoreE:
	.zero		1
	.type		_ZN64_INTERNAL_7e5b9208_33_unfused_attention_int8_kernels_cu_182ad4484cuda3std3__45__cpo4cendE,@object
	.size		_ZN64_INTERNAL_7e5b9208_33_unfused_attention_int8_kernels_cu_182ad4484cuda3std3__45__cpo4cendE,(_ZN64_INTERNAL_7e5b9208_33_unfused_attention_int8_kernels_cu_182ad4484cuda3std3__45__cpo3endE - _ZN64_INTERNAL_7e5b9208_33_unfused_attention_int8_kernels_cu_182ad4484cuda3std3__45__cpo4cendE)
_ZN64_INTERNAL_7e5b9208_33_unfused_attention_int8_kernels_cu_182ad4484cuda3std3__45__cpo4cendE:
	.zero		1
	.type		_ZN64_INTERNAL_7e5b9208_33_unfused_attention_int8_kernels_cu_182ad4484cuda3std3__45__cpo3endE,@object
	.size		_ZN64_INTERNAL_7e5b9208_33_unfused_attention_int8_kernels_cu_182ad4484cuda3std3__45__cpo3endE,(_ZN64_INTERNAL_7e5b9208_33_unfused_attention_int8_kernels_cu_182ad4484cuda3std3__48in_placeE - _ZN64_INTERNAL_7e5b9208_33_unfused_attention_int8_kernels_cu_182ad4484cuda3std3__45__cpo3endE)
_ZN64_INTERNAL_7e5b9208_33_unfused_attention_int8_kernels_cu_182ad4484cuda3std3__45__cpo3endE:
	.zero		1
	.type		_ZN64_INTERNAL_7e5b9208_33_unfused_attention_int8_kernels_cu_182ad4484cuda3std3__48in_placeE,@object
	.size		_ZN64_INTERNAL_7e5b9208_33_unfused_attention_int8_kernels_cu_182ad4484cuda3std3__48in_placeE,(_ZN64_INTERNAL_7e5b9208_33_unfused_attention_int8_kernels_cu_182ad4484cuda3std6ranges3__45__cpo7advanceE - _ZN64_INTERNAL_7e5b9208_33_unfused_attention_int8_kernels_cu_182ad4484cuda3std3__48in_placeE)
_ZN64_INTERNAL_7e5b9208_33_unfused_attention_int8_kernels_cu_182ad4484cuda3std3__48in_placeE:
	.zero		1
	.type		_ZN64_INTERNAL_7e5b9208_33_unfused_attention_int8_kernels_cu_182ad4484cuda3std6ranges3__45__cpo7advanceE,@object
	.size		_ZN64_INTERNAL_7e5b9208_33_unfused_attention_int8_kernels_cu_182ad4484cuda3std6ranges3__45__cpo7advanceE,(_ZN64_INTERNAL_7e5b9208_33_unfused_attention_int8_kernels_cu_182ad4484cuda3std3__45__cpo5beginE - _ZN64_INTERNAL_7e5b9208_33_unfused_attention_int8_kernels_cu_182ad4484cuda3std6ranges3__45__cpo7advanceE)
_ZN64_INTERNAL_7e5b9208_33_unfused_attention_int8_kernels_cu_182ad4484cuda3std6ranges3__45__cpo7advanceE:
	.zero		1
	.type		_ZN64_INTERNAL_7e5b9208_33_unfused_attention_int8_kernels_cu_182ad4484cuda3std3__45__cpo5beginE,@object
	.size		_ZN64_INTERNAL_7e5b9208_33_unfused_attention_int8_kernels_cu_182ad4484cuda3std3__45__cpo5beginE,(_ZN64_INTERNAL_7e5b9208_33_unfused_attention_int8_kernels_cu_182ad4484cuda3std3__419piecewise_constructE - _ZN64_INTERNAL_7e5b9208_33_unfused_attention_int8_kernels_cu_182ad4484cuda3std3__45__cpo5beginE)
_ZN64_INTERNAL_7e5b9208_33_unfused_attention_int8_kernels_cu_182ad4484cuda3std3__45__cpo5beginE:
	.zero		1
	.type		_ZN64_INTERNAL_7e5b9208_33_unfused_attention_int8_kernels_cu_182ad4484cuda3std3__419piecewise_constructE,@object
	.size		_ZN64_INTERNAL_7e5b9208_33_unfused_attention_int8_kernels_cu_182ad4484cuda3std3__419piecewise_constructE,(_ZN64_INTERNAL_7e5b9208_33_unfused_attention_int8_kernels_cu_182ad4484cuda3std3__45__cpo6cbeginE - _ZN64_INTERNAL_7e5b9208_33_unfused_attention_int8_kernels_cu_182ad4484cuda3std3__419piecewise_constructE)
_ZN64_INTERNAL_7e5b9208_33_unfused_attention_int8_kernels_cu_182ad4484cuda3std3__419piecewise_constructE:
	.zero		1
	.type		_ZN64_INTERNAL_7e5b9208_33_unfused_attention_int8_kernels_cu_182ad4484cuda3std3__45__cpo6cbeginE,@object
	.size		_ZN64_INTERNAL_7e5b9208_33_unfused_attention_int8_kernels_cu_182ad4484cuda3std3__45__cpo6cbeginE,(_ZN64_INTERNAL_7e5b9208_33_unfused_attention_int8_kernels_cu_182ad4484cuda3std6ranges3__45__cpo4swapE - _ZN64_INTERNAL_7e5b9208_33_unfused_attention_int8_kernels_cu_182ad4484cuda3std3__45__cpo6cbeginE)
_ZN64_INTERNAL_7e5b9208_33_unfused_attention_int8_kernels_cu_182ad4484cuda3std3__45__cpo6cbeginE:
	.zero		1
	.type		_ZN64_INTERNAL_7e5b9208_33_unfused_attention_int8_kernels_cu_182ad4484cuda3std6ranges3__45__cpo4swapE,@object
	.size		_ZN64_INTERNAL_7e5b9208_33_unfused_attention_int8_kernels_cu_182ad4484cuda3std6ranges3__45__cpo4swapE,(.L_16 - _ZN64_INTERNAL_7e5b9208_33_unfused_attention_int8_kernels_cu_182ad4484cuda3std6ranges3__45__cpo4swapE)
_ZN64_INTERNAL_7e5b9208_33_unfused_attention_int8_kernels_cu_182ad4484cuda3std6ranges3__45__cpo4swapE:
	.zero		1
.L_16:


//--------------------- .nv.shared._ZN17fastertransformer47add_V_bias_transform_rebuild_padding_varlen_rowIfEEvPaPKaPKT_PKiiiiiiiiPKfSA_bi --------------------------
	.section	.nv.shared._ZN17fastertransformer47add_V_bias_transform_rebuild_padding_varlen_rowIfEEvPaPKaPKT_PKiiiiiiiiPKfSA_bi,"aw",@nobits
	.sectionflags	@""
.nv.shared._ZN17fastertransformer47add_V_bias_transform_rebuild_padding_varlen_rowIfEEvPaPKaPKT_PKiiiiiiiiPKfSA_bi:
	.zero		2080


//--------------------- .nv.shared._ZN17fastertransformer43add_V_bias_transform_rebuild_padding_varlenI6__halfEEvPaPKaPKT_PKiiiiiiiiPKfSB_b --------------------------
	.section	.nv.shared._ZN17fastertransformer43add_V_bias_transform_rebuild_padding_varlenI6__halfEEvPaPKaPKT_PKiiiiiiiiPKfSB_b,"aw",@nobits
	.sectionflags	@""
.nv.shared._ZN17fastertransformer43add_V_bias_transform_rebuild_padding_varlenI6__halfEEvPaPKaPKT_PKiiiiiiiiPKfSB_b:
	.zero		2080


//--------------------- .nv.shared._ZN17fastertransformer43add_V_bias_transform_rebuild_padding_varlenIfEEvPaPKaPKT_PKiiiiiiiiPKfSA_b --------------------------
	.section	.nv.shared._ZN17fastertransformer43add_V_bias_transform_rebuild_padding_varlenIfEEvPaPKaPKT_PKiiiiiiiiPKfSA_b,"aw",@nobits
	.sectionflags	@""
.nv.shared._ZN17fastertransformer43add_V_bias_transform_rebuild_padding_varlenIfEEvPaPKaPKT_PKiiiiiiiiPKfSA_b:
	.zero		2080


//--------------------- .nv.shared._ZN17fastertransformer36add_V_bias_transform_rebuild_paddingIfEEvPaPKiPKT_S3_iiiiiiPKfS8_S8_b --------------------------
	.section	.nv.shared._ZN17fastertransformer36add_V_bias_transform_rebuild_paddingIfEEvPaPKiPKT_S3_iiiiiiPKfS8_S8_b,"aw",@nobits
	.sectionflags	@""
.nv.shared._ZN17fastertransformer36add_V_bias_transform_rebuild_paddingIfEEvPaPKiPKT_S3_iiiiiiPKfS8_S8_b:
	.zero		2080


//--------------------- .nv.shared._ZN17fastertransformer31add_V_bias_transform_varlen_rowI6__halfEEvPaPKaPKT_iiiiiiPKfS9_bi --------------------------
	.section	.nv.shared._ZN17fastertransformer31add_V_bias_transform_varlen_rowI6__halfEEvPaPKaPKT_iiiiiiPKfS9_bi,"aw",@nobits
	.sectionflags	@""
.nv.shared._ZN17fastertransformer31add_V_bias_transform_varlen_rowI6__halfEEvPaPKaPKT_iiiiiiPKfS9_bi:
	.zero		2080


//--------------------- .nv.shared._ZN17fastertransformer31add_V_bias_transform_varlen_rowIfEEvPaPKaPKT_iiiiiiPKfS8_bi --------------------------
	.section	.nv.shared._ZN17fastertransformer31add_V_bias_transform_varlen_rowIfEEvPaPKaPKT_iiiiiiPKfS8_bi,"aw",@nobits
	.sectionflags	@""
.nv.shared._ZN17fastertransformer31add_V_bias_transform_varlen_rowIfEEvPaPKaPKT_iiiiiiPKfS8_bi:
	.zero		2080


//--------------------- .nv.shared._ZN17fastertransformer27add_V_bias_transform_varlenI6__halfEEvPaPKaPKT_iiiiiiPKfS9_b --------------------------
	.section	.nv.shared._ZN17fastertransformer27add_V_bias_transform_varlenI6__halfEEvPaPKaPKT_iiiiiiPKfS9_b,"aw",@nobits
	.sectionflags	@""
.nv.shared._ZN17fastertransformer27add_V_bias_transform_varlenI6__halfEEvPaPKaPKT_iiiiiiPKfS9_b:
	.zero		2080


//--------------------- .nv.shared._ZN17fastertransformer27add_V_bias_transform_varlenIfEEvPaPKaPKT_iiiiiiPKfS8_b --------------------------
	.section	.nv.shared._ZN17fastertransformer27add_V_bias_transform_varlenIfEEvPaPKaPKT_iiiiiiPKfS8_b,"aw",@nobits
	.sectionflags	@""
.nv.shared._ZN17fastertransformer27add_V_bias_transform_varlenIfEEvPaPKaPKT_iiiiiiPKfS8_b:
	.zero		2080


//--------------------- .nv.shared._ZN17fastertransformer27add_V_bias_transform_varlenI6__halfEEvPaPKiPKT_iiiiiPKfS9_S9_b --------------------------
	.section	.nv.shared._ZN17fastertransformer27add_V_bias_transform_varlenI6__halfEEvPaPKiPKT_iiiiiPKfS9_S9_b,"aw",@nobits
	.sectionflags	@""
.nv.shared._ZN17fastertransformer27add_V_bias_transform_varlenI6__halfEEvPaPKiPKT_iiiiiPKfS9_S9_b:
	.zero		2080


//--------------------- .nv.shared._ZN17fastertransformer27add_V_bias_transform_varlenIfEEvPaPKiPKT_iiiiiPKfS8_S8_b --------------------------
	.section	.nv.shared._ZN17fastertransformer27add_V_bias_transform_varlenIfEEvPaPKiPKT_iiiiiPKfS8_S8_b,"aw",@nobits
	.sectionflags	@""
.nv.shared._ZN17fastertransformer27add_V_bias_transform_varlenIfEEvPaPKiPKT_iiiiiPKfS8_S8_b:
	.zero		2080


//--------------------- .nv.shared._ZN17fastertransformer20add_V_bias_transformIfEEvPaPKiPKT_iiiiiPKfS8_S8_b --------------------------
	.section	.nv.shared._ZN17fastertransformer20add_V_bias_transformIfEEvPaPKiPKT_iiiiiPKfS8_S8_b,"aw",@nobits
	.sectionflags	@""
.nv.shared._ZN17fastertransformer20add_V_bias_transformIfEEvPaPKiPKT_iiiiiPKfS8_S8_b:
	.zero		2080


//--------------------- .nv.shared._ZN17fastertransformer36add_V_bias_transform_rebuild_paddingI6__halfEEvPaPKiPKT_S4_iiiiiiPKfS9_S9_b --------------------------
	.section	.nv.shared._ZN17fastertransformer36add_V_bias_transform_rebuild_paddingI6__halfEEvPaPKiPKT_S4_iiiiiiPKfS9_S9_b,"aw",@nobits
	.sectionflags	@""
.nv.shared._ZN17fastertransformer36add_V_bias_transform_rebuild_paddingI6__halfEEvPaPKiPKT_S4_iiiiiiPKfS9_S9_b:
	.zero		2080


//--------------------- .nv.shared._ZN17fastertransformer20add_V_bias_transformI6__halfEEvPaPKiPKT_iiiiiPKfS9_S9_b --------------------------
	.section	.nv.shared._ZN17fastertransformer20add_V_bias_transformI6__halfEEvPaPKiPKT_iiiiiPKfS9_S9_b,"aw",@nobits
	.sectionflags	@""
.nv.shared._ZN17fastertransformer20add_V_bias_transformI6__halfEEvPaPKiPKT_iiiiiPKfS9_S9_b:
	.zero		2080


//--------------------- .nv.constant0._ZN17fastertransformer47add_V_bias_transform_rebuild_padding_varlen_rowI6__halfEEvPaPKaPKT_PKiiiiiiiiPKfSB_bi --------------------------
	.section	.nv.constant0._ZN17fastertransformer47add_V_bias_transform_rebuild_padding_varlen_rowI6__halfEEvPaPKaPKT_PKiiiiiiiiPKfSB_bi,"a",@progbits
	.sectionflags	@""
	.align	4
.nv.constant0._ZN17fastertransformer47add_V_bias_transform_rebuild_padding_varlen_rowI6__halfEEvPaPKaPKT_PKiiiiiiiiPKfSB_bi:
	.zero		984


//--------------------- .nv.constant0._ZN17fastertransformer47add_V_bias_transform_rebuild_padding_varlen_rowIfEEvPaPKaPKT_PKiiiiiiiiPKfSA_bi --------------------------
	.section	.nv.constant0._ZN17fastertransformer47add_V_bias_transform_rebuild_padding_varlen_rowIfEEvPaPKaPKT_PKiiiiiiiiPKfSA_bi,"a",@progbits
	.sectionflags	@""
	.align	4
.nv.constant0._ZN17fastertransformer47add_V_bias_transform_rebuild_padding_varlen_rowIfEEvPaPKaPKT_PKiiiiiiiiPKfSA_bi:
	.zero		984


//--------------------- .nv.constant0._ZN17fastertransformer43add_V_bias_transform_rebuild_padding_varlenI6__halfEEvPaPKaPKT_PKiiiiiiiiPKfSB_b --------------------------
	.section	.nv.constant0._ZN17fastertransformer43add_V_bias_transform_rebuild_padding_varlenI6__halfEEvPaPKaPKT_PKiiiiiiiiPKfSB_b,"a",@progbits
	.sectionflags	@""
	.align	4
.nv.constant0._ZN17fastertransformer43add_V_bias_transform_rebuild_padding_varlenI6__halfEEvPaPKaPKT_PKiiiiiiiiPKfSB_b:
	.zero		977


//--------------------- .nv.constant0._ZN17fastertransformer43add_V_bias_transform_rebuild_padding_varlenIfEEvPaPKaPKT_PKiiiiiiiiPKfSA_b --------------------------
	.section	.nv.constant0._ZN17fastertransformer43add_V_bias_transform_rebuild_padding_varlenIfEEvPaPKaPKT_PKiiiiiiiiPKfSA_b,"a",@progbits
	.sectionflags	@""
	.align	4
.nv.constant0._ZN17fastertransformer43add_V_bias_transform_rebuild_padding_varlenIfEEvPaPKaPKT_PKiiiiiiiiPKfSA_b:
	.zero		977


//--------------------- .nv.constant0._ZN17fastertransformer36add_V_bias_transform_rebuild_paddingIfEEvPaPKiPKT_S3_iiiiiiPKfS8_S8_b --------------------------
	.section	.nv.constant0._ZN17fastertransformer36add_V_bias_transform_rebuild_paddingIfEEvPaPKiPKT_S3_iiiiiiPKfS8_S8_b,"a",@progbits
	.sectionflags	@""
	.align	4
.nv.constant0._ZN17fastertransformer36add_V_bias_transform_rebuild_paddingIfEEvPaPKiPKT_S3_iiiiiiPKfS8_S8_b:
	.zero		977


//--------------------- .nv.constant0._ZN17fastertransformer31add_V_bias_transform_varlen_rowI6__halfEEvPaPKaPKT_iiiiiiPKfS9_bi --------------------------
	.section	.nv.constant0._ZN17fastertransformer31add_V_bias_transform_varlen_rowI6__halfEEvPaPKaPKT_iiiiiiPKfS9_bi,"a",@progbits
	.sectionflags	@""
	.align	4
.nv.constant0._ZN17fastertransformer31add_V_bias_transform_varlen_rowI6__halfEEvPaPKaPKT_iiiiiiPKfS9_bi:
	.zero		968


//--------------------- .nv.constant0._ZN17fastertransformer31add_V_bias_transform_varlen_rowIfEEvPaPKaPKT_iiiiiiPKfS8_bi --------------------------
	.section	.nv.constant0._ZN17fastertransformer31add_V_bias_transform_varlen_rowIfEEvPaPKaPKT_iiiiiiPKfS8_bi,"a",@progbits
	.sectionflags	@""
	.align	4
.nv.constant0._ZN17fastertransformer31add_V_bias_transform_varlen_rowIfEEvPaPKaPKT_iiiiiiPKfS8_bi:
	.zero		968


//--------------------- .nv.constant0._ZN17fastertransformer27add_V_bias_transform_varlenI6__halfEEvPaPKaPKT_iiiiiiPKfS9_b --------------------------
	.section	.nv.constant0._ZN17fastertransformer27add_V_bias_transform_varlenI6__halfEEvPaPKaPKT_iiiiiiPKfS9_b,"a",@progbits
	.sectionflags	@""
	.align	4
.nv.constant0._ZN17fastertransformer27add_V_bias_transform_varlenI6__halfEEvPaPKaPKT_iiiiiiPKfS9_b:
	.zero		961


//--------------------- .nv.constant0._ZN17fastertransformer27add_V_bias_transform_varlenIfEEvPaPKaPKT_iiiiiiPKfS8_b --------------------------
	.section	.nv.constant0._ZN17fastertransformer27add_V_bias_transform_varlenIfEEvPaPKaPKT_iiiiiiPKfS8_b,"a",@progbits
	.sectionflags	@""
	.align	4
.nv.constant0._ZN17fastertransformer27add_V_bias_transform_varlenIfEEvPaPKaPKT_iiiiiiPKfS8_b:
	.zero		961


//--------------------- .nv.constant0._ZN17fastertransformer27add_V_bias_transform_varlenI6__halfEEvPaPKiPKT_iiiiiPKfS9_S9_b --------------------------
	.section	.nv.constant0._ZN17fastertransformer27add_V_bias_transform_varlenI6__halfEEvPaPKiPKT_iiiiiPKfS9_S9_b,"a",@progbits
	.sectionflags	@""
	.align	4
.nv.constant0._ZN17fastertransformer27add_V_bias_transform_varlenI6__halfEEvPaPKiPKT_iiiiiPKfS9_S9_b:
	.zero		969


//--------------------- .nv.constant0._ZN17fastertransformer27add_V_bias_transform_varlenIfEEvPaPKiPKT_iiiiiPKfS8_S8_b --------------------------
	.section	.nv.constant0._ZN17fastertransformer27add_V_bias_transform_varlenIfEEvPaPKiPKT_iiiiiPKfS8_S8_b,"a",@progbits
	.sectionflags	@""
	.align	4
.nv.constant0._ZN17fastertransformer27add_V_bias_transform_varlenIfEEvPaPKiPKT_iiiiiPKfS8_S8_b:
	.zero		969


//--------------------- .nv.constant0._ZN17fastertransformer20add_V_bias_transformIfEEvPaPKiPKT_iiiiiPKfS8_S8_b --------------------------
	.section	.nv.constant0._ZN17fastertransformer20add_V_bias_transformIfEEvPaPKiPKT_iiiiiPKfS8_S8_b,"a",@progbits
	.sectionflags	@""
	.align	4
.nv.constant0._ZN17fastertransformer20add_V_bias_transformIfEEvPaPKiPKT_iiiiiPKfS8_S8_b:
	.zero		969


//--------------------- .nv.constant0._ZN17fastertransformer48add_QK_bias_transform_rebuild_padding_varlen_rowI6__halfEEvPaS2_PKaPKT_S4_S7_PKiiiiiiiiiiPKfSB_SB_SB_bi --------------------------
	.section	.nv.constant0._ZN17fastertransformer48add_QK_bias_transform_rebuild_padding_varlen_rowI6__halfEEvPaS2_PKaPKT_S4_S7_PKiiiiiiiiiiPKfSB_SB_SB_bi,"a",@progbits
	.sectionflags	@""
	.align	4
.nv.constant0._ZN17fastertransformer48add_QK_bias_transform_rebuild_padding_varlen_rowI6__halfEEvPaS2_PKaPKT_S4_S7_PKiiiiiiiiiiPKfSB_SB_SB_bi:
	.zero		1032


//--------------------- .nv.constant0._ZN17fastertransformer48add_QK_bias_transform_rebuild_padding_varlen_rowIfEEvPaS1_PKaPKT_S3_S6_PKiiiiiiiiiiPKfSA_SA_SA_bi --------------------------
	.section	.nv.constant0._ZN17fastertransformer48add_QK_bias_transform_rebuild_padding_varlen_rowIfEEvPaS1_PKaPKT_S3_S6_PKiiiiiiiiiiPKfSA_SA_SA_bi,"a",@progbits
	.sectionflags	@""
	.align	4
.nv.constant0._ZN17fastertransformer48add_QK_bias_transform_rebuild_padding_varlen_rowIfEEvPaS1_PKaPKT_S3_S6_PKiiiiiiiiiiPKfSA_SA_SA_bi:
	.zero		1032


//--------------------- .nv.constant0._ZN17fastertransformer44add_QK_bias_transform_rebuild_padding_varlenI6__halfEEvPaS2_PKaPKT_S4_S7_PKiiiiiiiiiiPKfSB_SB_SB_b --------------------------
	.section	.nv.constant0._ZN17fastertransformer44add_QK_bias_transform_rebuild_padding_varlenI6__halfEEvPaS2_PKaPKT_S4_S7_PKiiiiiiiiiiPKfSB_SB_SB_b,"a",@progbits
	.sectionflags	@""
	.align	4
.nv.constant0._ZN17fastertransformer44add_QK_bias_transform_rebuild_padding_varlenI6__halfEEvPaS2_PKaPKT_S4_S7_PKiiiiiiiiiiPKfSB_SB_SB_b:
	.zero		1025


//--------------------- .nv.constant0._ZN17fastertransformer44add_QK_bias_transform_rebuild_padding_varlenIfEEvPaS1_PKaPKT_S3_S6_PKiiiiiiiiiiPKfSA_SA_SA_b --------------------------
	.section	.nv.constant0._ZN17fastertransformer44add_QK_bias_transform_rebuild_padding_varlenIfEEvPaS1_PKaPKT_S3_S6_PKiiiiiiiiiiPKfSA_SA_SA_b,"a",@progbits
	.sectionflags	@""
	.align	4
.nv.constant0._ZN17fastertransformer44add_QK_bias_transform_rebuild_padding_varlenIfEEvPaS1_PKaPKT_S3_S6_PKiiiiiiiiiiPKfSA_SA_SA_b:
	.zero		1025


//--------------------- .nv.constant0._ZN17fastertransformer37add_QK_bias_transform_rebuild_paddingI6__halfEEvPaS2_PKiPKT_S4_S7_S4_iiiiiiiPKfS9_S9_S9_S9_S9_b --------------------------
	.section	.nv.constant0._ZN17fastertransformer37add_QK_bias_transform_rebuild_paddingI6__halfEEvPaS2_PKiPKT_S4_S7_S4_iiiiiiiPKfS9_S9_S9_S9_S9_b,"a",@progbits
	.sectionflags	@""
	.align	4
.nv.constant0._ZN17fastertransformer37add_QK_bias_transform_rebuild_paddingI6__halfEEvPaS2_PKiPKT_S4_S7_S4_iiiiiiiPKfS9_S9_S9_S9_S9_b:
	.zero		1033


//--------------------- .nv.constant0._ZN17fastertransformer37add_QK_bias_transform_rebuild_paddingIfEEvPaS1_PKiPKT_S3_S6_S3_iiiiiiiPKfS8_S8_S8_S8_S8_b --------------------------
	.section	.nv.constant0._ZN17fastertransformer37add_QK_bias_transform_rebuild_paddingIfEEvPaS1_PKiPKT_S3_S6_S3_iiiiiiiPKfS8_S8_S8_S8_S8_b,"a",@progbits
	.sectionflags	@""
	.align	4
.nv.constant0._ZN17fastertransformer37add_QK_bias_transform_rebuild_paddingIfEEvPaS1_PKiPKT_S3_S6_S3_iiiiiiiPKfS8_S8_S8_S8_S8_b:
	.zero		1033


//--------------------- .nv.constant0._ZN17fastertransformer32add_QK_bias_transform_varlen_rowI6__halfEEvPaS2_PKaPKT_S4_S7_iiiiiiiiPKfS9_S9_S9_bi --------------------------
	.section	.nv.constant0._ZN17fastertransformer32add_QK_bias_transform_varlen_rowI6__halfEEvPaS2_PKaPKT_S4_S7_iiiiiiiiPKfS9_S9_S9_bi,"a",@progbits
	.sectionflags	@""
	.align	4
.nv.constant0._ZN17fastertransformer32add_QK_bias_transform_varlen_rowI6__halfEEvPaS2_PKaPKT_S4_S7_iiiiiiiiPKfS9_S9_S9_bi:
	.zero		1016


//--------------------- .nv.constant0._ZN17fastertransformer32add_QK_bias_transform_varlen_rowIfEEvPaS1_PKaPKT_S3_S6_iiiiiiiiPKfS8_S8_S8_bi --------------------------
	.section	.nv.constant0._ZN17fastertransformer32add_QK_bias_transform_varlen_rowIfEEvPaS1_PKaPKT_S3_S6_iiiiiiiiPKfS8_S8_S8_bi,"a",@progbits
	.sectionflags	@""
	.align	4
.nv.constant0._ZN17fastertransformer32add_QK_bias_transform_varlen_rowIfEEvPaS1_PKaPKT_S3_S6_iiiiiiiiPKfS8_S8_S8_bi:
	.zero		1016


//--------------------- .nv.constant0._ZN17fastertransformer28add_QK_bias_transform_varlenI6__halfEEvPaS2_PKaPKT_S4_S7_iiiiiiiiPKfS9_S9_S9_b --------------------------
	.section	.nv.constant0._ZN17fastertransformer28add_QK_bias_transform_varlenI6__halfEEvPaS2_PKaPKT_S4_S7_iiiiiiiiPKfS9_S9_S9_b,"a",@progbits
	.sectionflags	@""
	.align	4
.nv.constant0._ZN17fastertransformer28add_QK_bias_transform_varlenI6__halfEEvPaS2_PKaPKT_S4_S7_iiiiiiiiPKfS9_S9_S9_b:
	.zero		1009


//--------------------- .nv.constant0._ZN17fastertransformer28add_QK_bias_transform_varlenIfEEvPaS1_PKaPKT_S3_S6_iiiiiiiiPKfS8_S8_S8_b --------------------------
	.section	.nv.constant0._ZN17fastertransformer28add_QK_bias_transform_varlenIfEEvPaS1_PKaPKT_S3_S6_iiiiiiiiPKfS8_S8_S8_b,"a",@progbits
	.sectionflags	@""
	.align	4
.nv.constant0._ZN17fastertransformer28add_QK_bias_transform_varlenIfEEvPaS1_PKaPKT_S3_S6_iiiiiiiiPKfS8_S8_S8_b:
	.zero		1009


//--------------------- .nv.constant0._ZN17fastertransformer28add_QK_bias_transform_varlenI6__halfEEvPaS2_PKiPKT_S4_S7_iiiiiiiiPKfS9_S9_S9_S9_S9_b --------------------------
	.section	.nv.constant0._ZN17fastertransformer28add_QK_bias_transform_varlenI6__halfEEvPaS2_PKiPKT_S4_S7_iiiiiiiiPKfS9_S9_S9_S9_S9_b,"a",@progbits
	.sectionflags	@""
	.align	4
.nv.constant0._ZN17fastertransformer28add_QK_bias_transform_varlenI6__halfEEvPaS2_PKiPKT_S4_S7_iiiiiiiiPKfS9_S9_S9_S9_S9_b:
	.zero		1025


//--------------------- .nv.constant0._ZN17fastertransformer21add_QK_bias_transformI6__halfEEvPaS2_PKiPKT_S4_S7_iiiiiiPKfS9_S9_S9_S9_S9_b --------------------------
	.section	.nv.constant0._ZN17fastertransformer21add_QK_bias_transformI6__halfEEvPaS2_PKiPKT_S4_S7_iiiiiiPKfS9_S9_S9_S9_S9_b,"a",@progbits
	.sectionflags	@""
	.align	4
.nv.constant0._ZN17fastertransformer21add_QK_bias_transformI6__halfEEvPaS2_PKiPKT_S4_S7_iiiiiiPKfS9_S9_S9_S9_S9_b:
	.zero		1017


//--------------------- .nv.constant0._ZN17fastertransformer28add_QK_bias_transform_varlenIfEEvPaS1_PKiPKT_S3_S6_iiiiiiiiPKfS8_S8_S8_S8_S8_b --------------------------
	.section	.nv.constant0._ZN17fastertransformer28add_QK_bias_transform_varlenIfEEvPaS1_PKiPKT_S3_S6_iiiiiiiiPKfS8_S8_S8_S8_S8_b,"a",@progbits
	.sectionflags	@""
	.align	4
.nv.constant0._ZN17fastertransformer28add_QK_bias_transform_varlenIfEEvPaS1_PKiPKT_S3_S6_iiiiiiiiPKfS8_S8_S8_S8_S8_b:
	.zero		1025


//--------------------- .nv.constant0._ZN17fastertransformer21add_QK_bias_transformIfEEvPaS1_PKiPKT_S3_S6_iiiiiiPKfS8_S8_S8_S8_S8_b --------------------------
	.section	.nv.constant0._ZN17fastertransformer21add_QK_bias_transformIfEEvPaS1_PKiPKT_S3_S6_iiiiiiPKfS8_S8_S8_S8_S8_b,"a",@progbits
	.sectionflags	@""
	.align	4
.nv.constant0._ZN17fastertransformer21add_QK_bias_transformIfEEvPaS1_PKiPKT_S3_S6_iiiiiiPKfS8_S8_S8_S8_S8_b:
	.zero		1017


//--------------------- .nv.constant0._ZN17fastertransformer36add_V_bias_transform_rebuild_paddingI6__halfEEvPaPKiPKT_S4_iiiiiiPKfS9_S9_b --------------------------
	.section	.nv.constant0._ZN17fastertransformer36add_V_bias_transform_rebuild_paddingI6__halfEEvPaPKiPKT_S4_iiiiiiPKfS9_S9_b,"a",@progbits
	.sectionflags	@""
	.align	4
.nv.constant0._ZN17fastertransformer36add_V_bias_transform_rebuild_paddingI6__halfEEvPaPKiPKT_S4_iiiiiiPKfS9_S9_b:
	.zero		977


//--------------------- .nv.constant0._ZN17fastertransformer20add_V_bias_transformI6__halfEEvPaPKiPKT_iiiiiPKfS9_S9_b --------------------------
	.section	.nv.constant0._ZN17fastertransformer20add_V_bias_transformI6__halfEEvPaPKiPKT_iiiiiPKfS9_S9_b,"a",@progbits
	.sectionflags	@""
	.align	4
.nv.constant0._ZN17fastertransformer20add_V_bias_transformI6__halfEEvPaPKiPKT_iiiiiPKfS9_S9_b:
	.zero		969


//--------------------- .nv.constant0._ZN17fastertransformer24mappingRemovePaddingDataEPiPKii --------------------------
	.section	.nv.constant0._ZN17fastertransformer24mappingRemovePaddingDataEPiPKii,"a",@progbits
	.sectionflags	@""
	.align	4
.nv.constant0._ZN17fastertransformer24mappingRemovePaddingDataEPiPKii:
	.zero		916


//--------------------- SYMBOLS --------------------------

	.type		.nv.reservedSmem.offset0,@object
	.size		.nv.reservedSmem.offset0,0x4
	.type		.nv.reservedSmem.cap,@object
	.size		.nv.reservedSmem.cap,0x4
